	.target	sm_90a

	.elftype	@"ET_EXEC"


//--------------------- .note.nv.tkinfo           --------------------------
	.section	.note.nv.tkinfo,"",@"SHT_NOTE"
	.sectionflags	@"SHF_NOTE_NV_TKINFO"
	.tkinfo
        /*0018*/ 	.word	0x00000002
        /*0030*/ 	.string	""
        /*0030*/ 	.string	"ptxas"
        /*0030*/ 	.string	"Cuda compilation tools, release 13.0, V13.0.88"
        /*0030*/ 	.string	"Build cuda_13.0.r13.0/compiler.36424714_0"
        /*0030*/ 	.string	"-arch sm_90a -m 64 "



//--------------------- .note.nv.cuinfo           --------------------------
	.section	.note.nv.cuinfo,"",@"SHT_NOTE"
	.sectionflags	@"SHF_NOTE_NV_CUINFO"
        /*0018*/ 	.short	0x0002
        /*001a*/ 	.short	0x005a
        /*001c*/ 	.short	0x0082
	.zero		2


//--------------------- .nv.info                  --------------------------
	.section	.nv.info,"",@"SHT_CUDA_INFO"
	.align	4


	//----- nvinfo : EIATTR_REGCOUNT
	.align		4
        /*0000*/ 	.byte	0x04, 0x2f
        /*0002*/ 	.short	(.L_12 - .L_11)
	.align		4
.L_11:
        /*0004*/ 	.word	index@(_ZN7cutlass13device_kernelINS_4conv6kernel13ConvUniversalINS1_16ConvProblemShapeILNS1_8OperatorE0ELi2EEENS1_10collective14CollectiveConvINS1_46MainloopSm90TmaGmmaWarpSpecializedImplicitGemmILS5_0ELi18ELi2EN4cute5tupleIJNSA_1CILi2EEENSC_ILi1EEESE_EEENS1_36KernelImplicitTmaWarpSpecializedSm90ELi1EEENSB_IJNSC_ILi256EEENSC_ILi128EEENSB_IJNSC_ILi32EEEEEEEEENS_12float_e4m3_tESN_NSA_8TiledMMAINSA_8MMA_AtomIJNSA_4SM904GMMA31MMA_64x128x32_F32E4M3E4M3_SS_TNILNSR_7ScaleInE1ELST_1EEEEEENSA_6LayoutINSB_IJSE_SE_SE_EEENSB_IJNSC_ILi0EEESY_SY_EEEEENSB_IJNSA_10UnderscoreES11_S11_EEEEENS7_6detail26Sm90ImplicitGemmTileTraitsINSA_20SM90_TMA_LOAD_IM2COLENSA_14ComposedLayoutINSA_7SwizzleILi1ELi4ELi3EEENSA_18smem_ptr_flag_bitsILi8EEENSW_INSB_IJNSB_IJNSC_ILi8EEESK_EEENSB_IJSK_SE_EEENSB_IJSE_NSC_ILi18EEEEEEEEENSB_IJNSB_IJSK_SI_EEENSB_IJSE_SY_EEENSB_IJSY_NSC_ILi8192EEEEEEEEEEEEEvEENS15_INSA_23SM90_TMA_LOAD_MULTICASTENS17_IS19_S1B_NSW_INSB_IJNSB_IJS1C_NSC_ILi16EEEEEES1E_S1G_EEENSB_IJS1I_S1J_NSB_IJSY_NSC_ILi4096EEEEEEEEEEEEEvEEEENS_8epilogue10collective6detail29Sm90TmaWarpSpecializedAdapterINS22_15DefaultEpilogueISN_NSB_IJNSB_IJlllEEESE_SY_EEES27_NS21_6thread17LinearCombinationISN_Li1EffLNS28_9ScaleType4KindE0ELNS_15FloatRoundStyleE2ESN_EENS_4gemm15EpilogueDefaultEEEEEvvEEEEvNT_6ParamsE)
        /*0008*/ 	.word	0x000000ff


	//----- nvinfo : EIATTR_FRAME_SIZE
	.align		4
.L_12:
        /*000c*/ 	.byte	0x04, 0x11
        /*000e*/ 	.short	(.L_14 - .L_13)
	.align		4
.L_13:
        /*0010*/ 	.word	index@(_ZN7cutlass13device_kernelINS_4conv6kernel13ConvUniversalINS1_16ConvProblemShapeILNS1_8OperatorE0ELi2EEENS1_10collective14CollectiveConvINS1_46MainloopSm90TmaGmmaWarpSpecializedImplicitGemmILS5_0ELi18ELi2EN4cute5tupleIJNSA_1CILi2EEENSC_ILi1EEESE_EEENS1_36KernelImplicitTmaWarpSpecializedSm90ELi1EEENSB_IJNSC_ILi256EEENSC_ILi128EEENSB_IJNSC_ILi32EEEEEEEEENS_12float_e4m3_tESN_NSA_8TiledMMAINSA_8MMA_AtomIJNSA_4SM904GMMA31MMA_64x128x32_F32E4M3E4M3_SS_TNILNSR_7ScaleInE1ELST_1EEEEEENSA_6LayoutINSB_IJSE_SE_SE_EEENSB_IJNSC_ILi0EEESY_SY_EEEEENSB_IJNSA_10UnderscoreES11_S11_EEEEENS7_6detail26Sm90ImplicitGemmTileTraitsINSA_20SM90_TMA_LOAD_IM2COLENSA_14ComposedLayoutINSA_7SwizzleILi1ELi4ELi3EEENSA_18smem_ptr_flag_bitsILi8EEENSW_INSB_IJNSB_IJNSC_ILi8EEESK_EEENSB_IJSK_SE_EEENSB_IJSE_NSC_ILi18EEEEEEEEENSB_IJNSB_IJSK_SI_EEENSB_IJSE_SY_EEENSB_IJSY_NSC_ILi8192EEEEEEEEEEEEEvEENS15_INSA_23SM90_TMA_LOAD_MULTICASTENS17_IS19_S1B_NSW_INSB_IJNSB_IJS1C_NSC_ILi16EEEEEES1E_S1G_EEENSB_IJS1I_S1J_NSB_IJSY_NSC_ILi4096EEEEEEEEEEEEEvEEEENS_8epilogue10collective6detail29Sm90TmaWarpSpecializedAdapterINS22_15DefaultEpilogueISN_NSB_IJNSB_IJlllEEESE_SY_EEES27_NS21_6thread17LinearCombinationISN_Li1EffLNS28_9ScaleType4KindE0ELNS_15FloatRoundStyleE2ESN_EENS_4gemm15EpilogueDefaultEEEEEvvEEEEvNT_6ParamsE)
        /*0014*/ 	.word	0x00000200


	//----- nvinfo : EIATTR_MIN_STACK_SIZE
	.align		4
.L_14:
        /*0018*/ 	.byte	0x04, 0x12
        /*001a*/ 	.short	(.L_16 - .L_15)
	.align		4
.L_15:
        /*001c*/ 	.word	index@(_ZN7cutlass13device_kernelINS_4conv6kernel13ConvUniversalINS1_16ConvProblemShapeILNS1_8OperatorE0ELi2EEENS1_10collective14CollectiveConvINS1_46MainloopSm90TmaGmmaWarpSpecializedImplicitGemmILS5_0ELi18ELi2EN4cute5tupleIJNSA_1CILi2EEENSC_ILi1EEESE_EEENS1_36KernelImplicitTmaWarpSpecializedSm90ELi1EEENSB_IJNSC_ILi256EEENSC_ILi128EEENSB_IJNSC_ILi32EEEEEEEEENS_12float_e4m3_tESN_NSA_8TiledMMAINSA_8MMA_AtomIJNSA_4SM904GMMA31MMA_64x128x32_F32E4M3E4M3_SS_TNILNSR_7ScaleInE1ELST_1EEEEEENSA_6LayoutINSB_IJSE_SE_SE_EEENSB_IJNSC_ILi0EEESY_SY_EEEEENSB_IJNSA_10UnderscoreES11_S11_EEEEENS7_6detail26Sm90ImplicitGemmTileTraitsINSA_20SM90_TMA_LOAD_IM2COLENSA_14ComposedLayoutINSA_7SwizzleILi1ELi4ELi3EEENSA_18smem_ptr_flag_bitsILi8EEENSW_INSB_IJNSB_IJNSC_ILi8EEESK_EEENSB_IJSK_SE_EEENSB_IJSE_NSC_ILi18EEEEEEEEENSB_IJNSB_IJSK_SI_EEENSB_IJSE_SY_EEENSB_IJSY_NSC_ILi8192EEEEEEEEEEEEEvEENS15_INSA_23SM90_TMA_LOAD_MULTICASTENS17_IS19_S1B_NSW_INSB_IJNSB_IJS1C_NSC_ILi16EEEEEES1E_S1G_EEENSB_IJS1I_S1J_NSB_IJSY_NSC_ILi4096EEEEEEEEEEEEEvEEEENS_8epilogue10collective6detail29Sm90TmaWarpSpecializedAdapterINS22_15DefaultEpilogueISN_NSB_IJNSB_IJlllEEESE_SY_EEES27_NS21_6thread17LinearCombinationISN_Li1EffLNS28_9ScaleType4KindE0ELNS_15FloatRoundStyleE2ESN_EENS_4gemm15EpilogueDefaultEEEEEvvEEEEvNT_6ParamsE)
        /*0020*/ 	.word	0x00000200
.L_16:


//--------------------- .nv.compat                --------------------------
	.section	.nv.compat,"",@"SHT_CUDA_COMPAT_INFO"
	.align	4
        /*0000*/ 	.byte	0x02, 0x09, 0x01, 0x00, 0x02, 0x02, 0x04, 0x00, 0x02, 0x05, 0x05, 0x00, 0x03, 0x07, 0x01, 0x01
        /*0010*/ 	.byte	0x02, 0x03, 0x01, 0x00, 0x02, 0x06, 0x01, 0x00, 0x04, 0x0b, 0x08, 0x00, 0x00, 0x00, 0x00, 0x00
        /*0020*/ 	.byte	0x00, 0x00, 0x00, 0x00


//--------------------- .nv.info._ZN7cutlass13device_kernelINS_4conv6kernel13ConvUniversalINS1_16ConvProblemShapeILNS1_8OperatorE0ELi2EEENS1_10collective14CollectiveConvINS1_46MainloopSm90TmaGmmaWarpSpecializedImplicitGemmILS5_0ELi18ELi2EN4cute5tupleIJNSA_1CILi2EEENSC_ILi1EEESE_EEENS1_36KernelImplicitTmaWarpSpecializedSm90ELi1EEENSB_IJNSC_ILi256EEENSC_ILi128EEENSB_IJNSC_ILi32EEEEEEEEENS_12float_e4m3_tESN_NSA_8TiledMMAINSA_8MMA_AtomIJNSA_4SM904GMMA31MMA_64x128x32_F32E4M3E4M3_SS_TNILNSR_7ScaleInE1ELST_1EEEEEENSA_6LayoutINSB_IJSE_SE_SE_EEENSB_IJNSC_ILi0EEESY_SY_EEEEENSB_IJNSA_10UnderscoreES11_S11_EEEEENS7_6detail26Sm90ImplicitGemmTileTraitsINSA_20SM90_TMA_LOAD_IM2COLENSA_14ComposedLayoutINSA_7SwizzleILi1ELi4ELi3EEENSA_18smem_ptr_flag_bitsILi8EEENSW_INSB_IJNSB_IJNSC_ILi8EEESK_EEENSB_IJSK_SE_EEENSB_IJSE_NSC_ILi18EEEEEEEEENSB_IJNSB_IJSK_SI_EEENSB_IJSE_SY_EEENSB_IJSY_NSC_ILi8192EEEEEEEEEEEEEvEENS15_INSA_23SM90_TMA_LOAD_MULTICASTENS17_IS19_S1B_NSW_INSB_IJNSB_IJS1C_NSC_ILi16EEEEEES1E_S1G_EEENSB_IJS1I_S1J_NSB_IJSY_NSC_ILi4096EEEEEEEEEEEEEvEEEENS_8epilogue10collective6detail29Sm90TmaWarpSpecializedAdapterINS22_15DefaultEpilogueISN_NSB_IJNSB_IJlllEEESE_SY_EEES27_NS21_6thread17LinearCombinationISN_Li1EffLNS28_9ScaleType4KindE0ELNS_15FloatRoundStyleE2ESN_EENS_4gemm15EpilogueDefaultEEEEEvvEEEEvNT_6ParamsE --------------------------
	.section	.nv.info._ZN7cutlass13device_kernelINS_4conv6kernel13ConvUniversalINS1_16ConvProblemShapeILNS1_8OperatorE0ELi2EEENS1_10collective14CollectiveConvINS1_46MainloopSm90TmaGmmaWarpSpecializedImplicitGemmILS5_0ELi18ELi2EN4cute5tupleIJNSA_1CILi2EEENSC_ILi1EEESE_EEENS1_36KernelImplicitTmaWarpSpecializedSm90ELi1EEENSB_IJNSC_ILi256EEENSC_ILi128EEENSB_IJNSC_ILi32EEEEEEEEENS_12float_e4m3_tESN_NSA_8TiledMMAINSA_8MMA_AtomIJNSA_4SM904GMMA31MMA_64x128x32_F32E4M3E4M3_SS_TNILNSR_7ScaleInE1ELST_1EEEEEENSA_6LayoutINSB_IJSE_SE_SE_EEENSB_IJNSC_ILi0EEESY_SY_EEEEENSB_IJNSA_10UnderscoreES11_S11_EEEEENS7_6detail26Sm90ImplicitGemmTileTraitsINSA_20SM90_TMA_LOAD_IM2COLENSA_14ComposedLayoutINSA_7SwizzleILi1ELi4ELi3EEENSA_18smem_ptr_flag_bitsILi8EEENSW_INSB_IJNSB_IJNSC_ILi8EEESK_EEENSB_IJSK_SE_EEENSB_IJSE_NSC_ILi18EEEEEEEEENSB_IJNSB_IJSK_SI_EEENSB_IJSE_SY_EEENSB_IJSY_NSC_ILi8192EEEEEEEEEEEEEvEENS15_INSA_23SM90_TMA_LOAD_MULTICASTENS17_IS19_S1B_NSW_INSB_IJNSB_IJS1C_NSC_ILi16EEEEEES1E_S1G_EEENSB_IJS1I_S1J_NSB_IJSY_NSC_ILi4096EEEEEEEEEEEEEvEEEENS_8epilogue10collective6detail29Sm90TmaWarpSpecializedAdapterINS22_15DefaultEpilogueISN_NSB_IJNSB_IJlllEEESE_SY_EEES27_NS21_6thread17LinearCombinationISN_Li1EffLNS28_9ScaleType4KindE0ELNS_15FloatRoundStyleE2ESN_EENS_4gemm15EpilogueDefaultEEEEEvvEEEEvNT_6ParamsE,"",@"SHT_CUDA_INFO"
	.sectionflags	@""
	.align	4


	//----- nvinfo : EIATTR_CUDA_API_VERSION
	.align		4
        /*0000*/ 	.byte	0x04, 0x37
        /*0002*/ 	.short	(.L_18 - .L_17)
.L_17:
        /*0004*/ 	.word	0x00000082


	//----- nvinfo : EIATTR_KPARAM_INFO
	.align		4
.L_18:
        /*0008*/ 	.byte	0x04, 0x17
        /*000a*/ 	.short	(.L_20 - .L_19)
.L_19:
        /*000c*/ 	.word	0x00000000
        /*0010*/ 	.short	0x0000
        /*0012*/ 	.short	0x0070
        /*0014*/ 	.byte	0x00, 0xf0, 0x01, 0x0e


	//----- nvinfo : EIATTR_SPARSE_MMA_MASK
	.align		4
.L_20:
        /*0018*/ 	.byte	0x03, 0x50
        /*001a*/ 	.short	0x0000


	//----- nvinfo : EIATTR_MAXREG_COUNT
	.align		4
        /*001c*/ 	.byte	0x03, 0x1b
        /*001e*/ 	.short	0x00ff


	//----- nvinfo : EIATTR_NUM_BARRIERS
	.align		4
        /*0020*/ 	.byte	0x02, 0x4c
        /*0022*/ 	.byte	0x01
	.zero		1


	//----- nvinfo : EIATTR_ANNOTATIONS
	.align		4
        /*0024*/ 	.byte	0x04, 0x55
        /*0026*/ 	.short	(.L_22 - .L_21)


	//   ....[0]....
.L_21:
        /*0028*/ 	.word	0x00000001
        /*002c*/ 	.byte	0xa0, 0x0c, 0x00, 0x00, 0x01, 0x00, 0x00, 0x00, 0xe0, 0x0c, 0x00, 0x00, 0x01, 0x00, 0x00, 0x00
        /* <DEDUP_REMOVED lines=202> */
        /*0cdc*/ 	.byte	0x10, 0xa7, 0x01, 0x00, 0x01, 0x00, 0x00, 0x00, 0xa0, 0xa7, 0x01, 0x00


	//----- nvinfo : EIATTR_MERCURY_ISA_VERSION
	.align		4
.L_22:
        /*0ce8*/ 	.byte	0x03, 0x5f
        /*0cea*/ 	.short	0x0101


	//----- nvinfo : EIATTR_INT_WARP_WIDE_INSTR_OFFSETS
	.align		4
        /*0cec*/ 	.byte	0x04, 0x31
        /*0cee*/ 	.short	(.L_24 - .L_23)


	//   ....[0]....
.L_23:
        /*0cf0*/ 	.word	0x0000eab0


	//   ....[1]....
        /*0cf4*/ 	.word	0x0000ebd0


	//   ....[2]....
        /*0cf8*/ 	.word	0x0000ed60


	//   ....[3]....
        /*0cfc*/ 	.word	0x0000eea0


	//   ....[4]....
        /*0d00*/ 	.word	0x0000f000


	//   ....[5]....
        /*0d04*/ 	.word	0x0000f120


	//   ....[6]....
        /*0d08*/ 	.word	0x0000f240


	//   ....[7]....
        /*0d0c*/ 	.word	0x0000f380


	//   ....[8]....
        /*0d10*/ 	.word	0x0000f4d0


	//   ....[9]....
        /*0d14*/ 	.word	0x0000f600


	//   ....[10]....
        /*0d18*/ 	.word	0x0000f720


	//   ....[11]....
        /*0d1c*/ 	.word	0x0000f860


	//   ....[12]....
        /*0d20*/ 	.word	0x0000f9b0


	//   ....[13]....
        /*0d24*/ 	.word	0x0000fae0


	//   ....[14]....
        /*0d28*/ 	.word	0x0000fc00


	//   ....[15]....
        /*0d2c*/ 	.word	0x0000fd40


	//   ....[16]....
        /*0d30*/ 	.word	0x0000fe90


	//   ....[17]....
        /*0d34*/ 	.word	0x0000ffc0


	//   ....[18]....
        /*0d38*/ 	.word	0x000100e0


	//   ....[19]....
        /*0d3c*/ 	.word	0x00010220


	//   ....[20]....
        /*0d40*/ 	.word	0x00010370


	//   ....[21]....
        /*0d44*/ 	.word	0x000104a0


	//   ....[22]....
        /*0d48*/ 	.word	0x000105c0


	//   ....[23]....
        /*0d4c*/ 	.word	0x00010700


	//   ....[24]....
        /*0d50*/ 	.word	0x00010850


	//   ....[25]....
        /*0d54*/ 	.word	0x00010980


	//   ....[26]....
        /*0d58*/ 	.word	0x00010aa0


	//   ....[27]....
        /*0d5c*/ 	.word	0x00010be0


	//   ....[28]....
        /*0d60*/ 	.word	0x00010d30


	//   ....[29]....
        /*0d64*/ 	.word	0x00010e60


	//   ....[30]....
        /*0d68*/ 	.word	0x00010f80


	//   ....[31]....
        /*0d6c*/ 	.word	0x000110c0


	//   ....[32]....
        /*0d70*/ 	.word	0x00011210


	//   ....[33]....
        /*0d74*/ 	.word	0x00011340


	//   ....[34]....
        /*0d78*/ 	.word	0x00011460


	//   ....[35]....
        /*0d7c*/ 	.word	0x000115a0


	//   ....[36]....
        /*0d80*/ 	.word	0x000116f0


	//   ....[37]....
        /*0d84*/ 	.word	0x00011820


	//   ....[38]....
        /*0d88*/ 	.word	0x00011940


	//   ....[39]....
        /*0d8c*/ 	.word	0x00011a80


	//   ....[40]....
        /*0d90*/ 	.word	0x00011bd0


	//   ....[41]....
        /*0d94*/ 	.word	0x00011d00


	//   ....[42]....
        /*0d98*/ 	.word	0x00011e20


	//   ....[43]....
        /*0d9c*/ 	.word	0x00011f60


	//   ....[44]....
        /*0da0*/ 	.word	0x000120b0


	//   ....[45]....
        /*0da4*/ 	.word	0x000121e0


	//   ....[46]....
        /*0da8*/ 	.word	0x00012300


	//   ....[47]....
        /*0dac*/ 	.word	0x00012440


	//   ....[48]....
        /*0db0*/ 	.word	0x00012590


	//   ....[49]....
        /*0db4*/ 	.word	0x000126c0


	//   ....[50]....
        /*0db8*/ 	.word	0x000127e0


	//   ....[51]....
        /*0dbc*/ 	.word	0x00012920


	//   ....[52]....
        /*0dc0*/ 	.word	0x00012a70


	//   ....[53]....
        /*0dc4*/ 	.word	0x00012ba0


	//   ....[54]....
        /*0dc8*/ 	.word	0x00012cc0


	//   ....[55]....
        /*0dcc*/ 	.word	0x00012e00


	//   ....[56]....
        /*0dd0*/ 	.word	0x00012f50


	//   ....[57]....
        /*0dd4*/ 	.word	0x00013070


	//   ....[58]....
        /*0dd8*/ 	.word	0x00013180


	//   ....[59]....
        /*0ddc*/ 	.word	0x000132b0


	//   ....[60]....
        /*0de0*/ 	.word	0x000133f0


	//   ....[61]....
        /*0de4*/ 	.word	0x00013510


	//   ....[62]....
        /*0de8*/ 	.word	0x00013620


	//   ....[63]....
        /*0dec*/ 	.word	0x0001ba30


	//   ....[64]....
        /*0df0*/ 	.word	0x0001bb00


	//   ....[65]....
        /*0df4*/ 	.word	0x0001bea0


	//   ....[66]....
        /*0df8*/ 	.word	0x0001bf20


	//   ....[67]....
        /*0dfc*/ 	.word	0x0001c280


	//   ....[68]....
        /*0e00*/ 	.word	0x0001c300


	//   ....[69]....
        /*0e04*/ 	.word	0x0001c660


	//   ....[70]....
        /*0e08*/ 	.word	0x0001c6e0


	//   ....[71]....
        /*0e0c*/ 	.word	0x0001ca40


	//   ....[72]....
        /*0e10*/ 	.word	0x0001cac0


	//   ....[73]....
        /*0e14*/ 	.word	0x0001ce20


	//   ....[74]....
        /*0e18*/ 	.word	0x0001cea0


	//   ....[75]....
        /*0e1c*/ 	.word	0x0001d200


	//   ....[76]....
        /*0e20*/ 	.word	0x0001d280


	//   ....[77]....
        /*0e24*/ 	.word	0x0001d5e0


	//   ....[78]....
        /*0e28*/ 	.word	0x0001d660


	//   ....[79]....
        /*0e2c*/ 	.word	0x0001d9c0


	//   ....[80]....
        /*0e30*/ 	.word	0x0001da40


	//   ....[81]....
        /*0e34*/ 	.word	0x0001dda0


	//   ....[82]....
        /*0e38*/ 	.word	0x0001de20


	//   ....[83]....
        /*0e3c*/ 	.word	0x0001e180


	//   ....[84]....
        /*0e40*/ 	.word	0x0001e200


	//   ....[85]....
        /*0e44*/ 	.word	0x0001e560


	//   ....[86]....
        /*0e48*/ 	.word	0x0001e5e0


	//   ....[87]....
        /*0e4c*/ 	.word	0x0001e940


	//   ....[88]....
        /*0e50*/ 	.word	0x0001e9c0


	//   ....[89]....
        /*0e54*/ 	.word	0x0001ed20


	//   ....[90]....
        /*0e58*/ 	.word	0x0001eda0


	//   ....[91]....
        /*0e5c*/ 	.word	0x0001f100


	//   ....[92]....
        /*0e60*/ 	.word	0x0001f180


	//   ....[93]....
        /*0e64*/ 	.word	0x0001f510


	//   ....[94]....
        /*0e68*/ 	.word	0x0001f530


	//----- nvinfo : EIATTR_COOP_GROUP_MASK_REGIDS
	.align		4
.L_24:
        /*0e6c*/ 	.byte	0x04, 0x29
        /*0e6e*/ 	.short	(.L_26 - .L_25)


	//   ....[0]....
.L_25:
        /*0e70*/ 	.word	0xffffffff


	//   ....[1]....
        /*0e74*/ 	.word	0xffffffff


	//   ....[2]....
        /*0e78*/ 	.word	0xffffffff


	//   ....[3]....
        /*0e7c*/ 	.word	0xffffffff


	//----- nvinfo : EIATTR_COOP_GROUP_INSTR_OFFSETS
	.align		4
.L_26:
        /*0e80*/ 	.byte	0x04, 0x28
        /*0e82*/ 	.short	(.L_28 - .L_27)


	//   ....[0]....
.L_27:
        /*0e84*/ 	.word	0x00000080


	//   ....[1]....
        /*0e88*/ 	.word	0x000000b0


	//   ....[2]....
        /*0e8c*/ 	.word	0x000001b0


	//   ....[3]....
        /*0e90*/ 	.word	0x000008c0


	//----- nvinfo : EIATTR_MBARRIER_INSTR_OFFSETS
	.align		4
.L_28:
        /*0e94*/ 	.byte	0x04, 0x39
        /*0e96*/ 	.short	(.L_30 - .L_29)


	//   ....[0]....
.L_29:
        /*0e98*/ 	.word	0x000003e0
        /*0e9c*/ 	.word	0x000000ff
        /*0ea0*/ 	.word	0x00036000
        /*0ea4*/ 	.short	0x0100
        /*0ea6*/ 	.byte	0x04
	.zero		1


	//   ....[1]....
        /*0ea8*/ 	.word	0x000003f0
        /*0eac*/ 	.word	0x000000ff
        /*0eb0*/ 	.word	0x00036090
        /*0eb4*/ 	.short	0x0100
        /*0eb6*/ 	.byte	0x04
	.zero		1


	//   ....[2]....
        /*0eb8*/ 	.word	0x00000400
        /*0ebc*/ 	.word	0x000000ff
        /*0ec0*/ 	.word	0x00036008
        /*0ec4*/ 	.short	0x0100
        /*0ec6*/ 	.byte	0x04
	.zero		1


	//   ....[3]....
        /*0ec8*/ 	.word	0x00000410
        /*0ecc*/ 	.word	0x000000ff
        /*0ed0*/ 	.word	0x00036098
        /*0ed4*/ 	.short	0x0100
        /*0ed6*/ 	.byte	0x04
	.zero		1


	//   ....[4]....
        /*0ed8*/ 	.word	0x00000420
        /*0edc*/ 	.word	0x000000ff
        /*0ee0*/ 	.word	0x00036010
        /*0ee4*/ 	.short	0x0100
        /*0ee6*/ 	.byte	0x04
	.zero		1


	//   ....[5]....
        /*0ee8*/ 	.word	0x00000430
        /*0eec*/ 	.word	0x000000ff
        /*0ef0*/ 	.word	0x000360a0
        /*0ef4*/ 	.short	0x0100
        /*0ef6*/ 	.byte	0x04
	.zero		1


	//   ....[6]....
        /*0ef8*/ 	.word	0x00000440
        /*0efc*/ 	.word	0x000000ff
        /*0f00*/ 	.word	0x00036018
        /*0f04*/ 	.short	0x0100
        /*0f06*/ 	.byte	0x04
	.zero		1


	//   ....[7]....
        /*0f08*/ 	.word	0x00000450
        /*0f0c*/ 	.word	0x000000ff
        /*0f10*/ 	.word	0x000360a8
        /*0f14*/ 	.short	0x0100
        /*0f16*/ 	.byte	0x04
	.zero		1


	//   ....[8]....
        /*0f18*/ 	.word	0x00000460
        /*0f1c*/ 	.word	0x000000ff
        /*0f20*/ 	.word	0x00036020
        /*0f24*/ 	.short	0x0100
        /*0f26*/ 	.byte	0x04
	.zero		1


	//   ....[9]....
        /*0f28*/ 	.word	0x00000470
        /*0f2c*/ 	.word	0x000000ff
        /*0f30*/ 	.word	0x000360b0
        /*0f34*/ 	.short	0x0100
        /*0f36*/ 	.byte	0x04
	.zero		1


	//   ....[10]....
        /*0f38*/ 	.word	0x00000480
        /*0f3c*/ 	.word	0x000000ff
        /*0f40*/ 	.word	0x00036028
        /*0f44*/ 	.short	0x0100
        /*0f46*/ 	.byte	0x04
	.zero		1


	//   ....[11]....
        /*0f48*/ 	.word	0x00000490
        /*0f4c*/ 	.word	0x000000ff
        /*0f50*/ 	.word	0x000360b8
        /*0f54*/ 	.short	0x0100
        /*0f56*/ 	.byte	0x04
	.zero		1


	//   ....[12]....
        /*0f58*/ 	.word	0x000004a0
        /*0f5c*/ 	.word	0x000000ff
        /*0f60*/ 	.word	0x00036030
        /*0f64*/ 	.short	0x0100
        /*0f66*/ 	.byte	0x04
	.zero		1


	//   ....[13]....
        /*0f68*/ 	.word	0x000004b0
        /*0f6c*/ 	.word	0x000000ff
        /*0f70*/ 	.word	0x000360c0
        /*0f74*/ 	.short	0x0100
        /*0f76*/ 	.byte	0x04
	.zero		1


	//   ....[14]....
        /*0f78*/ 	.word	0x000004c0
        /*0f7c*/ 	.word	0x000000ff
        /*0f80*/ 	.word	0x00036038
        /*0f84*/ 	.short	0x0100
        /*0f86*/ 	.byte	0x04
	.zero		1


	//   ....[15]....
        /*0f88*/ 	.word	0x000004d0
        /*0f8c*/ 	.word	0x000000ff
        /*0f90*/ 	.word	0x000360c8
        /*0f94*/ 	.short	0x0100
        /*0f96*/ 	.byte	0x04
	.zero		1


	//   ....[16]....
        /*0f98*/ 	.word	0x000004e0
        /*0f9c*/ 	.word	0x000000ff
        /*0fa0*/ 	.word	0x00036040
        /*0fa4*/ 	.short	0x0100
        /*0fa6*/ 	.byte	0x04
	.zero		1


	//   ....[17]....
        /*0fa8*/ 	.word	0x000004f0
        /*0fac*/ 	.word	0x000000ff
        /*0fb0*/ 	.word	0x000360d0
        /*0fb4*/ 	.short	0x0100
        /*0fb6*/ 	.byte	0x04
	.zero		1


	//   ....[18]....
        /*0fb8*/ 	.word	0x00000500
        /*0fbc*/ 	.word	0x000000ff
        /*0fc0*/ 	.word	0x00036048
        /*0fc4*/ 	.short	0x0100
        /*0fc6*/ 	.byte	0x04
	.zero		1


	//   ....[19]....
        /*0fc8*/ 	.word	0x00000510
        /*0fcc*/ 	.word	0x000000ff
        /*0fd0*/ 	.word	0x000360d8
        /*0fd4*/ 	.short	0x0100
        /*0fd6*/ 	.byte	0x04
	.zero		1


	//   ....[20]....
        /*0fd8*/ 	.word	0x00000520
        /*0fdc*/ 	.word	0x000000ff
        /*0fe0*/ 	.word	0x00036050
        /*0fe4*/ 	.short	0x0100
        /*0fe6*/ 	.byte	0x04
	.zero		1


	//   ....[21]....
        /*0fe8*/ 	.word	0x00000530
        /*0fec*/ 	.word	0x000000ff
        /*0ff0*/ 	.word	0x000360e0
        /*0ff4*/ 	.short	0x0100
        /*0ff6*/ 	.byte	0x04
	.zero		1


	//   ....[22]....
        /*0ff8*/ 	.word	0x00000540
        /*0ffc*/ 	.word	0x000000ff
        /*1000*/ 	.word	0x00036058
        /*1004*/ 	.short	0x0100
        /*1006*/ 	.byte	0x04
	.zero		1


	//   ....[23]....
        /*1008*/ 	.word	0x00000550
        /*100c*/ 	.word	0x000000ff
        /*1010*/ 	.word	0x000360e8
        /*1014*/ 	.short	0x0100
        /*1016*/ 	.byte	0x04
	.zero		1


	//   ....[24]....
        /*1018*/ 	.word	0x00000560
        /*101c*/ 	.word	0x000000ff
        /*1020*/ 	.word	0x00036060
        /*1024*/ 	.short	0x0100
        /*1026*/ 	.byte	0x04
	.zero		1


	//   ....[25]....
        /*1028*/ 	.word	0x00000570
        /*102c*/ 	.word	0x000000ff
        /*1030*/ 	.word	0x000360f0
        /*1034*/ 	.short	0x0100
        /*1036*/ 	.byte	0x04
	.zero		1


	//   ....[26]....
        /*1038*/ 	.word	0x00000580
        /*103c*/ 	.word	0x000000ff
        /*1040*/ 	.word	0x00036068
        /*1044*/ 	.short	0x0100
        /*1046*/ 	.byte	0x04
	.zero		1


	//   ....[27]....
        /*1048*/ 	.word	0x00000590
        /*104c*/ 	.word	0x000000ff
        /*1050*/ 	.word	0x000360f8
        /*1054*/ 	.short	0x0100
        /*1056*/ 	.byte	0x04
	.zero		1


	//   ....[28]....
        /*1058*/ 	.word	0x000005a0
        /*105c*/ 	.word	0x000000ff
        /*1060*/ 	.word	0x00036070
        /*1064*/ 	.short	0x0100
        /*1066*/ 	.byte	0x04
	.zero		1


	//   ....[29]....
        /*1068*/ 	.word	0x000005b0
        /*106c*/ 	.word	0x000000ff
        /*1070*/ 	.word	0x00036100
        /*1074*/ 	.short	0x0100
        /*1076*/ 	.byte	0x04
	.zero		1


	//   ....[30]....
        /*1078*/ 	.word	0x000005c0
        /*107c*/ 	.word	0x000000ff
        /*1080*/ 	.word	0x00036078
        /*1084*/ 	.short	0x0100
        /*1086*/ 	.byte	0x04
	.zero		1


	//   ....[31]....
        /*1088*/ 	.word	0x000005d0
        /*108c*/ 	.word	0x000000ff
        /*1090*/ 	.word	0x00036108
        /*1094*/ 	.short	0x0100
        /*1096*/ 	.byte	0x04
	.zero		1


	//   ....[32]....
        /*1098*/ 	.word	0x000005e0
        /*109c*/ 	.word	0x000000ff
        /*10a0*/ 	.word	0x00036080
        /*10a4*/ 	.short	0x0100
        /*10a6*/ 	.byte	0x04
	.zero		1


	//   ....[33]....
        /*10a8*/ 	.word	0x000005f0
        /*10ac*/ 	.word	0x000000ff
        /*10b0*/ 	.word	0x00036110
        /*10b4*/ 	.short	0x0100
        /*10b6*/ 	.byte	0x04
	.zero		1


	//   ....[34]....
        /*10b8*/ 	.word	0x00000600
        /*10bc*/ 	.word	0x000000ff
        /*10c0*/ 	.word	0x00036088
        /*10c4*/ 	.short	0x0100
        /*10c6*/ 	.byte	0x04
	.zero		1


	//   ....[35]....
        /*10c8*/ 	.word	0x00000610
        /*10cc*/ 	.word	0x000000ff
        /*10d0*/ 	.word	0x00036118
        /*10d4*/ 	.short	0x0100
        /*10d6*/ 	.byte	0x04
	.zero		1


	//   ....[36]....
        /*10d8*/ 	.word	0x00001780
        /*10dc*/ 	.word	0x00000003
        /*10e0*/ 	.word	0x00036000
        /*10e4*/ 	.short	0x010a
        /*10e6*/ 	.byte	0x3f
	.zero		1


	//   ....[37]....
        /*10e8*/ 	.word	0x00001ce0
        /*10ec*/ 	.word	0x00000000
        /*10f0*/ 	.word	0x00036000
        /*10f4*/ 	.short	0x010a
        /*10f6*/ 	.byte	0x3f
	.zero		1


	//   ....[38]....
        /*10f8*/ 	.word	0x00002770
        /*10fc*/ 	.word	0x00000000
        /*1100*/ 	.word	0x00000000
        /*1104*/ 	.short	0x0101
        /*1106*/ 	.byte	0x3f
	.zero		1


	//   ....[39]....
        /*1108*/ 	.word	0x000029a0
        /*110c*/ 	.word	0x00000007
        /*1110*/ 	.word	0x00000000
        /*1114*/ 	.short	0x0101
        /*1116*/ 	.byte	0x3f
	.zero		1


	//   ....[40]....
        /*1118*/ 	.word	0x0001fa60
        /*111c*/ 	.word	0x00000011
        /*1120*/ 	.word	0x00036090
        /*1124*/ 	.short	0x010a
        /*1126*/ 	.byte	0x3f
	.zero		1


	//   ....[41]....
        /*1128*/ 	.word	0x00020160
        /*112c*/ 	.word	0x00000003
        /*1130*/ 	.word	0x00000000
        /*1134*/ 	.short	0x010a
        /*1136*/ 	.byte	0x3f
	.zero		1


	//   ....[42]....
        /*1138*/ 	.word	0x00020220
        /*113c*/ 	.word	0x00000003
        /*1140*/ 	.word	0x00000000
        /*1144*/ 	.short	0x010a
        /*1146*/ 	.byte	0x3f
	.zero		1


	//   ....[43]....
        /*1148*/ 	.word	0x000202e0
        /*114c*/ 	.word	0x00000003
        /*1150*/ 	.word	0x00000000
        /*1154*/ 	.short	0x010a
        /*1156*/ 	.byte	0x3f
	.zero		1


	//   ....[44]....
        /*1158*/ 	.word	0x000203a0
        /*115c*/ 	.word	0x00000003
        /*1160*/ 	.word	0x00000000
        /*1164*/ 	.short	0x010a
        /*1166*/ 	.byte	0x3f
	.zero		1


	//   ....[45]....
        /*1168*/ 	.word	0x00020460
        /*116c*/ 	.word	0x00000003
        /*1170*/ 	.word	0x00000000
        /*1174*/ 	.short	0x010a
        /*1176*/ 	.byte	0x3f
	.zero		1


	//   ....[46]....
        /*1178*/ 	.word	0x00020520
        /*117c*/ 	.word	0x00000003
        /*1180*/ 	.word	0x00000000
        /*1184*/ 	.short	0x010a
        /*1186*/ 	.byte	0x3f
	.zero		1


	//   ....[47]....
        /*1188*/ 	.word	0x000205e0
        /*118c*/ 	.word	0x00000003
        /*1190*/ 	.word	0x00000000
        /*1194*/ 	.short	0x010a
        /*1196*/ 	.byte	0x3f
	.zero		1


	//   ....[48]....
        /*1198*/ 	.word	0x000206a0
        /*119c*/ 	.word	0x00000003
        /*11a0*/ 	.word	0x00000000
        /*11a4*/ 	.short	0x010a
        /*11a6*/ 	.byte	0x3f
	.zero		1


	//   ....[49]....
        /*11a8*/ 	.word	0x00020760
        /*11ac*/ 	.word	0x00000003
        /*11b0*/ 	.word	0x00000000
        /*11b4*/ 	.short	0x010a
        /*11b6*/ 	.byte	0x3f
	.zero		1


	//   ....[50]....
        /*11b8*/ 	.word	0x00020820
        /*11bc*/ 	.word	0x00000003
        /*11c0*/ 	.word	0x00000000
        /*11c4*/ 	.short	0x010a
        /*11c6*/ 	.byte	0x3f
	.zero		1


	//   ....[51]....
        /*11c8*/ 	.word	0x000208e0
        /*11cc*/ 	.word	0x00000003
        /*11d0*/ 	.word	0x00000000
        /*11d4*/ 	.short	0x010a
        /*11d6*/ 	.byte	0x3f
	.zero		1


	//   ....[52]....
        /*11d8*/ 	.word	0x000209a0
        /*11dc*/ 	.word	0x00000003
        /*11e0*/ 	.word	0x00000000
        /*11e4*/ 	.short	0x010a
        /*11e6*/ 	.byte	0x3f
	.zero		1


	//   ....[53]....
        /*11e8*/ 	.word	0x00020a60
        /*11ec*/ 	.word	0x00000003
        /*11f0*/ 	.word	0x00000000
        /*11f4*/ 	.short	0x010a
        /*11f6*/ 	.byte	0x3f
	.zero		1


	//   ....[54]....
        /*11f8*/ 	.word	0x00020b20
        /*11fc*/ 	.word	0x00000003
        /*1200*/ 	.word	0x00000000
        /*1204*/ 	.short	0x010a
        /*1206*/ 	.byte	0x3f
	.zero		1


	//   ....[55]....
        /*1208*/ 	.word	0x00020be0
        /*120c*/ 	.word	0x00000003
        /*1210*/ 	.word	0x00000000
        /*1214*/ 	.short	0x010a
        /*1216*/ 	.byte	0x3f
	.zero		1


	//   ....[56]....
        /*1218*/ 	.word	0x00020ca0
        /*121c*/ 	.word	0x00000003
        /*1220*/ 	.word	0x00000000
        /*1224*/ 	.short	0x010a
        /*1226*/ 	.byte	0x3f
	.zero		1


	//   ....[57]....
        /*1228*/ 	.word	0x00020d60
        /*122c*/ 	.word	0x00000003
        /*1230*/ 	.word	0x00000000
        /*1234*/ 	.short	0x010a
        /*1236*/ 	.byte	0x3f
	.zero		1


	//   ....[58]....
        /*1238*/ 	.word	0x00020e20
        /*123c*/ 	.word	0x00000003
        /*1240*/ 	.word	0x00000000
        /*1244*/ 	.short	0x010a
        /*1246*/ 	.byte	0x3f
	.zero		1


	//----- nvinfo : EIATTR_NUM_MBARRIERS
	.align		4
.L_30:
        /*1248*/ 	.byte	0x03, 0x38
        /*124a*/ 	.short	0x0024


	//----- nvinfo : EIATTR_EXIT_INSTR_OFFSETS
	.align		4
        /*124c*/ 	.byte	0x04, 0x1c
        /*124e*/ 	.short	(.L_32 - .L_31)


	//   ....[0]....
.L_31:
        /*1250*/ 	.word	0x00000c90


	//   ....[1]....
        /*1254*/ 	.word	0x00002c10


	//   ....[2]....
        /*1258*/ 	.word	0x000137b0


	//   ....[3]....
        /*125c*/ 	.word	0x00013880


	//   ....[4]....
        /*1260*/ 	.word	0x0001f760


	//   ....[5]....
        /*1264*/ 	.word	0x0001f830


	//   ....[6]....
        /*1268*/ 	.word	0x0001f850


	//   ....[7]....
        /*126c*/ 	.word	0x00020060


	//   ....[8]....
        /*1270*/ 	.word	0x00020e50


	//----- nvinfo : EIATTR_MAX_THREADS
	.align		4
.L_32:
        /*1274*/ 	.byte	0x04, 0x05
        /*1276*/ 	.short	(.L_34 - .L_33)
.L_33:
        /*1278*/ 	.word	0x00000100
        /*127c*/ 	.word	0x00000001
        /*1280*/ 	.word	0x00000001


	//----- nvinfo : EIATTR_CRS_STACK_SIZE
	.align		4
.L_34:
        /*1284*/ 	.byte	0x04, 0x1e
        /*1286*/ 	.short	(.L_36 - .L_35)
.L_35:
        /*1288*/ 	.word	0x00000000


	//----- nvinfo : EIATTR_CBANK_PARAM_SIZE
	.align		4
.L_36:
        /*128c*/ 	.byte	0x03, 0x19
        /*128e*/ 	.short	0x03f0


	//----- nvinfo : EIATTR_PARAM_CBANK
	.align		4
        /*1290*/ 	.byte	0x04, 0x0a
        /*1292*/ 	.short	(.L_38 - .L_37)
	.align		4
.L_37:
        /*1294*/ 	.word	index@(.nv.constant0._ZN7cutlass13device_kernelINS_4conv6kernel13ConvUniversalINS1_16ConvProblemShapeILNS1_8OperatorE0ELi2EEENS1_10collective14CollectiveConvINS1_46MainloopSm90TmaGmmaWarpSpecializedImplicitGemmILS5_0ELi18ELi2EN4cute5tupleIJNSA_1CILi2EEENSC_ILi1EEESE_EEENS1_36KernelImplicitTmaWarpSpecializedSm90ELi1EEENSB_IJNSC_ILi256EEENSC_ILi128EEENSB_IJNSC_ILi32EEEEEEEEENS_12float_e4m3_tESN_NSA_8TiledMMAINSA_8MMA_AtomIJNSA_4SM904GMMA31MMA_64x128x32_F32E4M3E4M3_SS_TNILNSR_7ScaleInE1ELST_1EEEEEENSA_6LayoutINSB_IJSE_SE_SE_EEENSB_IJNSC_ILi0EEESY_SY_EEEEENSB_IJNSA_10UnderscoreES11_S11_EEEEENS7_6detail26Sm90ImplicitGemmTileTraitsINSA_20SM90_TMA_LOAD_IM2COLENSA_14ComposedLayoutINSA_7SwizzleILi1ELi4ELi3EEENSA_18smem_ptr_flag_bitsILi8EEENSW_INSB_IJNSB_IJNSC_ILi8EEESK_EEENSB_IJSK_SE_EEENSB_IJSE_NSC_ILi18EEEEEEEEENSB_IJNSB_IJSK_SI_EEENSB_IJSE_SY_EEENSB_IJSY_NSC_ILi8192EEEEEEEEEEEEEvEENS15_INSA_23SM90_TMA_LOAD_MULTICASTENS17_IS19_S1B_NSW_INSB_IJNSB_IJS1C_NSC_ILi16EEEEEES1E_S1G_EEENSB_IJS1I_S1J_NSB_IJSY_NSC_ILi4096EEEEEEEEEEEEEvEEEENS_8epilogue10collective6detail29Sm90TmaWarpSpecializedAdapterINS22_15DefaultEpilogueISN_NSB_IJNSB_IJlllEEESE_SY_EEES27_NS21_6thread17LinearCombinationISN_Li1EffLNS28_9ScaleType4KindE0ELNS_15FloatRoundStyleE2ESN_EENS_4gemm15EpilogueDefaultEEEEEvvEEEEvNT_6ParamsE)
        /*1298*/ 	.short	0x0210
        /*129a*/ 	.short	0x03f0


	//----- nvinfo : EIATTR_SW_WAR
	.align		4
.L_38:
        /*129c*/ 	.byte	0x04, 0x36
        /*129e*/ 	.short	(.L_40 - .L_39)
.L_39:
        /*12a0*/ 	.word	0x00000008
.L_40:


//--------------------- .nv.callgraph             --------------------------
	.section	.nv.callgraph,"",@"SHT_CUDA_CALLGRAPH"
	.align	4
	.sectionentsize	8
	.align		4
        /*0000*/ 	.word	0x00000000
	.align		4
        /*0004*/ 	.word	0xffffffff
	.align		4
        /*0008*/ 	.word	0x00000000
	.align		4
        /*000c*/ 	.word	0xfffffffe
	.align		4
        /*0010*/ 	.word	0x00000000
	.align		4
        /*0014*/ 	.word	0xfffffffd
	.align		4
        /*0018*/ 	.word	0x00000000
	.align		4
        /*001c*/ 	.word	0xfffffffc


//--------------------- .nv.constant4             --------------------------
	.section	.nv.constant4,"a",@progbits
	.align	8
	.align		8
.nv.constant4:
        /*0000*/ 	.dword	_ZN39_INTERNAL_00b2830b_4_k_cu_136bc0df_35554cuda3std3__45__cpo5beginE
	.align		8
        /*0008*/ 	.dword	_ZN39_INTERNAL_00b2830b_4_k_cu_136bc0df_35554cuda3std3__45__cpo3endE
	.align		8
        /*0010*/ 	.dword	_ZN39_INTERNAL_00b2830b_4_k_cu_136bc0df_35554cuda3std3__45__cpo6cbeginE
	.align		8
        /*0018*/ 	.dword	_ZN39_INTERNAL_00b2830b_4_k_cu_136bc0df_35554cuda3std3__45__cpo4cendE
	.align		8
        /*0020*/ 	.dword	_ZN39_INTERNAL_00b2830b_4_k_cu_136bc0df_35554cuda3std3__441_GLOBAL__N__00b2830b_4_k_cu_136bc0df_35556ignoreE
	.align		8
        /*0028*/ 	.dword	_ZN39_INTERNAL_00b2830b_4_k_cu_136bc0df_35554cuda3std3__419piecewise_constructE
	.align		8
        /*0030*/ 	.dword	_ZN39_INTERNAL_00b2830b_4_k_cu_136bc0df_35554cuda3std3__48in_placeE
	.align		8
        /*0038*/ 	.dword	_ZN39_INTERNAL_00b2830b_4_k_cu_136bc0df_35554cuda3std6ranges3__45__cpo4swapE
	.align		8
        /*0040*/ 	.dword	_ZN39_INTERNAL_00b2830b_4_k_cu_136bc0df_35554cuda3std6ranges3__45__cpo9iter_moveE
	.align		8
        /*0048*/ 	.dword	_ZN39_INTERNAL_00b2830b_4_k_cu_136bc0df_35554cute7productE
	.align		8
        /*0050*/ 	.dword	_ZN39_INTERNAL_00b2830b_4_k_cu_136bc0df_35554cute1_E


//--------------------- .text._ZN7cutlass13device_kernelINS_4conv6kernel13ConvUniversalINS1_16ConvProblemShapeILNS1_8OperatorE0ELi2EEENS1_10collective14CollectiveConvINS1_46MainloopSm90TmaGmmaWarpSpecializedImplicitGemmILS5_0ELi18ELi2EN4cute5tupleIJNSA_1CILi2EEENSC_ILi1EEESE_EEENS1_36KernelImplicitTmaWarpSpecializedSm90ELi1EEENSB_IJNSC_ILi256EEENSC_ILi128EEENSB_IJNSC_ILi32EEEEEEEEENS_12float_e4m3_tESN_NSA_8TiledMMAINSA_8MMA_AtomIJNSA_4SM904GMMA31MMA_64x128x32_F32E4M3E4M3_SS_TNILNSR_7ScaleInE1ELST_1EEEEEENSA_6LayoutINSB_IJSE_SE_SE_EEENSB_IJNSC_ILi0EEESY_SY_EEEEENSB_IJNSA_10UnderscoreES11_S11_EEEEENS7_6detail26Sm90ImplicitGemmTileTraitsINSA_20SM90_TMA_LOAD_IM2COLENSA_14ComposedLayoutINSA_7SwizzleILi1ELi4ELi3EEENSA_18smem_ptr_flag_bitsILi8EEENSW_INSB_IJNSB_IJNSC_ILi8EEESK_EEENSB_IJSK_SE_EEENSB_IJSE_NSC_ILi18EEEEEEEEENSB_IJNSB_IJSK_SI_EEENSB_IJSE_SY_EEENSB_IJSY_NSC_ILi8192EEEEEEEEEEEEEvEENS15_INSA_23SM90_TMA_LOAD_MULTICASTENS17_IS19_S1B_NSW_INSB_IJNSB_IJS1C_NSC_ILi16EEEEEES1E_S1G_EEENSB_IJS1I_S1J_NSB_IJSY_NSC_ILi4096EEEEEEEEEEEEEvEEEENS_8epilogue10collective6detail29Sm90TmaWarpSpecializedAdapterINS22_15DefaultEpilogueISN_NSB_IJNSB_IJlllEEESE_SY_EEES27_NS21_6thread17LinearCombinationISN_Li1EffLNS28_9ScaleType4KindE0ELNS_15FloatRoundStyleE2ESN_EENS_4gemm15EpilogueDefaultEEEEEvvEEEEvNT_6ParamsE --------------------------
	.section	.text._ZN7cutlass13device_kernelINS_4conv6kernel13ConvUniversalINS1_16ConvProblemShapeILNS1_8OperatorE0ELi2EEENS1_10collective14CollectiveConvINS1_46MainloopSm90TmaGmmaWarpSpecializedImplicitGemmILS5_0ELi18ELi2EN4cute5tupleIJNSA_1CILi2EEENSC_ILi1EEESE_EEENS1_36KernelImplicitTmaWarpSpecializedSm90ELi1EEENSB_IJNSC_ILi256EEENSC_ILi128EEENSB_IJNSC_ILi32EEEEEEEEENS_12float_e4m3_tESN_NSA_8TiledMMAINSA_8MMA_AtomIJNSA_4SM904GMMA31MMA_64x128x32_F32E4M3E4M3_SS_TNILNSR_7ScaleInE1ELST_1EEEEEENSA_6LayoutINSB_IJSE_SE_SE_EEENSB_IJNSC_ILi0EEESY_SY_EEEEENSB_IJNSA_10UnderscoreES11_S11_EEEEENS7_6detail26Sm90ImplicitGemmTileTraitsINSA_20SM90_TMA_LOAD_IM2COLENSA_14ComposedLayoutINSA_7SwizzleILi1ELi4ELi3EEENSA_18smem_ptr_flag_bitsILi8EEENSW_INSB_IJNSB_IJNSC_ILi8EEESK_EEENSB_IJSK_SE_EEENSB_IJSE_NSC_ILi18EEEEEEEEENSB_IJNSB_IJSK_SI_EEENSB_IJSE_SY_EEENSB_IJSY_NSC_ILi8192EEEEEEEEEEEEEvEENS15_INSA_23SM90_TMA_LOAD_MULTICASTENS17_IS19_S1B_NSW_INSB_IJNSB_IJS1C_NSC_ILi16EEEEEES1E_S1G_EEENSB_IJS1I_S1J_NSB_IJSY_NSC_ILi4096EEEEEEEEEEEEEvEEEENS_8epilogue10collective6detail29Sm90TmaWarpSpecializedAdapterINS22_15DefaultEpilogueISN_NSB_IJNSB_IJlllEEESE_SY_EEES27_NS21_6thread17LinearCombinationISN_Li1EffLNS28_9ScaleType4KindE0ELNS_15FloatRoundStyleE2ESN_EENS_4gemm15EpilogueDefaultEEEEEvvEEEEvNT_6ParamsE,"ax",@progbits
	.align	128
.text._ZN7cutlass13device_kernelINS_4conv6kernel13ConvUniversalINS1_16ConvProblemShapeILNS1_8OperatorE0ELi2EEENS1_10collective14CollectiveConvINS1_46MainloopSm90TmaGmmaWarpSpecializedImplicitGemmILS5_0ELi18ELi2EN4cute5tupleIJNSA_1CILi2EEENSC_ILi1EEESE_EEENS1_36KernelImplicitTmaWarpSpecializedSm90ELi1EEENSB_IJNSC_ILi256EEENSC_ILi128EEENSB_IJNSC_ILi32EEEEEEEEENS_12float_e4m3_tESN_NSA_8TiledMMAINSA_8MMA_AtomIJNSA_4SM904GMMA31MMA_64x128x32_F32E4M3E4M3_SS_TNILNSR_7ScaleInE1ELST_1EEEEEENSA_6LayoutINSB_IJSE_SE_SE_EEENSB_IJNSC_ILi0EEESY_SY_EEEEENSB_IJNSA_10UnderscoreES11_S11_EEEEENS7_6detail26Sm90ImplicitGemmTileTraitsINSA_20SM90_TMA_LOAD_IM2COLENSA_14ComposedLayoutINSA_7SwizzleILi1ELi4ELi3EEENSA_18smem_ptr_flag_bitsILi8EEENSW_INSB_IJNSB_IJNSC_ILi8EEESK_EEENSB_IJSK_SE_EEENSB_IJSE_NSC_ILi18EEEEEEEEENSB_IJNSB_IJSK_SI_EEENSB_IJSE_SY_EEENSB_IJSY_NSC_ILi8192EEEEEEEEEEEEEvEENS15_INSA_23SM90_TMA_LOAD_MULTICASTENS17_IS19_S1B_NSW_INSB_IJNSB_IJS1C_NSC_ILi16EEEEEES1E_S1G_EEENSB_IJS1I_S1J_NSB_IJSY_NSC_ILi4096EEEEEEEEEEEEEvEEEENS_8epilogue10collective6detail29Sm90TmaWarpSpecializedAdapterINS22_15DefaultEpilogueISN_NSB_IJNSB_IJlllEEESE_SY_EEES27_NS21_6thread17LinearCombinationISN_Li1EffLNS28_9ScaleType4KindE0ELNS_15FloatRoundStyleE2ESN_EENS_4gemm15EpilogueDefaultEEEEEvvEEEEvNT_6ParamsE:
        .type           _ZN7cutlass13device_kernelINS_4conv6kernel13ConvUniversalINS1_16ConvProblemShapeILNS1_8OperatorE0ELi2EEENS1_10collective14CollectiveConvINS1_46MainloopSm90TmaGmmaWarpSpecializedImplicitGemmILS5_0ELi18ELi2EN4cute5tupleIJNSA_1CILi2EEENSC_ILi1EEESE_EEENS1_36KernelImplicitTmaWarpSpecializedSm90ELi1EEENSB_IJNSC_ILi256EEENSC_ILi128EEENSB_IJNSC_ILi32EEEEEEEEENS_12float_e4m3_tESN_NSA_8TiledMMAINSA_8MMA_AtomIJNSA_4SM904GMMA31MMA_64x128x32_F32E4M3E4M3_SS_TNILNSR_7ScaleInE1ELST_1EEEEEENSA_6LayoutINSB_IJSE_SE_SE_EEENSB_IJNSC_ILi0EEESY_SY_EEEEENSB_IJNSA_10UnderscoreES11_S11_EEEEENS7_6detail26Sm90ImplicitGemmTileTraitsINSA_20SM90_TMA_LOAD_IM2COLENSA_14ComposedLayoutINSA_7SwizzleILi1ELi4ELi3EEENSA_18smem_ptr_flag_bitsILi8EEENSW_INSB_IJNSB_IJNSC_ILi8EEESK_EEENSB_IJSK_SE_EEENSB_IJSE_NSC_ILi18EEEEEEEEENSB_IJNSB_IJSK_SI_EEENSB_IJSE_SY_EEENSB_IJSY_NSC_ILi8192EEEEEEEEEEEEEvEENS15_INSA_23SM90_TMA_LOAD_MULTICASTENS17_IS19_S1B_NSW_INSB_IJNSB_IJS1C_NSC_ILi16EEEEEES1E_S1G_EEENSB_IJS1I_S1J_NSB_IJSY_NSC_ILi4096EEEEEEEEEEEEEvEEEENS_8epilogue10collective6detail29Sm90TmaWarpSpecializedAdapterINS22_15DefaultEpilogueISN_NSB_IJNSB_IJlllEEESE_SY_EEES27_NS21_6thread17LinearCombinationISN_Li1EffLNS28_9ScaleType4KindE0ELNS_15FloatRoundStyleE2ESN_EENS_4gemm15EpilogueDefaultEEEEEvvEEEEvNT_6ParamsE,@function
        .size           _ZN7cutlass13device_kernelINS_4conv6kernel13ConvUniversalINS1_16ConvProblemShapeILNS1_8OperatorE0ELi2EEENS1_10collective14CollectiveConvINS1_46MainloopSm90TmaGmmaWarpSpecializedImplicitGemmILS5_0ELi18ELi2EN4cute5tupleIJNSA_1CILi2EEENSC_ILi1EEESE_EEENS1_36KernelImplicitTmaWarpSpecializedSm90ELi1EEENSB_IJNSC_ILi256EEENSC_ILi128EEENSB_IJNSC_ILi32EEEEEEEEENS_12float_e4m3_tESN_NSA_8TiledMMAINSA_8MMA_AtomIJNSA_4SM904GMMA31MMA_64x128x32_F32E4M3E4M3_SS_TNILNSR_7ScaleInE1ELST_1EEEEEENSA_6LayoutINSB_IJSE_SE_SE_EEENSB_IJNSC_ILi0EEESY_SY_EEEEENSB_IJNSA_10UnderscoreES11_S11_EEEEENS7_6detail26Sm90ImplicitGemmTileTraitsINSA_20SM90_TMA_LOAD_IM2COLENSA_14ComposedLayoutINSA_7SwizzleILi1ELi4ELi3EEENSA_18smem_ptr_flag_bitsILi8EEENSW_INSB_IJNSB_IJNSC_ILi8EEESK_EEENSB_IJSK_SE_EEENSB_IJSE_NSC_ILi18EEEEEEEEENSB_IJNSB_IJSK_SI_EEENSB_IJSE_SY_EEENSB_IJSY_NSC_ILi8192EEEEEEEEEEEEEvEENS15_INSA_23SM90_TMA_LOAD_MULTICASTENS17_IS19_S1B_NSW_INSB_IJNSB_IJS1C_NSC_ILi16EEEEEES1E_S1G_EEENSB_IJS1I_S1J_NSB_IJSY_NSC_ILi4096EEEEEEEEEEEEEvEEEENS_8epilogue10collective6detail29Sm90TmaWarpSpecializedAdapterINS22_15DefaultEpilogueISN_NSB_IJNSB_IJlllEEESE_SY_EEES27_NS21_6thread17LinearCombinationISN_Li1EffLNS28_9ScaleType4KindE0ELNS_15FloatRoundStyleE2ESN_EENS_4gemm15EpilogueDefaultEEEEEvvEEEEvNT_6ParamsE,(.L_x_118 - _ZN7cutlass13device_kernelINS_4conv6kernel13ConvUniversalINS1_16ConvProblemShapeILNS1_8OperatorE0ELi2EEENS1_10collective14CollectiveConvINS1_46MainloopSm90TmaGmmaWarpSpecializedImplicitGemmILS5_0ELi18ELi2EN4cute5tupleIJNSA_1CILi2EEENSC_ILi1EEESE_EEENS1_36KernelImplicitTmaWarpSpecializedSm90ELi1EEENSB_IJNSC_ILi256EEENSC_ILi128EEENSB_IJNSC_ILi32EEEEEEEEENS_12float_e4m3_tESN_NSA_8TiledMMAINSA_8MMA_AtomIJNSA_4SM904GMMA31MMA_64x128x32_F32E4M3E4M3_SS_TNILNSR_7ScaleInE1ELST_1EEEEEENSA_6LayoutINSB_IJSE_SE_SE_EEENSB_IJNSC_ILi0EEESY_SY_EEEEENSB_IJNSA_10UnderscoreES11_S11_EEEEENS7_6detail26Sm90ImplicitGemmTileTraitsINSA_20SM90_TMA_LOAD_IM2COLENSA_14ComposedLayoutINSA_7SwizzleILi1ELi4ELi3EEENSA_18smem_ptr_flag_bitsILi8EEENSW_INSB_IJNSB_IJNSC_ILi8EEESK_EEENSB_IJSK_SE_EEENSB_IJSE_NSC_ILi18EEEEEEEEENSB_IJNSB_IJSK_SI_EEENSB_IJSE_SY_EEENSB_IJSY_NSC_ILi8192EEEEEEEEEEEEEvEENS15_INSA_23SM90_TMA_LOAD_MULTICASTENS17_IS19_S1B_NSW_INSB_IJNSB_IJS1C_NSC_ILi16EEEEEES1E_S1G_EEENSB_IJS1I_S1J_NSB_IJSY_NSC_ILi4096EEEEEEEEEEEEEvEEEENS_8epilogue10collective6detail29Sm90TmaWarpSpecializedAdapterINS22_15DefaultEpilogueISN_NSB_IJNSB_IJlllEEESE_SY_EEES27_NS21_6thread17LinearCombinationISN_Li1EffLNS28_9ScaleType4KindE0ELNS_15FloatRoundStyleE2ESN_EENS_4gemm15EpilogueDefaultEEEEEvvEEEEvNT_6ParamsE)
        .other          _ZN7cutlass13device_kernelINS_4conv6kernel13ConvUniversalINS1_16ConvProblemShapeILNS1_8OperatorE0ELi2EEENS1_10collective14CollectiveConvINS1_46MainloopSm90TmaGmmaWarpSpecializedImplicitGemmILS5_0ELi18ELi2EN4cute5tupleIJNSA_1CILi2EEENSC_ILi1EEESE_EEENS1_36KernelImplicitTmaWarpSpecializedSm90ELi1EEENSB_IJNSC_ILi256EEENSC_ILi128EEENSB_IJNSC_ILi32EEEEEEEEENS_12float_e4m3_tESN_NSA_8TiledMMAINSA_8MMA_AtomIJNSA_4SM904GMMA31MMA_64x128x32_F32E4M3E4M3_SS_TNILNSR_7ScaleInE1ELST_1EEEEEENSA_6LayoutINSB_IJSE_SE_SE_EEENSB_IJNSC_ILi0EEESY_SY_EEEEENSB_IJNSA_10UnderscoreES11_S11_EEEEENS7_6detail26Sm90ImplicitGemmTileTraitsINSA_20SM90_TMA_LOAD_IM2COLENSA_14ComposedLayoutINSA_7SwizzleILi1ELi4ELi3EEENSA_18smem_ptr_flag_bitsILi8EEENSW_INSB_IJNSB_IJNSC_ILi8EEESK_EEENSB_IJSK_SE_EEENSB_IJSE_NSC_ILi18EEEEEEEEENSB_IJNSB_IJSK_SI_EEENSB_IJSE_SY_EEENSB_IJSY_NSC_ILi8192EEEEEEEEEEEEEvEENS15_INSA_23SM90_TMA_LOAD_MULTICASTENS17_IS19_S1B_NSW_INSB_IJNSB_IJS1C_NSC_ILi16EEEEEES1E_S1G_EEENSB_IJS1I_S1J_NSB_IJSY_NSC_ILi4096EEEEEEEEEEEEEvEEEENS_8epilogue10collective6detail29Sm90TmaWarpSpecializedAdapterINS22_15DefaultEpilogueISN_NSB_IJNSB_IJlllEEESE_SY_EEES27_NS21_6thread17LinearCombinationISN_Li1EffLNS28_9ScaleType4KindE0ELNS_15FloatRoundStyleE2ESN_EENS_4gemm15EpilogueDefaultEEEEEvvEEEEvNT_6ParamsE,@"STO_CUDA_ENTRY STV_DEFAULT"
_ZN7cutlass13device_kernelINS_4conv6kernel13ConvUniversalINS1_16ConvProblemShapeILNS1_8OperatorE0ELi2EEENS1_10collective14CollectiveConvINS1_46MainloopSm90TmaGmmaWarpSpecializedImplicitGemmILS5_0ELi18ELi2EN4cute5tupleIJNSA_1CILi2EEENSC_ILi1EEESE_EEENS1_36KernelImplicitTmaWarpSpecializedSm90ELi1EEENSB_IJNSC_ILi256EEENSC_ILi128EEENSB_IJNSC_ILi32EEEEEEEEENS_12float_e4m3_tESN_NSA_8TiledMMAINSA_8MMA_AtomIJNSA_4SM904GMMA31MMA_64x128x32_F32E4M3E4M3_SS_TNILNSR_7ScaleInE1ELST_1EEEEEENSA_6LayoutINSB_IJSE_SE_SE_EEENSB_IJNSC_ILi0EEESY_SY_EEEEENSB_IJNSA_10UnderscoreES11_S11_EEEEENS7_6detail26Sm90ImplicitGemmTileTraitsINSA_20SM90_TMA_LOAD_IM2COLENSA_14ComposedLayoutINSA_7SwizzleILi1ELi4ELi3EEENSA_18smem_ptr_flag_bitsILi8EEENSW_INSB_IJNSB_IJNSC_ILi8EEESK_EEENSB_IJSK_SE_EEENSB_IJSE_NSC_ILi18EEEEEEEEENSB_IJNSB_IJSK_SI_EEENSB_IJSE_SY_EEENSB_IJSY_NSC_ILi8192EEEEEEEEEEEEEvEENS15_INSA_23SM90_TMA_LOAD_MULTICASTENS17_IS19_S1B_NSW_INSB_IJNSB_IJS1C_NSC_ILi16EEEEEES1E_S1G_EEENSB_IJS1I_S1J_NSB_IJSY_NSC_ILi4096EEEEEEEEEEEEEvEEEENS_8epilogue10collective6detail29Sm90TmaWarpSpecializedAdapterINS22_15DefaultEpilogueISN_NSB_IJNSB_IJlllEEESE_SY_EEES27_NS21_6thread17LinearCombinationISN_Li1EffLNS28_9ScaleType4KindE0ELNS_15FloatRoundStyleE2ESN_EENS_4gemm15EpilogueDefaultEEEEEvvEEEEvNT_6ParamsE:
[----:B------:R-:W0:Y:S01]  /*0000*/  LDC R1, c[0x0][0x28] ;  /* 0x00000a00ff017b82 */ /* 0x000e220000000800 */
[----:B------:R-:W1:Y:S01]  /*0010*/  S2R R4, SR_TID.X ;  /* 0x0000000000047919 */ /* 0x000e620000002100 */
[----:B------:R-:W-:Y:S01]  /*0020*/  ELECT P0, URZ, PT ;  /* 0x00000000003f782f */ /* 0x000fe20003800000 */
[----:B------:R-:W-:Y:S01]  /*0030*/  BSSY B0, `(.L_x_0) ;  /* 0x0000017000007945 */ /* 0x000fe20003800000 */
[----:B0-----:R-:W-:Y:S01]  /*0040*/  VIADD R1, R1, 0xfffffe00 ;  /* 0xfffffe0001017836 */ /* 0x001fe20000000000 */
[----:B------:R-:W0:Y:S01]  /*0050*/  S2R R8, SR_CTAID.X ;  /* 0x0000000000087919 */ /* 0x000e220000002500 */
[--C-:B-1----:R-:W-:Y:S02]  /*0060*/  SHF.R.U32.HI R0, RZ, 0x5, R4.reuse ;  /* 0x00000005ff007819 */ /* 0x102fe40000011604 */
[----:B------:R-:W-:-:S03]  /*0070*/  SHF.R.S32.HI R3, RZ, 0x1f, R4 ;  /* 0x0000001fff037819 */ /* 0x000fc60000011404 */
[----:B------:R-:W1:Y:S02]  /*0080*/  SHFL.IDX PT, R2, R0, RZ, 0x1f ;  /* 0x00001fff00027589 */ /* 0x000e6400000e0000 */
[----:B-1----:R-:W-:Y:S02]  /*0090*/  R2UR UR4, R2 ;  /* 0x00000000020472ca */ /* 0x002fe400000e0000 */
[----:B------:R-:W-:-:S06]  /*00a0*/  SHF.R.U32.HI R2, RZ, 0x7, R4 ;  /* 0x00000007ff027819 */ /* 0x000fcc0000011604 */
[----:B------:R-:W1:Y:S05]  /*00b0*/  SHFL.IDX PT, R2, R2, RZ, 0x1f ;  /* 0x00001fff02027589 */ /* 0x000e6a00000e0000 */
[----:B------:R-:W-:Y:S02]  /*00c0*/  USHF.R.S32.HI UR5, URZ, 0x1f, UR4 ;  /* 0x0000001f3f057899 */ /* 0x000fe40008011404 */
[----:B------:R-:W-:Y:S02]  /*00d0*/  ISETP.NE.OR P0, PT, RZ, UR4, !P0 ;  /* 0x00000004ff007c0c */ /* 0x000fe4000c705670 */
[----:B------:R-:W-:-:S04]  /*00e0*/  ULEA.HI UR5, UR5, UR4, URZ, 0x2 ;  /* 0x0000000405057291 */ /* 0x000fc8000f8f103f */
[----:B------:R-:W-:-:S04]  /*00f0*/  ULOP3.LUT UR5, UR5, 0xfffffffc, URZ, 0xc0, !UPT ;  /* 0xfffffffc05057892 */ /* 0x000fc8000f8ec03f */
[----:B------:R-:W-:-:S03]  /*0100*/  UIADD3 UR10, UR4, -UR5, URZ ;  /* 0x80000005040a7290 */ /* 0x000fc6000fffe03f */
[----:B0-----:R-:W-:Y:S09]  /*0110*/  @P0 BRA `(.L_x_1) ;  /* 0x0000000000200947 */ /* 0x001ff20003800000 */
[----:B------:R-:W-:Y:S02]  /*0120*/  ULDC.64 UR4, c[0x0][0x198] ;  /* 0x0000660000047ab9 */ /* 0x000fe40000000a00 */
[----:B------:R-:W-:Y:S02]  /*0130*/  UIADD3 UR6, UP0, UR4, 0xf0, URZ ;  /* 0x000000f004067890 */ /* 0x000fe4000ff1e03f */
[----:B------:R-:W-:Y:S02]  /*0140*/  UIADD3 UR4, UP1, UR4, 0x1f0, URZ ;  /* 0x000001f004047890 */ /* 0x000fe4000ff3e03f */
[----:B------:R-:W-:Y:S02]  /*0150*/  UIADD3.X UR7, URZ, UR5, URZ, UP0, !UPT ;  /* 0x000000053f077290 */ /* 0x000fe400087fe43f */
[----:B------:R-:W-:-:S07]  /*0160*/  UIADD3.X UR5, URZ, UR5, URZ, UP1, !UPT ;  /* 0x000000053f057290 */ /* 0x000fce0008ffe43f */
[----:B------:R0:W-:Y:S02]  /*0170*/  UTMACCTL.PF [UR6] ;  /* 0x00000000060079b9 */ /* 0x0001e40008040000 */
[----:B------:R0:W-:Y:S02]  /*0180*/  UTMACCTL.PF [UR4] ;  /* 0x00000000040079b9 */ /* 0x0001e40008040000 */
[----:B0-----:R-:W-:Y:S01]  /*0190*/  NOP ;  /* 0x0000000000007918 */ /* 0x001fe20000000000 */
.L_x_1:
[----:B------:R-:W-:Y:S05]  /*01a0*/  BSYNC B0 ;  /* 0x0000000000007941 */ /* 0x000fea0003800000 */
.L_x_0:
[----:B------:R-:W0:Y:S01]  /*01b0*/  SHFL.IDX PT, R0, R0, RZ, 0x1f ;  /* 0x00001fff00007589 */ /* 0x000e2200000e0000 */
[----:B------:R-:W-:Y:S02]  /*01c0*/  LEA.HI R3, R3, R4, RZ, 0x7 ;  /* 0x0000000403037211 */ /* 0x000fe400078f38ff */
[----:B-1----:R-:W-:Y:S01]  /*01d0*/  R2UR UR11, R2 ;  /* 0x00000000020b72ca */ /* 0x002fe200000e0000 */
[----:B------:R-:W1:Y:S01]  /*01e0*/  S2R R9, SR_CTAID.Y ;  /* 0x0000000000097919 */ /* 0x000e620000002600 */
[----:B------:R-:W-:Y:S02]  /*01f0*/  LOP3.LUT R3, R3, 0xffffff80, RZ, 0xc0, !PT ;  /* 0xffffff8003037812 */ /* 0x000fe400078ec0ff */
[----:B------:R-:W-:-:S03]  /*0200*/  I2FP.F32.U32 R6, R8 ;  /* 0x0000000800067245 */ /* 0x000fc60000201000 */
[----:B------:R-:W-:-:S05]  /*0210*/  IMAD.IADD R11, R4, 0x1, -R3 ;  /* 0x00000001040b7824 */ /* 0x000fca00078e0a03 */
[----:B------:R-:W-:Y:S01]  /*0220*/  SHF.R.S32.HI R2, RZ, 0x1f, R11 ;  /* 0x0000001fff027819 */ /* 0x000fe2000001140b */
[----:B------:R-:W-:Y:S02]  /*0230*/  ULOP3.LUT UP0, URZ, UR11, UR10, URZ, 0xfc, !UPT ;  /* 0x0000000a0b3f7292 */ /* 0x000fe4000f80fc3f */
[----:B------:R-:W-:Y:S01]  /*0240*/  UISETP.NE.AND UP1, UPT, UR11, 0x1, UPT ;  /* 0x000000010b00788c */ /* 0x000fe2000bf25270 */
[----:B------:R-:W-:Y:S01]  /*0250*/  LEA.HI R2, R2, R11, RZ, 0x3 ;  /* 0x0000000b02027211 */ /* 0x000fe200078f18ff */
[----:B------:R-:W-:-:S03]  /*0260*/  USEL UR5, URZ, 0x1, UP0 ;  /* 0x000000013f057887 */ /* 0x000fc60008000000 */
[--C-:B------:R-:W-:Y:S01]  /*0270*/  SHF.R.S32.HI R3, RZ, 0x3, R2.reuse ;  /* 0x00000003ff037819 */ /* 0x100fe20000011402 */
[----:B------:R-:W-:Y:S01]  /*0280*/  USEL UR5, UR5, 0x2, UP1 ;  /* 0x0000000205057887 */ /* 0x000fe20008800000 */
[----:B0-----:R-:W-:Y:S02]  /*0290*/  ISETP.NE.AND P0, PT, R0, RZ, PT ;  /* 0x000000ff0000720c */ /* 0x001fe40003f05270 */
[----:B------:R-:W-:Y:S02]  /*02a0*/  SHF.R.S32.HI R2, RZ, 0x1f, R2 ;  /* 0x0000001fff027819 */ /* 0x000fe40000011402 */
[----:B------:R-:W-:Y:S02]  /*02b0*/  SHF.R.S32.HI R5, RZ, 0x1f, R0 ;  /* 0x0000001fff057819 */ /* 0x000fe40000011400 */
[----:B------:R-:W-:Y:S02]  /*02c0*/  LEA.HI R2, R2, R3, RZ, 0x2 ;  /* 0x0000000302027211 */ /* 0x000fe400078f10ff */
[----:B------:R-:W-:-:S05]  /*02d0*/  LEA.HI R5, R5, R0, RZ, 0x2 ;  /* 0x0000000005057211 */ /* 0x000fca00078f10ff */
[----:B-1----:R-:W-:Y:S05]  /*02e0*/  @P0 BRA `(.L_x_2) ;  /* 0x0000000000d40947 */ /* 0x002fea0003800000 */
[----:B------:R-:W-:Y:S01]  /*02f0*/  ELECT P0, URZ, PT ;  /* 0x00000000003f782f */ /* 0x000fe20003800000 */
[----:B------:R-:W-:-:S12]  /*0300*/  BSSY B0, `(.L_x_2) ;  /* 0x0000033000007945 */ /* 0x000fd80003800000 */
[----:B------:R-:W-:Y:S05]  /*0310*/  @!P0 BRA `(.L_x_3) ;  /* 0x0000000000c48947 */ /* 0x000fea0003800000 */
[----:B------:R-:W0:Y:S01]  /*0320*/  S2UR UR6, SR_CgaCtaId ;  /* 0x00000000000679c3 */ /* 0x000e220000008800 */
[----:B------:R-:W-:Y:S01]  /*0330*/  UMOV UR4, 0x400 ;  /* 0x0000040000047882 */ /* 0x000fe20000000000 */
[----:B------:R-:W-:Y:S01]  /*0340*/  UMOV UR7, 0x1 ;  /* 0x0000000100077882 */ /* 0x000fe20000000000 */
[----:B------:R-:W-:Y:S02]  /*0350*/  UMOV UR8, 0x2 ;  /* 0x0000000200087882 */ /* 0x000fe40000000000 */
[----:B------:R-:W-:-:S04]  /*0360*/  UIADD3 UR8, -UR8, 0x100000, URZ ;  /* 0x0010000008087890 */ /* 0x000fc8000fffe13f */
[----:B------:R-:W-:Y:S02]  /*0370*/  USHF.L.U32 UR9, UR8, 0xb, URZ ;  /* 0x0000000b08097899 */ /* 0x000fe4000800063f */
[----:B------:R-:W-:Y:S02]  /*0380*/  USHF.L.U32 UR8, UR8, 0x1, URZ ;  /* 0x0000000108087899 */ /* 0x000fe4000800063f */
[----:B0-----:R-:W-:Y:S02]  /*0390*/  ULEA UR4, UR6, UR4, 0x18 ;  /* 0x0000000406047291 */ /* 0x001fe4000f8ec03f */
[----:B------:R-:W-:-:S04]  /*03a0*/  UIADD3 UR6, -UR7, 0x100000, URZ ;  /* 0x0010000007067890 */ /* 0x000fc8000fffe13f */
[----:B------:R-:W-:Y:S02]  /*03b0*/  USHF.L.U32 UR7, UR6, 0xb, URZ ;  /* 0x0000000b06077899 */ /* 0x000fe4000800063f */
[----:B------:R-:W-:Y:S01]  /*03c0*/  USHF.L.U32 UR6, UR6, 0x1, URZ ;  /* 0x0000000106067899 */ /* 0x000fe2000800063f */
[----:B------:R-:W0:Y:S11]  /*03d0*/  FENCE.VIEW.ASYNC.S ;  /* 0x00000000000073c6 */ /* 0x000e360000000000 */
[----:B0-----:R0:W1:Y:S01]  /*03e0*/  SYNCS.EXCH.64 URZ, [UR4+0x36000], UR6 ;  /* 0x03600006043f75b2 */ /* 0x0010620008000100 */
[----:B------:R0:W2:Y:S01]  /*03f0*/  SYNCS.EXCH.64 URZ, [UR4+0x36090], UR8 ;  /* 0x03609008043f75b2 */ /* 0x0000a20008000100 */
[----:B------:R0:W3:Y:S01]  /*0400*/  SYNCS.EXCH.64 URZ, [UR4+0x36008], UR6 ;  /* 0x03600806043f75b2 */ /* 0x0000e20008000100 */
[----:B------:R0:W4:Y:S01]  /*0410*/  SYNCS.EXCH.64 URZ, [UR4+0x36098], UR8 ;  /* 0x03609808043f75b2 */ /* 0x0001220008000100 */
[----:B------:R0:W0:Y:S01]  /*0420*/  SYNCS.EXCH.64 URZ, [UR4+0x36010], UR6 ;  /* 0x03601006043f75b2 */ /* 0x0000220008000100 */
        /* <DEDUP_REMOVED lines=31> */
[----:B-1234-:R-:W-:Y:S01]  /*0620*/  NOP ;  /* 0x0000000000007918 */ /* 0x01efe20000000000 */
.L_x_3:
[----:B0-----:R-:W-:Y:S05]  /*0630*/  BSYNC B0 ;  /* 0x0000000000007941 */ /* 0x001fea0003800000 */
.L_x_2:
[----:B------:R-:W-:Y:S01]  /*0640*/  ULDC UR4, c[0x0][0x150] ;  /* 0x0000540000047ab9 */ /* 0x000fe20000000800 */
[----:B------:R-:W-:Y:S01]  /*0650*/  LOP3.LUT R2, R2, 0xfffffffc, RZ, 0xc0, !PT ;  /* 0xfffffffc02027812 */ /* 0x000fe200078ec0ff */
[----:B------:R-:W-:Y:S01]  /*0660*/  FMUL R6, R6, UR4 ;  /* 0x0000000406067c20 */ /* 0x000fe20008400000 */
[----:B------:R-:W-:Y:S01]  /*0670*/  LOP3.LUT R5, R5, 0x3ffffffc, RZ, 0xc0, !PT ;  /* 0x3ffffffc05057812 */ /* 0x000fe200078ec0ff */
[----:B------:R-:W-:Y:S01]  /*0680*/  ULDC UR4, c[0x0][0x154] ;  /* 0x0000550000047ab9 */ /* 0x000fe20000000800 */
[----:B------:R-:W0:Y:S01]  /*0690*/  LDC R10, c[0x0][0x140] ;  /* 0x00005000ff0a7b82 */ /* 0x000e220000000800 */
[----:B------:R-:W-:Y:S01]  /*06a0*/  IMAD.IADD R2, R3, 0x1, -R2 ;  /* 0x0000000103027824 */ /* 0x000fe200078e0a02 */
[----:B------:R-:W-:Y:S01]  /*06b0*/  LOP3.LUT P0, RZ, R11, 0x7, RZ, 0xc0, !PT ;  /* 0x000000070bff7812 */ /* 0x000fe2000780c0ff */
[----:B------:R-:W1:Y:S01]  /*06c0*/  F2I.U32.TRUNC.NTZ R6, R6 ;  /* 0x0000000600067305 */ /* 0x000e62000020f000 */
[----:B------:R-:W-:Y:S01]  /*06d0*/  IMAD.IADD R5, R0, 0x1, -R5 ;  /* 0x0000000100057824 */ /* 0x000fe200078e0a05 */
[----:B------:R-:W-:Y:S01]  /*06e0*/  NOP ;  /* 0x0000000000007918 */ /* 0x000fe20000000000 */
[----:B------:R-:W-:-:S02]  /*06f0*/  NOP ;  /* 0x0000000000007918 */ /* 0x000fc40000000000 */
[----:B------:R-:W-:Y:S01]  /*0700*/  IMAD R2, R5, 0x4, R2 ;  /* 0x0000000405027824 */ /* 0x000fe200078e0202 */
[----:B------:R-:W-:-:S04]  /*0710*/  I2FP.F32.U32 R5, R9 ;  /* 0x0000000900057245 */ /* 0x000fc80000201000 */
[----:B------:R-:W-:Y:S01]  /*0720*/  LEA.HI R0, R2, R2, RZ, 0x1 ;  /* 0x0000000202007211 */ /* 0x000fe200078f08ff */
[----:B------:R-:W-:Y:S01]  /*0730*/  FMUL R5, R5, UR4 ;  /* 0x0000000405057c20 */ /* 0x000fe20008400000 */
[----:B------:R-:W-:Y:S02]  /*0740*/  ULDC UR4, c[0x0][0x144] ;  /* 0x0000510000047ab9 */ /* 0x000fe40000000800 */
[----:B------:R-:W-:Y:S01]  /*0750*/  LOP3.LUT R3, R0, 0xfffffffe, RZ, 0xc0, !PT ;  /* 0xfffffffe00037812 */ /* 0x000fe200078ec0ff */
[----:B-1----:R-:W-:Y:S02]  /*0760*/  IMAD.MOV R7, RZ, RZ, -R6 ;  /* 0x000000ffff077224 */ /* 0x002fe400078e0a06 */
[----:B------:R-:W1:Y:S01]  /*0770*/  F2I.U32.TRUNC.NTZ R5, R5 ;  /* 0x0000000500057305 */ /* 0x000e62000020f000 */
[----:B------:R-:W-:Y:S02]  /*0780*/  IMAD.MOV.U32 R6, RZ, RZ, 0x1 ;  /* 0x00000001ff067424 */ /* 0x000fe400078e00ff */
[----:B------:R-:W-:Y:S01]  /*0790*/  IMAD.IADD R3, R2, 0x1, -R3 ;  /* 0x0000000102037824 */ /* 0x000fe200078e0a03 */
[----:B0-----:R-:W-:Y:S01]  /*07a0*/  ISETP.EQ.U32.AND P1, PT, R10, 0x1, PT ;  /* 0x000000010a00780c */ /* 0x001fe20003f22070 */
[----:B------:R-:W-:Y:S01]  /*07b0*/  IMAD R0, R7, UR4, R8 ;  /* 0x0000000407007c24 */ /* 0x000fe2000f8e0208 */
[----:B------:R-:W-:Y:S01]  /*07c0*/  ULDC UR4, c[0x0][0x148] ;  /* 0x0000520000047ab9 */ /* 0x000fe20000000800 */
[----:B------:R-:W-:-:S03]  /*07d0*/  IMAD.SHL.U32 R7, R2, 0x4, RZ ;  /* 0x0000000402077824 */ /* 0x000fc600078e00ff */
[----:B------:R-:W-:Y:S02]  /*07e0*/  ISETP.NE.AND P2, PT, R3, R0, PT ;  /* 0x000000000300720c */ /* 0x000fe40003f45270 */
[----:B------:R-:W-:Y:S01]  /*07f0*/  LOP3.LUT R7, R2, 0xc, R7, 0x78, !PT ;  /* 0x0000000c02077812 */ /* 0x000fe200078e7807 */
[----:B-1----:R-:W-:-:S03]  /*0800*/  IMAD.MOV R2, RZ, RZ, -R5 ;  /* 0x000000ffff027224 */ /* 0x002fc600078e0a05 */
[----:B------:R-:W-:Y:S01]  /*0810*/  ISETP.LT.U32.AND P0, PT, R7, 0x2, !P0 ;  /* 0x000000020700780c */ /* 0x000fe20004701070 */
[----:B------:R-:W-:-:S06]  /*0820*/  IMAD R3, R2, UR4, R9 ;  /* 0x0000000402037c24 */ /* 0x000fcc000f8e0209 */
[----:B------:R-:W-:-:S04]  /*0830*/  @P2 LEA.HI R0, R7, R7, RZ, 0x1 ;  /* 0x0000000707002211 */ /* 0x000fc800078f08ff */
[----:B------:R-:W-:-:S04]  /*0840*/  @P2 SHF.R.S32.HI R0, RZ, 0x1, R0 ;  /* 0x00000001ff002819 */ /* 0x000fc80000011400 */
[----:B------:R-:W-:Y:S02]  /*0850*/  @P2 ISETP.NE.AND P3, PT, R0, R3, PT ;  /* 0x000000030000220c */ /* 0x000fe40003f65270 */
[----:B------:R-:W-:Y:S02]  /*0860*/  SEL R3, RZ, 0x1, !P0 ;  /* 0x00000001ff037807 */ /* 0x000fe40004000000 */
[----:B------:R-:W-:-:S04]  /*0870*/  @P2 SEL R6, RZ, 0x1, P3 ;  /* 0x00000001ff062807 */ /* 0x000fc80001800000 */
[----:B------:R-:W-:Y:S01]  /*0880*/  LOP3.LUT R6, R6, R3, RZ, 0xc0, !PT ;  /* 0x0000000306067212 */ /* 0x000fe200078ec0ff */
[----:B------:R-:W-:Y:S06]  /*0890*/  @!P1 BRA `(.L_x_4) ;  /* 0x0000000000089947 */ /* 0x000fec0003800000 */
[----:B------:R-:W-:Y:S01]  /*08a0*/  UCGABAR_ARV ;  /* 0x00000000000079c7 */ /* 0x000fe20008000000 */
[----:B------:R-:W-:Y:S05]  /*08b0*/  BRA `(.L_x_5) ;  /* 0x0000000000047947 */ /* 0x000fea0003800000 */
.L_x_4:
[----:B------:R-:W-:Y:S01]  /*08c0*/  NOP ;  /* 0x0000000000007918 */ /* 0x000fe20000000000 */
.L_x_5:
[----:B------:R-:W-:Y:S01]  /*08d0*/  ULDC.64 UR6, c[0x0][0x598] ;  /* 0x0001660000067ab9 */ /* 0x000fe20000000a00 */
[----:B------:R-:W-:Y:S01]  /*08e0*/  ULDC.64 UR12, c[0x0][0x208] ;  /* 0x00008200000c7ab9 */ /* 0x000fe20000000a00 */
[----:B------:R-:W-:-:S04]  /*08f0*/  ISETP.NE.U32.AND P0, PT, RZ, UR6, PT ;  /* 0x00000006ff007c0c */ /* 0x000fc8000bf05070 */
[----:B------:R-:W-:-:S13]  /*0900*/  ISETP.NE.AND.EX P0, PT, RZ, UR7, PT, P0 ;  /* 0x00000007ff007c0c */ /* 0x000fda000bf05300 */
[----:B------:R-:W-:Y:S05]  /*0910*/  @!P0 BRA `(.L_x_6) ;  /* 0x0000000000208947 */ /* 0x000fea0003800000 */
[----:B------:R-:W0:Y:S02]  /*0920*/  LDC.64 R2, c[0x0][0x598] ;  /* 0x00016600ff027b82 */ /* 0x000e240000000a00 */
[----:B0-----:R-:W2:Y:S02]  /*0930*/  LDG.E.64 R2, desc[UR12][R2.64] ;  /* 0x0000000c02027981 */ /* 0x001ea4000c1e1b00 */
[----:B--2---:R-:W-:-:S04]  /*0940*/  ISETP.NE.U32.AND P0, PT, R2, RZ, PT ;  /* 0x000000ff0200720c */ /* 0x004fc80003f05070 */
[----:B------:R-:W-:-:S13]  /*0950*/  ISETP.NE.AND.EX P0, PT, R3, RZ, PT, P0 ;  /* 0x000000ff0300720c */ /* 0x000fda0003f05300 */
[----:B------:R-:W-:Y:S05]  /*0960*/  @!P0 BRA `(.L_x_6) ;  /* 0x00000000000c8947 */ /* 0x000fea0003800000 */
[----:B------:R-:W2:Y:S02]  /*0970*/  LD.E R2, desc[UR12][R2.64] ;  /* 0x0000000c02027980 */ /* 0x000ea4000c101900 */
[----:B--2---:R-:W-:Y:S01]  /*0980*/  R2UR UR15, R2 ;  /* 0x00000000020f72ca */ /* 0x004fe200000e0000 */
[----:B------:R-:W-:-:S14]  /*0990*/  BRA `(.L_x_7) ;  /* 0x0000000000247947 */ /* 0x000fdc0003800000 */
.L_x_6:
[----:B------:R-:W-:Y:S02]  /*09a0*/  ULDC.64 UR6, c[0x0][0x588] ;  /* 0x0001620000067ab9 */ /* 0x000fe40000000a00 */
[----:B------:R-:W-:-:S04]  /*09b0*/  ISETP.NE.U32.AND P0, PT, RZ, UR6, PT ;  /* 0x00000006ff007c0c */ /* 0x000fc8000bf05070 */
[----:B------:R-:W-:-:S13]  /*09c0*/  ISETP.NE.AND.EX P0, PT, RZ, UR7, PT, P0 ;  /* 0x00000007ff007c0c */ /* 0x000fda000bf05300 */
[----:B------:R-:W-:Y:S05]  /*09d0*/  @!P0 BRA `(.L_x_8) ;  /* 0x0000000000108947 */ /* 0x000fea0003800000 */
[----:B------:R-:W0:Y:S02]  /*09e0*/  LDC.64 R2, c[0x0][0x588] ;  /* 0x00016200ff027b82 */ /* 0x000e240000000a00 */
[----:B0-----:R-:W2:Y:S02]  /*09f0*/  LDG.E R2, desc[UR12][R2.64] ;  /* 0x0000000c02027981 */ /* 0x001ea4000c1e1900 */
[----:B--2---:R-:W-:Y:S01]  /*0a00*/  R2UR UR15, R2 ;  /* 0x00000000020f72ca */ /* 0x004fe200000e0000 */
[----:B------:R-:W-:-:S14]  /*0a10*/  BRA `(.L_x_7) ;  /* 0x0000000000047947 */ /* 0x000fdc0003800000 */
.L_x_8:
[----:B------:R-:W-:-:S05]  /*0a20*/  ULDC UR15, c[0x0][0x580] ;  /* 0x00016000000f7ab9 */ /* 0x000fca0000000800 */
.L_x_7:
[----:B------:R-:W-:Y:S02]  /*0a30*/  ULDC.64 UR6, c[0x0][0x5a0] ;  /* 0x0001680000067ab9 */ /* 0x000fe40000000a00 */
        /* <DEDUP_REMOVED lines=11> */
.L_x_9:
        /* <DEDUP_REMOVED lines=8> */
.L_x_11:
[----:B------:R-:W-:-:S05]  /*0b70*/  ULDC UR16, c[0x0][0x584] ;  /* 0x0001610000107ab9 */ /* 0x000fca0000000800 */
.L_x_10:
[----:B------:R-:W-:Y:S01]  /*0b80*/  ULDC UR4, c[0x0][0x3c4] ;  /* 0x0000f10000047ab9 */ /* 0x000fe20000000800 */
[----:B------:R-:W-:Y:S01]  /*0b90*/  ULDC.64 UR26, c[0x0][0x3c8] ;  /* 0x0000f200001a7ab9 */ /* 0x000fe20000000a00 */
[----:B------:R-:W-:-:S04]  /*0ba0*/  UIADD3 UR4, UR4, 0x1f, URZ ;  /* 0x0000001f04047890 */ /* 0x000fc8000fffe03f */
[----:B------:R-:W-:-:S04]  /*0bb0*/  USHF.R.S32.HI UR6, URZ, 0x1f, UR4 ;  /* 0x0000001f3f067899 */ /* 0x000fc80008011404 */
[----:B------:R-:W-:-:S04]  /*0bc0*/  ULEA.HI UR4, UR6, UR4, URZ, 0x5 ;  /* 0x0000000406047291 */ /* 0x000fc8000f8f283f */
[----:B------:R-:W-:-:S04]  /*0bd0*/  USHF.R.S32.HI UR4, URZ, 0x5, UR4 ;  /* 0x000000053f047899 */ /* 0x000fc80008011404 */
[----:B------:R-:W-:-:S04]  /*0be0*/  UIMAD UR6, UR4, UR26, URZ ;  /* 0x0000001a040672a4 */ /* 0x000fc8000f8e023f */
[----:B------:R-:W-:Y:S01]  /*0bf0*/  UIMAD UR6, UR6, UR27, URZ ;  /* 0x0000001b060672a4 */ /* 0x000fe2000f8e023f */
[----:B------:R-:W-:Y:S11]  /*0c00*/  @!P1 BRA `(.L_x_12) ;  /* 0x00000000000c9947 */ /* 0x000ff60003800000 */
[----:B------:R-:W-:Y:S01]  /*0c10*/  UCGABAR_WAIT ;  /* 0x0000000000007dc7 */ /* 0x000fe20008000000 */
[----:B------:R-:W-:Y:S01]  /*0c20*/  CCTL.IVALL ;  /* 0x00000000ff00798f */ /* 0x000fe20002000000 */
[----:B------:R-:W-:Y:S05]  /*0c30*/  BRA `(.L_x_13) ;  /* 0x0000000000047947 */ /* 0x000fea0003800000 */
.L_x_12:
[----:B------:R-:W-:Y:S06]  /*0c40*/  BAR.SYNC.DEFER_BLOCKING 0x0 ;  /* 0x0000000000007b1d */ /* 0x000fec0000010000 */
.L_x_13:
[----:B------:R-:W-:-:S13]  /*0c50*/  ISETP.NE.AND P0, PT, RZ, UR11, PT ;  /* 0x0000000bff007c0c */ /* 0x000fda000bf05270 */
[----:B------:R-:W-:Y:S05]  /*0c60*/  @!P0 BRA `(.L_x_14) ;  /* 0x000001e800f48947 */ /* 0x000fea0003800000 */
[----:B------:R-:W-:-:S06]  /*0c70*/  UISETP.NE.AND UP0, UPT, UR11, 0x1, UPT ;  /* 0x000000010b00788c */ /* 0x000fcc000bf05270 */
[----:B------:R-:W-:-:S13]  /*0c80*/  PLOP3.LUT P0, PT, PT, PT, UP0, 0x80, 0x0 ;  /* 0x000000000000781c */ /* 0x000fda0003f0f008 */
[----:B------:R-:W-:Y:S05]  /*0c90*/  @P0 EXIT ;  /* 0x000000000000094d */ /* 0x000fea0003800000 */
[----:B------:R0:W-:Y:S01]  /*0ca0*/  STL [R1], RZ ;  /* 0x000000ff01007387 */ /* 0x0001e20000100800 */
[----:B------:R-:W-:Y:S01]  /*0cb0*/  UISETP.GE.AND UP0, UPT, UR6, 0x1, UPT ;  /* 0x000000010600788c */ /* 0x000fe2000bf06270 */
[----:B------:R-:W-:Y:S01]  /*0cc0*/  CS2R R86, SRZ ;  /* 0x0000000000567805 */ /* 0x000fe2000001ff00 */
[----:B------:R-:W-:Y:S01]  /*0cd0*/  UMOV UR4, URZ ;  /* 0x0000003f00047c82 */ /* 0x000fe20008000000 */
[----:B------:R0:W-:Y:S01]  /*0ce0*/  STL [R1+0x4], RZ ;  /* 0x000004ff01007387 */ /* 0x0001e20000100800 */
[----:B------:R-:W-:Y:S02]  /*0cf0*/  CS2R R152, SRZ ;  /* 0x0000000000987805 */ /* 0x000fe4000001ff00 */
[----:B------:R-:W-:Y:S02]  /*0d00*/  CS2R R154, SRZ ;  /* 0x00000000009a7805 */ /* 0x000fe4000001ff00 */
[----:B------:R-:W-:Y:S01]  /*0d10*/  PLOP3.LUT P0, PT, PT, PT, UP0, 0x80, 0x0 ;  /* 0x000000000000781c */ /* 0x000fe20003f0f008 */
[----:B------:R0:W-:Y:S01]  /*0d20*/  STL [R1+0x8], RZ ;  /* 0x000008ff01007387 */ /* 0x0001e20000100800 */
[----:B------:R-:W-:-:S02]  /*0d30*/  CS2R R156, SRZ ;  /* 0x00000000009c7805 */ /* 0x000fc4000001ff00 */
[----:B------:R-:W-:Y:S02]  /*0d40*/  CS2R R158, SRZ ;  /* 0x00000000009e7805 */ /* 0x000fe4000001ff00 */
[----:B------:R-:W-:Y:S01]  /*0d50*/  CS2R R160, SRZ ;  /* 0x0000000000a07805 */ /* 0x000fe2000001ff00 */
[----:B------:R0:W-:Y:S01]  /*0d60*/  STL [R1+0xc], RZ ;  /* 0x00000cff01007387 */ /* 0x0001e20000100800 */
[----:B------:R-:W-:Y:S02]  /*0d70*/  CS2R R162, SRZ ;  /* 0x0000000000a27805 */ /* 0x000fe4000001ff00 */
[----:B------:R-:W-:Y:S02]  /*0d80*/  CS2R R164, SRZ ;  /* 0x0000000000a47805 */ /* 0x000fe4000001ff00 */
[----:B------:R-:W-:Y:S01]  /*0d90*/  CS2R R166, SRZ ;  /* 0x0000000000a67805 */ /* 0x000fe2000001ff00 */
        /* <DEDUP_REMOVED lines=116> */
[----:B------:R0:W-:Y:S04]  /*14e0*/  STL [R1+0x84], RZ ;  /* 0x000084ff01007387 */ /* 0x0001e80000100800 */
        /* <DEDUP_REMOVED lines=29> */
[----:B------:R0:W-:Y:S01]  /*16c0*/  STL [R1+0xfc], RZ ;  /* 0x0000fcff01007387 */ /* 0x0001e20000100800 */
[----:B------:R-:W-:Y:S05]  /*16d0*/  @!P0 BRA `(.L_x_15) ;  /* 0x00000004002c8947 */ /* 0x000fea0003800000 */
[----:B------:R-:W-:-:S04]  /*16e0*/  ULOP3.LUT UR4, UR5, 0x1, URZ, 0xfc, !UPT ;  /* 0x0000000105047892 */ /* 0x000fc8000f8efc3f */
[----:B------:R-:W-:-:S06]  /*16f0*/  UISETP.NE.AND UP0, UPT, UR4, 0x3, UPT ;  /* 0x000000030400788c */ /* 0x000fcc000bf05270 */
[----:B------:R-:W-:-:S13]  /*1700*/  PLOP3.LUT P1, PT, PT, PT, UP0, 0x80, 0x0 ;  /* 0x000000000000781c */ /* 0x000fda0003f2f008 */
[----:B------:R-:W-:Y:S05]  /*1710*/  @!P1 BRA `(.L_x_16) ;  /* 0x0000000000049947 */ /* 0x000fea0003800000 */
[----:B------:R-:W-:Y:S01]  /*1720*/  BPT.TRAP 0x1 ;  /* 0x000000040000795c */ /* 0x000fe20000300000 */
.L_x_16:
[----:B------:R-:W1:Y:S01]  /*1730*/  S2UR UR7, SR_CgaCtaId ;  /* 0x00000000000779c3 */ /* 0x000e620000008800 */
[----:B------:R-:W-:Y:S01]  /*1740*/  SHF.L.U32 R0, RZ, 0x1f, RZ ;  /* 0x0000001fff007819 */ /* 0x000fe200000006ff */
[----:B------:R-:W-:Y:S02]  /*1750*/  UMOV UR4, 0x400 ;  /* 0x0000040000047882 */ /* 0x000fe40000000000 */
[----:B-1----:R-:W-:-:S12]  /*1760*/  ULEA UR4, UR7, UR4, 0x18 ;  /* 0x0000000407047291 */ /* 0x002fd8000f8ec03f */
.L_x_17:
[----:B-1----:R-:W-:-:S04]  /*1770*/  IMAD.U32 R3, RZ, RZ, UR4 ;  /* 0x00000004ff037e24 */ /* 0x002fc8000f8e00ff */
[----:B------:R1:W2:Y:S03]  /*1780*/  SYNCS.PHASECHK.TRANS64.TRYWAIT P1, [R3+URZ+0x36000], R0 ;  /* 0x03600000030075a7 */ /* 0x0002a6000802017f */
[----:B--2---:R-:W-:Y:S05]  /*1790*/  @!P1 NANOSLEEP.SYNCS 0x989680 ;  /* 0x009896800000995d */ /* 0x004fea0003900000 */
[----:B------:R-:W2:Y:S02]  /*17a0*/  @!P1 SYNCS.PHASECHK.TRANS64 P1, [R3+URZ+0x36000], R0 ;  /* 0x03600000030095a7 */ /* 0x000ea4000802007f */
[----:B--2---:R-:W-:Y:S05]  /*17b0*/  @!P1 BRA `(.L_x_17) ;  /* 0xfffffffc00ec9947 */ /* 0x004fea000383ffff */
[----:B------:R-:W-:Y:S01]  /*17c0*/  UIADD3 UR7, UR4, 0x24000, URZ ;  /* 0x0002400004077890 */ /* 0x000fe2000fffe03f */
[----:B------:R-:W-:Y:S01]  /*17d0*/  WARPGROUP.ARRIVE ;  /* 0x00000000000079c5 */ /* 0x000fe20000000000 */
[----:B------:R-:W-:Y:S02]  /*17e0*/  USHF.R.U32.HI UR4, URZ, 0x4, UR4 ;  /* 0x000000043f047899 */ /* 0x000fe40008011604 */
[----:B------:R-:W-:Y:S02]  /*17f0*/  USHF.R.U32.HI UR7, URZ, 0x4, UR7 ;  /* 0x000000043f077899 */ /* 0x000fe40008011607 */
[----:B------:R-:W-:Y:S02]  /*1800*/  ULOP3.LUT UR4, UR4, 0x3fff, URZ, 0xc0, !UPT ;  /* 0x00003fff04047892 */ /* 0x000fe4000f8ec03f */
[----:B------:R-:W-:Y:S02]  /*1810*/  ULOP3.LUT UR7, UR7, 0x3fff, URZ, 0xc0, !UPT ;  /* 0x00003fff07077892 */ /* 0x000fe4000f8ec03f */
[----:B------:R-:W-:-:S02]  /*1820*/  ULOP3.LUT UR4, UR4, 0x10000, URZ, 0xfc, !UPT ;  /* 0x0001000004047892 */ /* 0x000fc4000f8efc3f */
[----:B------:R-:W-:Y:S01]  /*1830*/  ULOP3.LUT UR10, UR7, 0x10000, URZ, 0xfc, !UPT ;  /* 0x00010000070a7892 */ /* 0x000fe2000f8efc3f */
[----:B------:R-:W-:Y:S01]  /*1840*/  UMOV UR9, 0xc0000010 ;  /* 0xc000001000097882 */ /* 0x000fe20000000000 */
[----:B------:R-:W-:-:S03]  /*1850*/  UMOV UR11, 0xc0000010 ;  /* 0xc0000010000b7882 */ /* 0x000fc60000000000 */
[----:B------:R-:W-:-:S04]  /*1860*/  UMOV UR8, UR4 ;  /* 0x0000000400087c82 */ /* 0x000fc80008000000 */
[----:B------:R-:W-:Y:S01]  /*1870*/  QGMMA.64x128x32.F32.E4M3.E4M3 R24, gdesc[UR8], RZ, !UPT, gsb0 ;  /* 0x01e00000081879f3 */ /* 0x000fe2000c0008ff */
[----:B------:R-:W-:Y:S01]  /*1880*/  UIADD3 UR8, UR4, 0x80, URZ ;  /* 0x0000008004087890 */ /* 0x000fe2000fffe03f */
[----:B------:R-:W-:Y:S01]  /*1890*/  UMOV UR9, 0xc0000010 ;  /* 0xc000001000097882 */ /* 0x000fe20000000000 */
[----:B------:R-:W-:Y:S02]  /*18a0*/  WARPGROUP.DEPBAR.LE gsb0, 0x0 ;  /* 0x00008000000079c5 */ /* 0x000fe40000010000 */
[----:B------:R-:W-:Y:S01]  /*18b0*/  WARPGROUP.ARRIVE ;  /* 0x00000000000079c5 */ /* 0x000fe20000000000 */
[----:B------:R-:W-:Y:S04]  /*18c0*/  STL.64 [R1], R24 ;  /* 0x0000001801007387 */ /* 0x000fe80000100a00 */
[----:B------:R-:W-:Y:S02]  /*18d0*/  STL.64 [R1+0x8], R26 ;  /* 0x0000081a01007387 */ /* 0x000fe40000100a00 */
[----:B------:R-:W-:Y:S01]  /*18e0*/  QGMMA.64x128x32.F32.E4M3.E4M3 R152, gdesc[UR8], RZ, !UPT, gsb0 ;  /* 0x01e00000089879f3 */ /* 0x000fe2000c0008ff */
[----:B------:R-:W-:Y:S01]  /*18f0*/  UIADD3 UR8, UR4, 0x100, URZ ;  /* 0x0000010004087890 */ /* 0x000fe2000fffe03f */
[----:B------:R-:W-:Y:S01]  /*1900*/  UMOV UR9, 0xc0000010 ;  /* 0xc000001000097882 */ /* 0x000fe20000000000 */
[----:B------:R-:W-:Y:S04]  /*1910*/  STL.64 [R1+0x10], R28 ;  /* 0x0000101c01007387 */ /* 0x000fe80000100a00 */
        /* <DEDUP_REMOVED lines=28> */
[----:B------:R2:W-:Y:S01]  /*1ae0*/  STL.64 [R1+0xf8], R86 ;  /* 0x0000f85601007387 */ /* 0x0005e20000100a00 */
[----:B------:R-:W-:-:S02]  /*1af0*/  WARPGROUP.DEPBAR.LE gsb0, 0x0 ;  /* 0x00008000000079c5 */ /* 0x000fc40000010000 */
[----:B------:R-:W-:-:S06]  /*1b00*/  WARPGROUP.ARRIVE ;  /* 0x00000000000079c5 */ /* 0x000fcc0000000000 */
[----:B------:R-:W-:Y:S01]  /*1b10*/  QGMMA.64x128x32.F32.E4M3.E4M3 R88, gdesc[UR8], RZ, !UPT, gsb0 ;  /* 0x01e00000085879f3 */ /* 0x000fe2000c0008ff */
[----:B------:R-:W-:Y:S01]  /*1b20*/  UIADD3 UR8, UR4, 0x180, URZ ;  /* 0x0000018004087890 */ /* 0x000fe2000fffe03f */
[----:B------:R-:W-:Y:S02]  /*1b30*/  UMOV UR9, 0xc0000010 ;  /* 0xc000001000097882 */ /* 0x000fe40000000000 */
[----:B------:R-:W-:Y:S01]  /*1b40*/  UMOV UR4, 0x1 ;  /* 0x0000000100047882 */ /* 0x000fe20000000000 */
[----:B------:R-:W-:Y:S02]  /*1b50*/  WARPGROUP.DEPBAR.LE gsb0, 0x0 ;  /* 0x00008000000079c5 */ /* 0x000fe40000010000 */
[----:B--2---:R-:W-:-:S06]  /*1b60*/  WARPGROUP.ARRIVE ;  /* 0x00000000000079c5 */ /* 0x004fcc0000000000 */
[----:B------:R-:W-:Y:S03]  /*1b70*/  QGMMA.64x128x32.F32.E4M3.E4M3 R24, gdesc[UR8], RZ, !UPT, gsb0 ;  /* 0x01e00000081879f3 */ /* 0x000fe6000c0008ff */
[----:B------:R-:W-:Y:S02]  /*1b80*/  WARPGROUP.DEPBAR.LE gsb0, 0x0 ;  /* 0x00008000000079c5 */ /* 0x000fe40000010000 */
.L_x_15:
[----:B------:R-:W-:-:S04]  /*1b90*/  UISETP.LT.AND UP0, UPT, UR6, 0x1, UPT ;  /* 0x000000010600788c */ /* 0x000fc8000bf01270 */
[----:B------:R-:W-:-:S04]  /*1ba0*/  USEL UR7, UR6, 0x1, UP0 ;  /* 0x0000000106077887 */ /* 0x000fc80008000000 */
[----:B------:R-:W-:-:S04]  /*1bb0*/  UIADD3 UR14, UR6, -UR7, URZ ;  /* 0x80000007060e7290 */ /* 0x000fc8000fffe03f */
[----:B------:R-:W-:-:S06]  /*1bc0*/  UISETP.GE.AND UP0, UPT, UR14, 0x1, UPT ;  /* 0x000000010e00788c */ /* 0x000fcc000bf06270 */
[----:B------:R-:W-:-:S13]  /*1bd0*/  PLOP3.LUT P1, PT, PT, PT, UP0, 0x80, 0x0 ;  /* 0x000000000000781c */ /* 0x000fda0003f2f008 */
[----:B------:R-:W-:Y:S05]  /*1be0*/  @!P1 BRA `(.L_x_18) ;  /* 0x0000000c00209947 */ /* 0x000fea0003800000 */
[----:B------:R-:W-:Y:S01]  /*1bf0*/  IMAD.MOV.U32 R5, RZ, RZ, RZ ;  /* 0x000000ffff057224 */ /* 0x000fe200078e00ff */
[----:B------:R-:W-:Y:S01]  /*1c00*/  ULOP3.LUT UR17, UR5, 0x1, URZ, 0xfc, !UPT ;  /* 0x0000000105117892 */ /* 0x000fe2000f8efc3f */
[----:B------:R-:W-:Y:S01]  /*1c10*/  IMAD.U32 R4, RZ, RZ, UR14 ;  /* 0x0000000eff047e24 */ /* 0x000fe2000f8e00ff */
[----:B------:R-:W-:Y:S01]  /*1c20*/  UISETP.NE.U32.AND UP0, UPT, UR4, URZ, UPT ;  /* 0x0000003f0400728c */ /* 0x000fe2000bf05070 */
[----:B-1----:R-:W-:-:S10]  /*1c30*/  IMAD.MOV.U32 R3, RZ, RZ, RZ ;  /* 0x000000ffff037224 */ /* 0x002fd400078e00ff */
.L_x_23:
[----:B------:R-:W-:-:S06]  /*1c40*/  UISETP.NE.AND UP1, UPT, UR17, 0x3, UPT ;  /* 0x000000031100788c */ /* 0x000fcc000bf25270 */
[----:B------:R-:W-:-:S13]  /*1c50*/  PLOP3.LUT P2, PT, PT, PT, UP1, 0x80, 0x0 ;  /* 0x000000000000781c */ /* 0x000fda0003f4f018 */
[----:B------:R-:W-:Y:S05]  /*1c60*/  @!P2 BRA `(.L_x_19) ;  /* 0x000000000004a947 */ /* 0x000fea0003800000 */
[----:B------:R-:W-:Y:S01]  /*1c70*/  BPT.TRAP 0x1 ;  /* 0x000000040000795c */ /* 0x000fe20000300000 */
.L_x_19:
[----:B------:R-:W1:Y:S01]  /*1c80*/  S2UR UR7, SR_CgaCtaId ;  /* 0x00000000000779c3 */ /* 0x000e620000008800 */
[----:B------:R-:W-:Y:S01]  /*1c90*/  UMOV UR6, 0x400 ;  /* 0x0000040000067882 */ /* 0x000fe20000000000 */
[----:B------:R-:W-:Y:S01]  /*1ca0*/  SHF.L.U32 R2, R5, 0x1f, RZ ;  /* 0x0000001f05027819 */ /* 0x000fe200000006ff */
[----:B-1----:R-:W-:-:S04]  /*1cb0*/  ULEA UR7, UR7, UR6, 0x18 ;  /* 0x0000000607077291 */ /* 0x002fc8000f8ec03f */
[----:B------:R-:W-:-:S12]  /*1cc0*/  ULEA UR6, UR4, UR7, 0x3 ;  /* 0x0000000704067291 */ /* 0x000fd8000f8e183f */
.L_x_20:
[----:B-1----:R-:W-:-:S04]  /*1cd0*/  IMAD.U32 R0, RZ, RZ, UR6 ;  /* 0x00000006ff007e24 */ /* 0x002fc8000f8e00ff */
[----:B------:R1:W2:Y:S03]  /*1ce0*/  SYNCS.PHASECHK.TRANS64.TRYWAIT P1, [R0+URZ+0x36000], R2 ;  /* 0x03600002000075a7 */ /* 0x0002a6000802017f */
[----:B--2---:R-:W-:Y:S05]  /*1cf0*/  @!P1 NANOSLEEP.SYNCS 0x989680 ;  /* 0x009896800000995d */ /* 0x004fea0003900000 */
[----:B------:R-:W2:Y:S02]  /*1d00*/  @!P1 SYNCS.PHASECHK.TRANS64 P1, [R0+URZ+0x36000], R2 ;  /* 0x03600002000095a7 */ /* 0x000ea4000802007f */
[----:B--2---:R-:W-:Y:S05]  /*1d10*/  @!P1 BRA `(.L_x_20) ;  /* 0xfffffffc00ec9947 */ /* 0x004fea000383ffff */
        /* <DEDUP_REMOVED lines=31> */
[----:B------:R2:W-:Y:S04]  /*1f10*/  STL.64 [R1+0x100], R24 ;  /* 0x0001001801007387 */ /* 0x0005e80000100a00 */
[----:B--2---:R-:W2:Y:S04]  /*1f20*/  LDL.LU.64 R24, [R1] ;  /* 0x0000000001187983 */ /* 0x004ea80000300a00 */
[----:B------:R-:W2:Y:S04]  /*1f30*/  LDL.LU.64 R26, [R1+0x8] ;  /* 0x00000800011a7983 */ /* 0x000ea80000300a00 */
        /* <DEDUP_REMOVED lines=29> */
[----:B------:R-:W2:Y:S01]  /*2110*/  LDL.LU.64 R86, [R1+0xf8] ;  /* 0x0000f80001567983 */ /* 0x000ea20000300a00 */
[----:B------:R-:W-:-:S02]  /*2120*/  UIADD3 UR6, UR7, 0x24000, URZ ;  /* 0x0002400007067890 */ /* 0x000fc4000fffe03f */
[----:B------:R-:W-:Y:S02]  /*2130*/  USHF.R.U32.HI UR8, URZ, 0x4, UR7 ;  /* 0x000000043f087899 */ /* 0x000fe40008011607 */
[----:B------:R-:W-:Y:S02]  /*2140*/  USHF.R.U32.HI UR6, URZ, 0x4, UR6 ;  /* 0x000000043f067899 */ /* 0x000fe40008011606 */
[----:B------:R-:W-:Y:S02]  /*2150*/  ULOP3.LUT UR8, UR8, 0x3fff, URZ, 0xc0, !UPT ;  /* 0x00003fff08087892 */ /* 0x000fe4000f8ec03f */
[----:B------:R-:W-:Y:S02]  /*2160*/  ULOP3.LUT UR6, UR6, 0x3fff, URZ, 0xc0, !UPT ;  /* 0x00003fff06067892 */ /* 0x000fe4000f8ec03f */
[----:B------:R-:W-:Y:S02]  /*2170*/  ULOP3.LUT UR8, UR8, 0x10000, URZ, 0xfc, !UPT ;  /* 0x0001000008087892 */ /* 0x000fe4000f8efc3f */
[----:B------:R-:W-:-:S02]  /*2180*/  ULOP3.LUT UR10, UR6, 0x10000, URZ, 0xfc, !UPT ;  /* 0x00010000060a7892 */ /* 0x000fc4000f8efc3f */
[----:B------:R-:W-:Y:S02]  /*2190*/  ULEA UR6, UR4, UR8, 0x9 ;  /* 0x0000000804067291 */ /* 0x000fe4000f8e483f */
[----:B------:R-:W-:Y:S01]  /*21a0*/  ULEA UR10, UR4, UR10, 0x8 ;  /* 0x0000000a040a7291 */ /* 0x000fe2000f8e403f */
[----:B------:R-:W-:Y:S01]  /*21b0*/  UMOV UR9, 0xc0000010 ;  /* 0xc000001000097882 */ /* 0x000fe20000000000 */
[----:B------:R-:W-:-:S03]  /*21c0*/  UMOV UR11, 0xc0000010 ;  /* 0xc0000010000b7882 */ /* 0x000fc60000000000 */
[----:B------:R-:W-:Y:S01]  /*21d0*/  UMOV UR8, UR6 ;  /* 0x0000000600087c82 */ /* 0x000fe20008000000 */
[----:B--2---:R-:W-:-:S06]  /*21e0*/  WARPGROUP.ARRIVE ;  /* 0x00000000000079c5 */ /* 0x004fcc0000000000 */
[----:B------:R-:W-:Y:S01]  /*21f0*/  QGMMA.64x128x32.F32.E4M3.E4M3 R24, gdesc[UR8], R24, UP0, gsb0 ;  /* 0x01e00000081879f3 */ /* 0x000fe2000b800818 */
[----:B------:R-:W-:Y:S02]  /*2200*/  UIADD3 UR8, UR6, 0x80, URZ ;  /* 0x0000008006087890 */ /* 0x000fe4000fffe03f */
[----:B------:R-:W-:Y:S02]  /*2210*/  WARPGROUP.DEPBAR.LE gsb0, 0x0 ;  /* 0x00008000000079c5 */ /* 0x000fe40000010000 */
[----:B------:R-:W-:Y:S04]  /*2220*/  STL.64 [R1], R24 ;  /* 0x0000001801007387 */ /* 0x000fe80000100a00 */
        /* <DEDUP_REMOVED lines=31> */
[----:B--2---:R-:W2:Y:S04]  /*2420*/  LDL.LU.64 R86, [R1+0x1f8] ;  /* 0x0001f80001567983 */ /* 0x004ea80000300a00 */
        /* <DEDUP_REMOVED lines=31> */
[----:B------:R-:W-:Y:S01]  /*2620*/  WARPGROUP.ARRIVE ;  /* 0x00000000000079c5 */ /* 0x000fe20000000000 */
[----:B------:R-:W-:-:S05]  /*2630*/  UMOV UR9, 0xc0000010 ;  /* 0xc000001000097882 */ /* 0x000fca0000000000 */
[----:B------:R-:W-:Y:S01]  /*2640*/  QGMMA.64x128x32.F32.E4M3.E4M3 R152, gdesc[UR8], R152, UP0, gsb0 ;  /* 0x01e00000089879f3 */ /* 0x000fe2000b800898 */
[----:B------:R-:W-:Y:S01]  /*2650*/  UIADD3 UR8, UR6, 0x100, URZ ;  /* 0x0000010006087890 */ /* 0x000fe2000fffe03f */
[----:B------:R-:W-:Y:S01]  /*2660*/  UMOV UR9, 0xc0000010 ;  /* 0xc000001000097882 */ /* 0x000fe20000000000 */
[----:B------:R-:W-:Y:S02]  /*2670*/  WARPGROUP.DEPBAR.LE gsb0, 0x0 ;  /* 0x00008000000079c5 */ /* 0x000fe40000010000 */
[----:B------:R-:W-:-:S07]  /*2680*/  WARPGROUP.ARRIVE ;  /* 0x00000000000079c5 */ /* 0x000fce0000000000 */
[----:B------:R-:W-:Y:S01]  /*2690*/  QGMMA.64x128x32.F32.E4M3.E4M3 R88, gdesc[UR8], R88, UP0, gsb0 ;  /* 0x01e00000085879f3 */ /* 0x000fe2000b800858 */
[----:B------:R-:W-:Y:S01]  /*26a0*/  UIADD3 UR8, UR6, 0x180, URZ ;  /* 0x0000018006087890 */ /* 0x000fe2000fffe03f */
[----:B------:R-:W-:Y:S01]  /*26b0*/  UMOV UR9, 0xc0000010 ;  /* 0xc000001000097882 */ /* 0x000fe20000000000 */
[----:B------:R-:W-:Y:S02]  /*26c0*/  WARPGROUP.DEPBAR.LE gsb0, 0x0 ;  /* 0x00008000000079c5 */ /* 0x000fe40000010000 */
[----:B--2---:R-:W-:-:S07]  /*26d0*/  WARPGROUP.ARRIVE ;  /* 0x00000000000079c5 */ /* 0x004fce0000000000 */
[----:B------:R-:W-:Y:S03]  /*26e0*/  QGMMA.64x128x32.F32.E4M3.E4M3 R24, gdesc[UR8], R24, UP0, gsb0 ;  /* 0x01e00000081879f3 */ /* 0x000fe6000b800818 */
[----:B------:R-:W-:Y:S02]  /*26f0*/  WARPGROUP.DEPBAR.LE gsb0, 0x0 ;  /* 0x00008000000079c5 */ /* 0x000fe40000010000 */
[----:B------:R-:W-:Y:S05]  /*2700*/  @!P2 BRA `(.L_x_21) ;  /* 0x000000000004a947 */ /* 0x000fea0003800000 */
[----:B------:R-:W-:Y:S01]  /*2710*/  BPT.TRAP 0x1 ;  /* 0x000000040000795c */ /* 0x000fe20000300000 */
.L_x_21:
[----:B------:R-:W-:Y:S01]  /*2720*/  ISETP.NE.AND P1, PT, R6, RZ, PT ;  /* 0x000000ff0600720c */ /* 0x000fe20003f25270 */
[----:B------:R-:W-:-:S12]  /*2730*/  UISETP.GT.U32.AND UP0, UPT, UR5, 0x1, UPT ;  /* 0x000000010500788c */ /* 0x000fd8000bf04070 */
[----:B-1----:R-:W-:-:S05]  /*2740*/  @P1 LEA R0, R3, UR7, 0x3 ;  /* 0x0000000703001c11 */ /* 0x002fca000f8e18ff */
[----:B------:R-:W-:-:S05]  /*2750*/  @P1 VIADD R0, R0, 0x36090 ;  /* 0x0003609000001836 */ /* 0x000fca0000000000 */
[----:B------:R-:W-:-:S04]  /*2760*/  @P1 PRMT R0, R7, 0x654, R0 ;  /* 0x0000065407001816 */ /* 0x000fc80000000000 */
[----:B------:R1:W-:Y:S01]  /*2770*/  @P1 SYNCS.ARRIVE.TRANS64.RED.A1T0 RZ, [R0+URZ], RZ ;  /* 0x000000ff00ff19a7 */ /* 0x0003e2000810043f */
[----:B------:R-:W-:-:S13]  /*2780*/  PLOP3.LUT P1, PT, PT, PT, UP0, 0x80, 0x0 ;  /* 0x000000000000781c */ /* 0x000fda0003f2f008 */
[----:B-1----:R-:W-:Y:S05]  /*2790*/  @P1 BRA `(.L_x_22) ;  /* 0x0000000000041947 */ /* 0x002fea0003800000 */
[----:B------:R-:W-:Y:S01]  /*27a0*/  BPT.TRAP 0x1 ;  /* 0x000000040000795c */ /* 0x000fe20000300000 */
.L_x_22:
[----:B------:R-:W-:Y:S01]  /*27b0*/  UIADD3 UR4, UR4, 0x1, URZ ;  /* 0x0000000104047890 */ /* 0x000fe2000fffe03f */
[C---:B------:R-:W-:Y:S01]  /*27c0*/  ISETP.GT.AND P2, PT, R4.reuse, 0x1, PT ;  /* 0x000000010400780c */ /* 0x040fe20003f44270 */
[----:B------:R-:W-:Y:S02]  /*27d0*/  VIADD R3, R3, 0x1 ;  /* 0x0000000103037836 */ /* 0x000fe40000000000 */
[----:B------:R-:W-:Y:S01]  /*27e0*/  UISETP.NE.AND UP0, UPT, UR4, 0x12, UPT ;  /* 0x000000120400788c */ /* 0x000fe2000bf05270 */
[----:B------:R-:W-:Y:S02]  /*27f0*/  VIADD R4, R4, 0xffffffff ;  /* 0xffffffff04047836 */ /* 0x000fe40000000000 */
[C---:B------:R-:W-:Y:S01]  /*2800*/  ISETP.NE.AND P1, PT, R3.reuse, 0x12, PT ;  /* 0x000000120300780c */ /* 0x040fe20003f25270 */
[----:B------:R-:W-:Y:S02]  /*2810*/  USEL UR6, URZ, 0x1, UP0 ;  /* 0x000000013f067887 */ /* 0x000fe40008000000 */
[----:B------:R-:W-:Y:S01]  /*2820*/  USEL UR4, UR4, URZ, UP0 ;  /* 0x0000003f04047287 */ /* 0x000fe20008000000 */
[----:B------:R-:W-:Y:S01]  /*2830*/  SEL R3, R3, RZ, P1 ;  /* 0x000000ff03037207 */ /* 0x000fe20000800000 */
[----:B------:R-:W-:-:S02]  /*2840*/  UPLOP3.LUT UP0, UPT, UPT, UPT, UPT, 0x80, 0x0 ;  /* 0x000000000000789c */ /* 0x000fc40003f0f070 */
[----:B------:R-:W-:Y:S01]  /*2850*/  LOP3.LUT R5, R5, UR6, RZ, 0x3c, !PT ;  /* 0x0000000605057c12 */ /* 0x000fe2000f8e3cff */
[----:B------:R-:W-:Y:S08]  /*2860*/  @P2 BRA `(.L_x_23) ;  /* 0xfffffff000f42947 */ /* 0x000ff0000383ffff */
.L_x_18:
[----:B------:R-:W-:Y:S05]  /*2870*/  @!P0 BRA `(.L_x_24) ;  /* 0x0000000000608947 */ /* 0x000fea0003800000 */
[----:B------:R-:W-:-:S04]  /*2880*/  ULOP3.LUT UR4, UR5, 0x1, URZ, 0xfc, !UPT ;  /* 0x0000000105047892 */ /* 0x000fc8000f8efc3f */
[----:B------:R-:W-:-:S06]  /*2890*/  UISETP.NE.AND UP0, UPT, UR4, 0x3, UPT ;  /* 0x000000030400788c */ /* 0x000fcc000bf05270 */
[----:B------:R-:W-:-:S13]  /*28a0*/  PLOP3.LUT P0, PT, PT, PT, UP0, 0x80, 0x0 ;  /* 0x000000000000781c */ /* 0x000fda0003f0f008 */
[----:B------:R-:W-:Y:S05]  /*28b0*/  @!P0 BRA `(.L_x_25) ;  /* 0x0000000000048947 */ /* 0x000fea0003800000 */
[----:B------:R-:W-:Y:S01]  /*28c0*/  BPT.TRAP 0x1 ;  /* 0x000000040000795c */ /* 0x000fe20000300000 */
.L_x_25:
[----:B------:R-:W-:Y:S01]  /*28d0*/  ISETP.NE.AND P0, PT, R6, RZ, PT ;  /* 0x000000ff0600720c */ /* 0x000fe20003f05270 */
[----:B------:R-:W-:-:S12]  /*28e0*/  BSSY B0, `(.L_x_26) ;  /* 0x000000d000007945 */ /* 0x000fd80003800000 */
[----:B------:R-:W-:Y:S05]  /*28f0*/  @!P0 BRA `(.L_x_27) ;  /* 0x00000000002c8947 */ /* 0x000fea0003800000 */
[----:B------:R-:W2:Y:S01]  /*2900*/  S2UR UR8, SR_CgaCtaId ;  /* 0x00000000000879c3 */ /* 0x000ea20000008800 */
[----:B------:R-:W-:-:S04]  /*2910*/  UIMAD.WIDE.U32 UR6, UR14, 0x38e38e39, URZ ;  /* 0x38e38e390e0678a5 */ /* 0x000fc8000f8e003f */
[----:B------:R-:W-:-:S03]  /*2920*/  USHF.R.U32.HI UR4, URZ, 0x2, UR7 ;  /* 0x000000023f047899 */ /* 0x000fc60008011607 */
[----:B------:R-:W-:Y:S01]  /*2930*/  UMOV UR6, 0x400 ;  /* 0x0000040000067882 */ /* 0x000fe20000000000 */
[----:B------:R-:W-:Y:S02]  /*2940*/  UIMAD UR4, UR4, -0x12, UR14 ;  /* 0xffffffee040478a4 */ /* 0x000fe4000f8e020e */
[----:B--2---:R-:W-:-:S04]  /*2950*/  ULEA UR6, UR8, UR6, 0x18 ;  /* 0x0000000608067291 */ /* 0x004fc8000f8ec03f */
[----:B------:R-:W-:-:S04]  /*2960*/  ULEA UR4, UR4, UR6, 0x3 ;  /* 0x0000000604047291 */ /* 0x000fc8000f8e183f */
[----:B------:R-:W-:-:S06]  /*2970*/  UIADD3 UR4, UR4, 0x36090, URZ ;  /* 0x0003609004047890 */ /* 0x000fcc000fffe03f */
[----:B-1----:R-:W-:-:S05]  /*2980*/  IMAD.U32 R0, RZ, RZ, UR4 ;  /* 0x00000004ff007e24 */ /* 0x002fca000f8e00ff */
[----:B------:R-:W-:-:S04]  /*2990*/  PRMT R7, R7, 0x654, R0 ;  /* 0x0000065407077816 */ /* 0x000fc80000000000 */
[----:B------:R2:W-:Y:S03]  /*29a0*/  SYNCS.ARRIVE.TRANS64.RED.A1T0 RZ, [R7+URZ], RZ ;  /* 0x000000ff07ff79a7 */ /* 0x0005e6000810043f */
.L_x_27:
[----:B------:R-:W-:Y:S05]  /*29b0*/  BSYNC B0 ;  /* 0x0000000000007941 */ /* 0x000fea0003800000 */
.L_x_26:
[----:B------:R-:W-:-:S06]  /*29c0*/  UISETP.GT.U32.AND UP0, UPT, UR5, 0x1, UPT ;  /* 0x000000010500788c */ /* 0x000fcc000bf04070 */
[----:B------:R-:W-:-:S13]  /*29d0*/  PLOP3.LUT P0, PT, PT, PT, UP0, 0x80, 0x0 ;  /* 0x000000000000781c */ /* 0x000fda0003f0f008 */
[----:B------:R-:W-:Y:S05]  /*29e0*/  @P0 BRA `(.L_x_24) ;  /* 0x0000000000040947 */ /* 0x000fea0003800000 */
[----:B------:R-:W-:Y:S01]  /*29f0*/  BPT.TRAP 0x1 ;  /* 0x000000040000795c */ /* 0x000fe20000300000 */
.L_x_24:
[----:B------:R-:W1:Y:S01]  /*2a00*/  S2R R2, SR_TID.X ;  /* 0x0000000000027919 */ /* 0x000e620000002100 */
[----:B------:R-:W-:Y:S01]  /*2a10*/  ULDC.64 UR6, c[0x0][0x280] ;  /* 0x0000a00000067ab9 */ /* 0x000fe20000000a00 */
[----:B------:R-:W3:Y:S01]  /*2a20*/  S2R R4, SR_CTAID.Y ;  /* 0x0000000000047919 */ /* 0x000ee20000002600 */
[----:B-1----:R-:W-:-:S04]  /*2a30*/  SHF.R.S32.HI R0, RZ, 0x1f, R2 ;  /* 0x0000001fff007819 */ /* 0x002fc80000011402 */
[----:B------:R-:W-:Y:S01]  /*2a40*/  LEA.HI R0, R0, R2, RZ, 0x7 ;  /* 0x0000000200007211 */ /* 0x000fe200078f38ff */
[----:B---3--:R-:W-:-:S03]  /*2a50*/  IMAD.SHL.U32 R4, R4, 0x80, RZ ;  /* 0x0000008004047824 */ /* 0x008fc600078e00ff */
[----:B------:R-:W-:Y:S02]  /*2a60*/  LOP3.LUT R0, R0, 0xffffff80, RZ, 0xc0, !PT ;  /* 0xffffff8000007812 */ /* 0x000fe400078ec0ff */
[----:B------:R-:W-:-:S03]  /*2a70*/  ISETP.GE.AND P0, PT, R4, UR7, PT ;  /* 0x0000000704007c0c */ /* 0x000fc6000bf06270 */
[----:B------:R-:W-:-:S05]  /*2a80*/  IMAD.IADD R0, R2, 0x1, -R0 ;  /* 0x0000000102007824 */ /* 0x000fca00078e0a00 */
[----:B------:R-:W-:-:S04]  /*2a90*/  SHF.R.S32.HI R3, RZ, 0x1f, R0 ;  /* 0x0000001fff037819 */ /* 0x000fc80000011400 */
[CC--:B------:R-:W-:Y:S02]  /*2aa0*/  LEA.HI R2, R3.reuse, R0.reuse, RZ, 0x2 ;  /* 0x0000000003027211 */ /* 0x0c0fe400078f10ff */
[----:B------:R-:W-:Y:S02]  /*2ab0*/  LEA.HI R3, R3, R0, RZ, 0x5 ;  /* 0x0000000003037211 */ /* 0x000fe400078f28ff */
[--C-:B------:R-:W-:Y:S02]  /*2ac0*/  SHF.R.S32.HI R12, RZ, 0x2, R2.reuse ;  /* 0x00000002ff0c7819 */ /* 0x100fe40000011402 */
[----:B------:R-:W-:Y:S02]  /*2ad0*/  SHF.R.S32.HI R13, RZ, 0x1f, R2 ;  /* 0x0000001fff0d7819 */ /* 0x000fe40000011402 */
[----:B------:R-:W-:Y:S02]  /*2ae0*/  LOP3.LUT R2, R2, 0x7ffffffc, RZ, 0xc0, !PT ;  /* 0x7ffffffc02027812 */ /* 0x000fe400078ec0ff */
[----:B------:R-:W-:-:S03]  /*2af0*/  LEA.HI R13, R13, R12, RZ, 0x3 ;  /* 0x0000000c0d0d7211 */ /* 0x000fc600078f18ff */
[----:B------:R-:W-:Y:S01]  /*2b00*/  IMAD.IADD R2, R0, 0x1, -R2 ;  /* 0x0000000100027824 */ /* 0x000fe200078e0a02 */
[----:B------:R-:W-:-:S03]  /*2b10*/  LOP3.LUT R13, R13, 0xfffffff8, RZ, 0xc0, !PT ;  /* 0xfffffff80d0d7812 */ /* 0x000fc600078ec0ff */
[----:B------:R-:W-:Y:S02]  /*2b20*/  IMAD.SHL.U32 R0, R2, 0x2, RZ ;  /* 0x0000000202007824 */ /* 0x000fe400078e00ff */
[----:B------:R-:W-:-:S03]  /*2b30*/  IMAD.IADD R12, R12, 0x1, -R13 ;  /* 0x000000010c0c7824 */ /* 0x000fc600078e0a0d */
[----:B------:R-:W-:Y:S02]  /*2b40*/  SHF.R.S32.HI R2, RZ, 0x1f, R0 ;  /* 0x0000001fff027819 */ /* 0x000fe40000011400 */
[----:B------:R-:W-:Y:S02]  /*2b50*/  IADD3 R14, P1, R4, R0, RZ ;  /* 0x00000000040e7210 */ /* 0x000fe40007f3e0ff */
[----:B------:R-:W-:Y:S02]  /*2b60*/  IADD3 R0, -R0, UR7, -R4 ;  /* 0x0000000700007c10 */ /* 0x000fe4000fffe904 */
[----:B------:R-:W-:Y:S02]  /*2b70*/  LEA.HI.X.SX32 R15, R4, R2, 0x1, P1 ;  /* 0x00000002040f7211 */ /* 0x000fe400008f0eff */
[----:B------:R-:W1:Y:S01]  /*2b80*/  S2R R4, SR_CTAID.X ;  /* 0x0000000000047919 */ /* 0x000e620000002500 */
[----:B------:R-:W-:Y:S02]  /*2b90*/  SHF.R.S32.HI R2, RZ, 0x5, R3 ;  /* 0x00000005ff027819 */ /* 0x000fe40000011403 */
[----:B------:R-:W-:Y:S01]  /*2ba0*/  SHF.R.S32.HI R13, RZ, 0x1f, R12 ;  /* 0x0000001fff0d7819 */ /* 0x000fe2000001140c */
[----:B-1----:R-:W-:-:S02]  /*2bb0*/  IMAD.SHL.U32 R3, R4, 0x100, RZ ;  /* 0x0000010004037824 */ /* 0x002fc400078e00ff */
[----:B------:R-:W-:-:S03]  /*2bc0*/  IMAD.WIDE R10, R4, 0x100, R12 ;  /* 0x00000100040a7825 */ /* 0x000fc600078e020c */
[----:B------:R-:W-:Y:S01]  /*2bd0*/  ISETP.GE.OR P0, PT, R3, UR6, P0 ;  /* 0x0000000603007c0c */ /* 0x000fe20008706670 */
[----:B------:R-:W-:-:S04]  /*2be0*/  IMAD.WIDE R10, R2, 0x10, R10 ;  /* 0x00000010020a7825 */ /* 0x000fc800078e020a */
[----:B------:R-:W-:-:S05]  /*2bf0*/  IMAD R2, R2, -0x10, -R3 ;  /* 0xfffffff002027824 */ /* 0x000fca00078e0a03 */
[----:B------:R-:W-:-:S03]  /*2c00*/  IADD3 R12, R2, UR6, -R12 ;  /* 0x00000006020c7c10 */ /* 0x000fc6000fffe80c */
[----:B------:R-:W-:Y:S05]  /*2c10*/  @P0 EXIT ;  /* 0x000000000000094d */ /* 0x000fea0003800000 */
[----:B------:R-:W-:Y:S01]  /*2c20*/  FSETP.NEU.AND P0, PT, RZ, UR16, PT ;  /* 0x00000010ff007c0b */ /* 0x000fe2000bf0d000 */
[----:B------:R-:W-:Y:S02]  /*2c30*/  ULDC.64 UR6, c[0x0][0x5d0] ;  /* 0x0001740000067ab9 */ /* 0x000fe40000000a00 */
[----:B------:R-:W-:Y:S01]  /*2c40*/  IMAD R2, R11, UR6, RZ ;  /* 0x000000060b027c24 */ /* 0x000fe2000f8e02ff */
[----:B------:R-:W-:Y:S02]  /*2c50*/  USHF.L.U64.HI UR5, UR6, 0x3, UR7 ;  /* 0x0000000306057899 */ /* 0x000fe40008010207 */
[----:B------:R-:W-:Y:S01]  /*2c60*/  IMAD.WIDE.U32 R4, R10, UR6, R14 ;  /* 0x000000060a047c25 */ /* 0x000fe2000f8e000e */
[----:B------:R-:W-:-:S03]  /*2c70*/  USHF.L.U32 UR8, UR6, 0x3, URZ ;  /* 0x0000000306087899 */ /* 0x000fc6000800063f */
[----:B------:R-:W-:-:S04]  /*2c80*/  IMAD R2, R10, UR7, R2 ;  /* 0x000000070a027c24 */ /* 0x000fc8000f8e0202 */
[----:B------:R-:W-:Y:S01]  /*2c90*/  IMAD.IADD R3, R5, 0x1, R2 ;  /* 0x0000000105037824 */ /* 0x000fe200078e0202 */
[----:B------:R-:W-:Y:S06]  /*2ca0*/  @!P0 BRA `(.L_x_28) ;  /* 0x0000010800f88947 */ /* 0x000fec0003800000 */
[----:B------:R-:W-:Y:S01]  /*2cb0*/  ULDC.64 UR18, c[0x0][0x5b0] ;  /* 0x00016c0000127ab9 */ /* 0x000fe20000000a00 */
[----:B------:R-:W-:Y:S01]  /*2cc0*/  ULDC.64 UR20, c[0x0][0x5a8] ;  /* 0x00016a0000147ab9 */ /* 0x000fe20000000a00 */
[----:B------:R-:W-:Y:S01]  /*2cd0*/  IMAD R2, R11, UR18, RZ ;  /* 0x000000120b027c24 */ /* 0x000fe2000f8e02ff */
[----:B------:R-:W3:Y:S01]  /*2ce0*/  LDL.LU R17, [R1] ;  /* 0x0000000001117983 */ /* 0x000ee20000300800 */
[----:B--2---:R-:W-:Y:S01]  /*2cf0*/  IMAD.WIDE.U32 R6, R10, UR18, R14 ;  /* 0x000000120a067c25 */ /* 0x004fe2000f8e000e */
[----:B------:R-:W-:Y:S02]  /*2d00*/  ISETP.GE.AND P1, PT, R12, 0x1, PT ;  /* 0x000000010c00780c */ /* 0x000fe40003f26270 */
[----:B------:R-:W2:Y:S01]  /*2d10*/  LDL.LU R16, [R1+0x4] ;  /* 0x0000040001107983 */ /* 0x000ea20000300800 */
[----:B------:R-:W-:Y:S01]  /*2d20*/  IMAD R2, R10, UR19, R2 ;  /* 0x000000130a027c24 */ /* 0x000fe2000f8e0202 */
[----:B------:R-:W-:Y:S02]  /*2d30*/  IADD3 R8, P0, R6, UR20, RZ ;  /* 0x0000001406087c10 */ /* 0x000fe4000ff1e0ff */
[----:B------:R1:W-:Y:S02]  /*2d40*/  STL [R1+0x140], R71 ;  /* 0x0001404701007387 */ /* 0x0003e40000100800 */
[----:B------:R-:W-:-:S02]  /*2d50*/  IADD3.X R9, R7, UR21, R2, P0, !PT ;  /* 0x0000001507097c10 */ /* 0x000fc400087fe402 */
[----:B------:R-:W-:Y:S02]  /*2d60*/  ISETP.LT.OR P0, PT, R0, 0x1, !P1 ;  /* 0x000000010000780c */ /* 0x000fe40004f01670 */
[----:B------:R-:W-:Y:S01]  /*2d70*/  PRMT R2, RZ, 0x7610, R2 ;  /* 0x00007610ff027816 */ /* 0x000fe20000000002 */
[----:B-1----:R-:W4:Y:S04]  /*2d80*/  LDL.LU R71, [R1+0x8] ;  /* 0x0000080001477983 */ /* 0x002f280000300800 */
[----:B------:R1:W-:Y:S06]  /*2d90*/  STL [R1+0x13c], R72 ;  /* 0x00013c4801007387 */ /* 0x0003ec0000100800 */
[----:B------:R-:W0:Y:S01]  /*2da0*/  @!P0 LDC.64 R6, c[0x0][0x5c8] ;  /* 0x00017200ff068b82 */ /* 0x000e220000000a00 */
[----:B------:R-:W3:Y:S04]  /*2db0*/  @!P0 LDG.E.U8 R2, desc[UR12][R8.64] ;  /* 0x0000000c08028981 */ /* 0x000ee8000c1e1100 */
[----:B-1----:R-:W4:Y:S04]  /*2dc0*/  LDL.LU R72, [R1+0xc] ;  /* 0x00000c0001487983 */ /* 0x002f280000300800 */
[----:B------:R1:W-:Y:S04]  /*2dd0*/  STL [R1+0x138], R73 ;  /* 0x0001384901007387 */ /* 0x0003e80000100800 */
[----:B-1----:R-:W4:Y:S01]  /*2de0*/  LDL.LU R73, [R1+0x14] ;  /* 0x0000140001497983 */ /* 0x002f220000300800 */
[----:B0-----:R-:W-:-:S03]  /*2df0*/  @!P0 IADD3 R6, P2, R4, R6, RZ ;  /* 0x0000000604068210 */ /* 0x001fc60007f5e0ff */
[----:B------:R0:W-:Y:S02]  /*2e00*/  STL [R1+0x134], R74 ;  /* 0x0001344a01007387 */ /* 0x0001e40000100800 */
[----:B------:R-:W-:Y:S02]  /*2e10*/  @!P0 IMAD.X R7, R3, 0x1, R7, P2 ;  /* 0x0000000103078824 */ /* 0x000fe400010e0607 */
[----:B0-----:R-:W4:Y:S04]  /*2e20*/  LDL.LU R74, [R1+0x18] ;  /* 0x00001800014a7983 */ /* 0x001f280000300800 */
[----:B------:R0:W-:Y:S04]  /*2e30*/  STL [R1+0x130], R75 ;  /* 0x0001304b01007387 */ /* 0x0001e80000100800 */
        /* <DEDUP_REMOVED lines=25> */
[----:B------:R-:W4:Y:S04]  /*2fd0*/  LDL.LU R13, [R1+0x50] ;  /* 0x00005000010d7983 */ /* 0x000f280000300800 */
        /* <DEDUP_REMOVED lines=18> */
[----:B------:R-:W4:Y:S01]  /*3100*/  LDL.LU R238, [R1+0x9c] ;  /* 0x00009c0001ee7983 */ /* 0x000f220000300800 */
[----:B---3--:R-:W-:-:S03]  /*3110*/  LOP3.LUT R2, R2, 0xff, RZ, 0xc0, !PT ;  /* 0x000000ff02027812 */ /* 0x008fc600078ec0ff */
[----:B------:R-:W3:Y:S01]  /*3120*/  LDL.LU R237, [R1+0xa0] ;  /* 0x0000a00001ed7983 */ /* 0x000ee20000300800 */
[----:B------:R-:W-:-:S03]  /*3130*/  F2FP.F16.E4M3.UNPACK_B R2, R2 ;  /* 0x00000002ff02723e */ /* 0x000fc600020006ff */
[----:B------:R-:W3:Y:S02]  /*3140*/  LDL.LU R236, [R1+0xa4] ;  /* 0x0000a40001ec7983 */ /* 0x000ee40000300800 */
[----:B------:R-:W-:Y:S02]  /*3150*/  HADD2.F32 R2, -RZ, R2.H0_H0 ;  /* 0x20000002ff027230 */ /* 0x000fe40000004100 */
[----:B------:R-:W3:Y:S03]  /*3160*/  LDL.LU R235, [R1+0xa8] ;  /* 0x0000a80001eb7983 */ /* 0x000ee60000300800 */
[----:B------:R-:W-:Y:S01]  /*3170*/  FMUL R2, R2, UR16 ;  /* 0x0000001002027c20 */ /* 0x000fe20008400000 */
[----:B------:R-:W3:Y:S03]  /*3180*/  LDL.LU R234, [R1+0xac] ;  /* 0x0000ac0001ea7983 */ /* 0x000ee60000300800 */
[----:B------:R-:W-:Y:S01]  /*3190*/  FFMA R2, R17, UR15, R2 ;  /* 0x0000000f11027c23 */ /* 0x000fe20008000002 */
[----:B------:R-:W3:Y:S04]  /*31a0*/  LDL.LU R233, [R1+0xb0] ;  /* 0x0000b00001e97983 */ /* 0x000ee80000300800 */
[----:B------:R-:W-:Y:S01]  /*31b0*/  F2FP.SATFINITE.E4M3.F32.PACK_AB_MERGE_C R2, RZ, R2, RZ ;  /* 0x00000002ff02723e */ /* 0x000fe200048070ff */
[----:B------:R-:W3:Y:S04]  /*31c0*/  LDL.LU R232, [R1+0xb4] ;  /* 0x0000b40001e87983 */ /* 0x000ee80000300800 */
[----:B------:R0:W-:Y:S01]  /*31d0*/  @!P0 STG.E.U8 desc[UR12][R6.64], R2 ;  /* 0x0000000206008986 */ /* 0x0001e2000c10110c */
[----:B------:R-:W-:-:S03]  /*31e0*/  ISETP.LT.OR P0, PT, R0, 0x2, !P1 ;  /* 0x000000020000780c */ /* 0x000fc60004f01670 */
[----:B------:R-:W3:Y:S04]  /*31f0*/  LDL.LU R231, [R1+0xb8] ;  /* 0x0000b80001e77983 */ /* 0x000ee80000300800 */
[----:B------:R-:W3:Y:S01]  /*3200*/  LDL.LU R230, [R1+0xbc] ;  /* 0x0000bc0001e67983 */ /* 0x000ee20000300800 */
[----:B0-----:R-:W-:-:S03]  /*3210*/  PRMT R2, RZ, 0x7610, R2 ;  /* 0x00007610ff027816 */ /* 0x001fc60000000002 */
[----:B------:R-:W3:Y:S02]  /*3220*/  LDL.LU R229, [R1+0xc0] ;  /* 0x0000c00001e57983 */ /* 0x000ee40000300800 */
[----:B------:R-:W0:Y:S02]  /*3230*/  @!P0 LDC.64 R6, c[0x0][0x5c8] ;  /* 0x00017200ff068b82 */ /* 0x000e240000000a00 */
[----:B------:R-:W3:Y:S04]  /*3240*/  LDL.LU R228, [R1+0xc4] ;  /* 0x0000c40001e47983 */ /* 0x000ee80000300800 */
[----:B------:R-:W2:Y:S04]  /*3250*/  @!P0 LDG.E.U8 R2, desc[UR12][R8.64+0x1] ;  /* 0x0000010c08028981 */ /* 0x000ea8000c1e1100 */
[----:B------:R-:W3:Y:S04]  /*3260*/  LDL.LU R227, [R1+0xc8] ;  /* 0x0000c80001e37983 */ /* 0x000ee80000300800 */
[----:B------:R-:W3:Y:S04]  /*3270*/  LDL.LU R226, [R1+0xcc] ;  /* 0x0000cc0001e27983 */ /* 0x000ee80000300800 */
[----:B------:R-:W3:Y:S04]  /*3280*/  LDL.LU R225, [R1+0xd0] ;  /* 0x0000d00001e17983 */ /* 0x000ee80000300800 */
[----:B------:R-:W3:Y:S01]  /*3290*/  LDL.LU R224, [R1+0xd4] ;  /* 0x0000d40001e07983 */ /* 0x000ee20000300800 */
[----:B0-----:R-:W-:-:S03]  /*32a0*/  @!P0 IADD3 R6, P2, R4, R6, RZ ;  /* 0x0000000604068210 */ /* 0x001fc60007f5e0ff */
[----:B------:R-:W3:Y:S02]  /*32b0*/  LDL.LU R223, [R1+0xd8] ;  /* 0x0000d80001df7983 */ /* 0x000ee40000300800 */
[----:B------:R-:W-:Y:S02]  /*32c0*/  @!P0 IMAD.X R7, R3, 0x1, R7, P2 ;  /* 0x0000000103078824 */ /* 0x000fe400010e0607 */
[----:B------:R-:W3:Y:S04]  /*32d0*/  LDL.LU R222, [R1+0xdc] ;  /* 0x0000dc0001de7983 */ /* 0x000ee80000300800 */
[----:B------:R-:W3:Y:S04]  /*32e0*/  LDL.LU R221, [R1+0xe0] ;  /* 0x0000e00001dd7983 */ /* 0x000ee80000300800 */
[----:B------:R-:W3:Y:S04]  /*32f0*/  LDL.LU R220, [R1+0xe4] ;  /* 0x0000e40001dc7983 */ /* 0x000ee80000300800 */
[----:B------:R-:W3:Y:S04]  /*3300*/  LDL.LU R219, [R1+0xe8] ;  /* 0x0000e80001db7983 */ /* 0x000ee80000300800 */
[----:B------:R-:W3:Y:S04]  /*3310*/  LDL.LU R218, [R1+0xec] ;  /* 0x0000ec0001da7983 */ /* 0x000ee80000300800 */
[----:B------:R-:W3:Y:S04]  /*3320*/  LDL.LU R217, [R1+0xf0] ;  /* 0x0000f00001d97983 */ /* 0x000ee80000300800 */
[----:B------:R-:W3:Y:S04]  /*3330*/  LDL.LU R216, [R1+0xf4] ;  /* 0x0000f40001d87983 */ /* 0x000ee80000300800 */
[----:B------:R-:W3:Y:S04]  /*3340*/  LDL.LU R23, [R1+0xf8] ;  /* 0x0000f80001177983 */ /* 0x000ee80000300800 */
[----:B------:R-:W3:Y:S01]  /*3350*/  LDL.LU R22, [R1+0xfc] ;  /* 0x0000fc0001167983 */ /* 0x000ee20000300800 */
[----:B--2---:R-:W-:-:S04]  /*3360*/  LOP3.LUT R2, R2, 0xff, RZ, 0xc0, !PT ;  /* 0x000000ff02027812 */ /* 0x004fc800078ec0ff */
[----:B------:R-:W-:-:S05]  /*3370*/  F2FP.F16.E4M3.UNPACK_B R2, R2 ;  /* 0x00000002ff02723e */ /* 0x000fca00020006ff */
[----:B------:R-:W-:-:S05]  /*3380*/  HADD2.F32 R2, -RZ, R2.H0_H0 ;  /* 0x20000002ff027230 */ /* 0x000fca0000004100 */
[----:B------:R-:W-:-:S04]  /*3390*/  FMUL R2, R2, UR16 ;  /* 0x0000001002027c20 */ /* 0x000fc80008400000 */
[----:B------:R-:W-:-:S05]  /*33a0*/  FFMA R2, R16, UR15, R2 ;  /* 0x0000000f10027c23 */ /* 0x000fca0008000002 */
[----:B------:R-:W-:-:S05]  /*33b0*/  F2FP.SATFINITE.E4M3.F32.PACK_AB_MERGE_C R2, RZ, R2, RZ ;  /* 0x00000002ff02723e */ /* 0x000fca00048070ff */
[----:B------:R0:W-:Y:S02]  /*33c0*/  @!P0 STG.E.U8 desc[UR12][R6.64+0x1], R2 ;  /* 0x0000010206008986 */ /* 0x0001e4000c10110c */
[----:B0-----:R-:W-:-:S05]  /*33d0*/  IADD3 R6, P0, R10, 0x8, RZ ;  /* 0x000000080a067810 */ /* 0x001fca0007f1e0ff */
[----:B------:R-:W-:-:S04]  /*33e0*/  IMAD.X R2, RZ, RZ, R11, P0 ;  /* 0x000000ffff027224 */ /* 0x000fc800000e060b */
[----:B------:R-:W-:-:S04]  /*33f0*/  IMAD R2, R2, UR18, RZ ;  /* 0x0000001202027c24 */ /* 0x000fc8000f8e02ff */
[C---:B------:R-:W-:Y:S02]  /*3400*/  IMAD R2, R6.reuse, UR19, R2 ;  /* 0x0000001306027c24 */ /* 0x040fe4000f8e0202 */
[----:B------:R-:W-:-:S03]  /*3410*/  IMAD.WIDE.U32 R6, R6, UR18, R14 ;  /* 0x0000001206067c25 */ /* 0x000fc6000f8e000e */
[----:B------:R-:W-:-:S04]  /*3420*/  IADD3 R6, P0, R6, UR20, RZ ;  /* 0x0000001406067c10 */ /* 0x000fc8000ff1e0ff */
[----:B------:R-:W-:Y:S02]  /*3430*/  IADD3.X R7, R7, UR21, R2, P0, !PT ;  /* 0x0000001507077c10 */ /* 0x000fe400087fe402 */
[----:B------:R-:W-:-:S04]  /*3440*/  ISETP.GE.AND P0, PT, R12, 0x9, PT ;  /* 0x000000090c00780c */ /* 0x000fc80003f06270 */
[----:B------:R-:W-:Y:S02]  /*3450*/  ISETP.LT.OR P2, PT, R0, 0x1, !P0 ;  /* 0x000000010000780c */ /* 0x000fe40004741670 */
[----:B------:R-:W-:-:S11]  /*3460*/  PRMT R2, RZ, 0x7610, R2 ;  /* 0x00007610ff027816 */ /* 0x000fd60000000002 */
[----:B------:R-:W2:Y:S01]  /*3470*/  @!P2 LDG.E.U8 R2, desc[UR12][R6.64] ;  /* 0x0000000c0602a981 */ /* 0x000ea2000c1e1100 */
[----:B------:R-:W0:Y:S02]  /*3480*/  @!P2 LDC.64 R16, c[0x0][0x5c8] ;  /* 0x00017200ff10ab82 */ /* 0x000e240000000a00 */
[----:B0-----:R-:W-:-:S04]  /*3490*/  @!P2 IADD3 R16, P3, P4, R4, UR8, R16 ;  /* 0x000000080410ac10 */ /* 0x001fc8000fc7e010 */
[----:B------:R-:W-:Y:S02]  /*34a0*/  @!P2 IADD3.X R17, R3, UR5, R17, P3, P4 ;  /* 0x000000050311ac10 */ /* 0x000fe40009fe8411 */
[----:B--2---:R-:W-:-:S04]  /*34b0*/  LOP3.LUT R2, R2, 0xff, RZ, 0xc0, !PT ;  /* 0x000000ff02027812 */ /* 0x004fc800078ec0ff */
[----:B------:R-:W-:-:S05]  /*34c0*/  F2FP.F16.E4M3.UNPACK_B R2, R2 ;  /* 0x00000002ff02723e */ /* 0x000fca00020006ff */
[----:B------:R-:W-:-:S05]  /*34d0*/  HADD2.F32 R2, -RZ, R2.H0_H0 ;  /* 0x20000002ff027230 */ /* 0x000fca0000004100 */
[----:B------:R-:W-:-:S04]  /*34e0*/  FMUL R2, R2, UR16 ;  /* 0x0000001002027c20 */ /* 0x000fc80008400000 */
[----:B----4-:R-:W-:Y:S02]  /*34f0*/  FFMA R2, R71, UR15, R2 ;  /* 0x0000000f47027c23 */ /* 0x010fe40008000002 */
[----:B------:R-:W2:Y:S03]  /*3500*/  LDL.LU R71, [R1+0x140] ;  /* 0x0001400001477983 */ /* 0x000ea60000300800 */
[----:B------:R-:W-:-:S05]  /*3510*/  F2FP.SATFINITE.E4M3.F32.PACK_AB_MERGE_C R2, RZ, R2, RZ ;  /* 0x00000002ff02723e */ /* 0x000fca00048070ff */
[----:B------:R0:W-:Y:S01]  /*3520*/  @!P2 STG.E.U8 desc[UR12][R16.64], R2 ;  /* 0x000000021000a986 */ /* 0x0001e2000c10110c */
[----:B------:R-:W-:Y:S02]  /*3530*/  ISETP.LT.OR P2, PT, R0, 0x2, !P0 ;  /* 0x000000020000780c */ /* 0x000fe40004741670 */
[----:B0-----:R-:W-:-:S11]  /*3540*/  PRMT R2, RZ, 0x7610, R2 ;  /* 0x00007610ff027816 */ /* 0x001fd60000000002 */
[----:B------:R-:W0:Y:S01]  /*3550*/  @!P2 LDC.64 R16, c[0x0][0x5c8] ;  /* 0x00017200ff10ab82 */ /* 0x000e220000000a00 */
[----:B------:R-:W4:Y:S01]  /*3560*/  @!P2 LDG.E.U8 R2, desc[UR12][R6.64+0x1] ;  /* 0x0000010c0602a981 */ /* 0x000f22000c1e1100 */
[----:B0-----:R-:W-:-:S04]  /*3570*/  @!P2 IADD3 R16, P3, P4, R4, UR8, R16 ;  /* 0x000000080410ac10 */ /* 0x001fc8000fc7e010 */
[----:B------:R-:W-:Y:S02]  /*3580*/  @!P2 IADD3.X R17, R3, UR5, R17, P3, P4 ;  /* 0x000000050311ac10 */ /* 0x000fe40009fe8411 */
[----:B----4-:R-:W-:-:S04]  /*3590*/  LOP3.LUT R2, R2, 0xff, RZ, 0xc0, !PT ;  /* 0x000000ff02027812 */ /* 0x010fc800078ec0ff */
[----:B------:R-:W-:-:S05]  /*35a0*/  F2FP.F16.E4M3.UNPACK_B R2, R2 ;  /* 0x00000002ff02723e */ /* 0x000fca00020006ff */
[----:B------:R-:W-:-:S05]  /*35b0*/  HADD2.F32 R2, -RZ, R2.H0_H0 ;  /* 0x20000002ff027230 */ /* 0x000fca0000004100 */
[----:B------:R-:W-:-:S04]  /*35c0*/  FMUL R2, R2, UR16 ;  /* 0x0000001002027c20 */ /* 0x000fc80008400000 */
[----:B------:R-:W-:Y:S02]  /*35d0*/  FFMA R2, R72, UR15, R2 ;  /* 0x0000000f48027c23 */ /* 0x000fe40008000002 */
[----:B------:R-:W4:Y:S03]  /*35e0*/  LDL.LU R72, [R1+0x13c] ;  /* 0x00013c0001487983 */ /* 0x000f260000300800 */
[----:B------:R-:W-:-:S05]  /*35f0*/  F2FP.SATFINITE.E4M3.F32.PACK_AB_MERGE_C R2, RZ, R2, RZ ;  /* 0x00000002ff02723e */ /* 0x000fca00048070ff */
[----:B------:R0:W-:Y:S01]  /*3600*/  @!P2 STG.E.U8 desc[UR12][R16.64+0x1], R2 ;  /* 0x000001021000a986 */ /* 0x0001e2000c10110c */
[C---:B------:R-:W-:Y:S02]  /*3610*/  ISETP.LT.OR P2, PT, R0.reuse, 0x9, !P1 ;  /* 0x000000090000780c */ /* 0x040fe40004f41670 */
[----:B0-----:R-:W-:Y:S01]  /*3620*/  PRMT R2, RZ, 0x7610, R2 ;  /* 0x00007610ff027816 */ /* 0x001fe20000000002 */
[----:B------:R-:W3:Y:S10]  /*3630*/  LDL.LU R17, [R1+0x10] ;  /* 0x0000100001117983 */ /* 0x000ef40000300800 */
[----:B------:R-:W2:Y:S01]  /*3640*/  @!P2 LDG.E.U8 R2, desc[UR12][R8.64+0x8] ;  /* 0x0000080c0802a981 */ /* 0x000ea2000c1e1100 */
[----:B------:R-:W-:-:S02]  /*3650*/  ISETP.LT.OR P3, PT, R0, 0xa, !P1 ;  /* 0x0000000a0000780c */ /* 0x000fc40004f61670 */
[----:B--2---:R-:W-:-:S04]  /*3660*/  LOP3.LUT R2, R2, 0xff, RZ, 0xc0, !PT ;  /* 0x000000ff02027812 */ /* 0x004fc800078ec0ff */
[----:B------:R-:W-:-:S05]  /*3670*/  F2FP.F16.E4M3.UNPACK_B R2, R2 ;  /* 0x00000002ff02723e */ /* 0x000fca00020006ff */
[----:B------:R-:W-:-:S05]  /*3680*/  HADD2.F32 R2, -RZ, R2.H0_H0 ;  /* 0x20000002ff027230 */ /* 0x000fca0000004100 */
[----:B------:R-:W-:-:S04]  /*3690*/  FMUL R2, R2, UR16 ;  /* 0x0000001002027c20 */ /* 0x000fc80008400000 */
[----:B---3--:R-:W-:Y:S02]  /*36a0*/  FFMA R2, R17, UR15, R2 ;  /* 0x0000000f11027c23 */ /* 0x008fe40008000002 */
[----:B------:R-:W0:Y:S03]  /*36b0*/  @!P2 LDC.64 R16, c[0x0][0x5c8] ;  /* 0x00017200ff10ab82 */ /* 0x000e260000000a00 */
[----:B------:R-:W-:Y:S02]  /*36c0*/  F2FP.SATFINITE.E4M3.F32.PACK_AB_MERGE_C R2, RZ, R2, RZ ;  /* 0x00000002ff02723e */ /* 0x000fe400048070ff */
[----:B0-----:R-:W-:-:S05]  /*36d0*/  @!P2 IADD3 R16, P4, R4, R16, RZ ;  /* 0x000000100410a210 */ /* 0x001fca0007f9e0ff */
[----:B------:R-:W-:-:S05]  /*36e0*/  @!P2 IMAD.X R17, R3, 0x1, R17, P4 ;  /* 0x000000010311a824 */ /* 0x000fca00020e0611 */
[----:B------:R0:W-:Y:S02]  /*36f0*/  @!P2 STG.E.U8 desc[UR12][R16.64+0x8], R2 ;  /* 0x000008021000a986 */ /* 0x0001e4000c10110c */
[----:B0-----:R-:W-:Y:S01]  /*3700*/  PRMT R2, RZ, 0x7610, R2 ;  /* 0x00007610ff027816 */ /* 0x001fe20000000002 */
[----:B------:R-:W0:Y:S05]  /*3710*/  @!P3 LDC.64 R16, c[0x0][0x5c8] ;  /* 0x00017200ff10bb82 */ /* 0x000e2a0000000a00 */
[----:B------:R-:W2:Y:S01]  /*3720*/  @!P3 LDG.E.U8 R2, desc[UR12][R8.64+0x9] ;  /* 0x0000090c0802b981 */ /* 0x000ea2000c1e1100 */
[----:B------:R-:W-:Y:S02]  /*3730*/  ISETP.LT.OR P2, PT, R0, 0x9, !P0 ;  /* 0x000000090000780c */ /* 0x000fe40004741670 */
[----:B0-----:R-:W-:-:S05]  /*3740*/  @!P3 IADD3 R16, P4, R4, R16, RZ ;  /* 0x000000100410b210 */ /* 0x001fca0007f9e0ff */
[----:B------:R-:W-:Y:S01]  /*3750*/  @!P3 IMAD.X R17, R3, 0x1, R17, P4 ;  /* 0x000000010311b824 */ /* 0x000fe200020e0611 */
[----:B--2---:R-:W-:-:S04]  /*3760*/  LOP3.LUT R2, R2, 0xff, RZ, 0xc0, !PT ;  /* 0x000000ff02027812 */ /* 0x004fc800078ec0ff */
[----:B------:R-:W-:-:S05]  /*3770*/  F2FP.F16.E4M3.UNPACK_B R2, R2 ;  /* 0x00000002ff02723e */ /* 0x000fca00020006ff */
[----:B------:R-:W-:-:S05]  /*3780*/  HADD2.F32 R2, -RZ, R2.H0_H0 ;  /* 0x20000002ff027230 */ /* 0x000fca0000004100 */
[----:B------:R-:W-:-:S04]  /*3790*/  FMUL R2, R2, UR16 ;  /* 0x0000001002027c20 */ /* 0x000fc80008400000 */
[----:B------:R-:W-:Y:S01]  /*37a0*/  FFMA R2, R73, UR15, R2 ;  /* 0x0000000f49027c23 */ /* 0x000fe20008000002 */
[----:B------:R-:W-:Y:S01]  /*37b0*/  USHF.L.U32 UR9, UR6, 0x6, URZ ;  /* 0x0000000606097899 */ /* 0x000fe2000800063f */
[----:B------:R-:W2:Y:S03]  /*37c0*/  LDL.LU R73, [R1+0x138] ;  /* 0x0001380001497983 */ /* 0x000ea60000300800 */
[----:B------:R-:W-:-:S05]  /*37d0*/  F2FP.SATFINITE.E4M3.F32.PACK_AB_MERGE_C R2, RZ, R2, RZ ;  /* 0x00000002ff02723e */ /* 0x000fca00048070ff */
[----:B------:R0:W-:Y:S02]  /*37e0*/  @!P3 STG.E.U8 desc[UR12][R16.64+0x9], R2 ;  /* 0x000009021000b986 */ /* 0x0001e4000c10110c */
[----:B0-----:R-:W-:Y:S01]  /*37f0*/  PRMT R2, RZ, 0x7610, R2 ;  /* 0x00007610ff027816 */ /* 0x001fe20000000002 */
[----:B------:R-:W0:Y:S05]  /*3800*/  @!P2 LDC.64 R16, c[0x0][0x5c8] ;  /* 0x00017200ff10ab82 */ /* 0x000e2a0000000a00 */
[----:B------:R-:W3:Y:S01]  /*3810*/  @!P2 LDG.E.U8 R2, desc[UR12][R6.64+0x8] ;  /* 0x0000080c0602a981 */ /* 0x000ee2000c1e1100 */
[----:B------:R-:W-:Y:S02]  /*3820*/  ISETP.LT.OR P3, PT, R0, 0xa, !P0 ;  /* 0x0000000a0000780c */ /* 0x000fe40004761670 */
[----:B0-----:R-:W-:-:S04]  /*3830*/  @!P2 IADD3 R16, P4, P5, R4, UR8, R16 ;  /* 0x000000080410ac10 */ /* 0x001fc8000fd9e010 */
[----:B------:R-:W-:Y:S02]  /*3840*/  @!P2 IADD3.X R17, R3, UR5, R17, P4, P5 ;  /* 0x000000050311ac10 */ /* 0x000fe4000a7ea411 */
[----:B---3--:R-:W-:-:S04]  /*3850*/  LOP3.LUT R2, R2, 0xff, RZ, 0xc0, !PT ;  /* 0x000000ff02027812 */ /* 0x008fc800078ec0ff */
[----:B------:R-:W-:-:S05]  /*3860*/  F2FP.F16.E4M3.UNPACK_B R2, R2 ;  /* 0x00000002ff02723e */ /* 0x000fca00020006ff */
[----:B------:R-:W-:-:S05]  /*3870*/  HADD2.F32 R2, -RZ, R2.H0_H0 ;  /* 0x20000002ff027230 */ /* 0x000fca0000004100 */
[----:B------:R-:W-:-:S04]  /*3880*/  FMUL R2, R2, UR16 ;  /* 0x0000001002027c20 */ /* 0x000fc80008400000 */
[----:B------:R-:W-:Y:S01]  /*3890*/  FFMA R2, R74, UR15, R2 ;  /* 0x0000000f4a027c23 */ /* 0x000fe20008000002 */
[----:B------:R-:W-:Y:S01]  /*38a0*/  USHF.L.U64.HI UR4, UR6, 0x6, UR7 ;  /* 0x0000000606047899 */ /* 0x000fe20008010207 */
[----:B------:R-:W3:Y:S03]  /*38b0*/  LDL.LU R74, [R1+0x134] ;  /* 0x00013400014a7983 */ /* 0x000ee60000300800 */
[----:B------:R-:W-:-:S05]  /*38c0*/  F2FP.SATFINITE.E4M3.F32.PACK_AB_MERGE_C R2, RZ, R2, RZ ;  /* 0x00000002ff02723e */ /* 0x000fca00048070ff */
[----:B------:R0:W-:Y:S02]  /*38d0*/  @!P2 STG.E.U8 desc[UR12][R16.64+0x8], R2 ;  /* 0x000008021000a986 */ /* 0x0001e4000c10110c */
[----:B0-----:R-:W-:Y:S01]  /*38e0*/  PRMT R2, RZ, 0x7610, R2 ;  /* 0x00007610ff027816 */ /* 0x001fe20000000002 */
[----:B------:R-:W0:Y:S05]  /*38f0*/  @!P3 LDC.64 R16, c[0x0][0x5c8] ;  /* 0x00017200ff10bb82 */ /* 0x000e2a0000000a00 */
[----:B------:R-:W4:Y:S01]  /*3900*/  @!P3 LDG.E.U8 R2, desc[UR12][R6.64+0x9] ;  /* 0x0000090c0602b981 */ /* 0x000f22000c1e1100 */
[----:B------:R-:W-:Y:S02]  /*3910*/  ISETP.LT.OR P2, PT, R0, 0x11, !P1 ;  /* 0x000000110000780c */ /* 0x000fe40004f41670 */
[----:B0-----:R-:W-:-:S04]  /*3920*/  @!P3 IADD3 R16, P4, P5, R4, UR8, R16 ;  /* 0x000000080410bc10 */ /* 0x001fc8000fd9e010 */
[----:B------:R-:W-:Y:S02]  /*3930*/  @!P3 IADD3.X R17, R3, UR5, R17, P4, P5 ;  /* 0x000000050311bc10 */ /* 0x000fe4000a7ea411 */
[----:B----4-:R-:W-:-:S04]  /*3940*/  LOP3.LUT R2, R2, 0xff, RZ, 0xc0, !PT ;  /* 0x000000ff02027812 */ /* 0x010fc800078ec0ff */
[----:B------:R-:W-:-:S05]  /*3950*/  F2FP.F16.E4M3.UNPACK_B R2, R2 ;  /* 0x00000002ff02723e */ /* 0x000fca00020006ff */
[----:B------:R-:W-:-:S05]  /*3960*/  HADD2.F32 R2, -RZ, R2.H0_H0 ;  /* 0x20000002ff027230 */ /* 0x000fca0000004100 */
[----:B------:R-:W-:-:S04]  /*3970*/  FMUL R2, R2, UR16 ;  /* 0x0000001002027c20 */ /* 0x000fc80008400000 */
[----:B------:R-:W-:Y:S01]  /*3980*/  FFMA R2, R75, UR15, R2 ;  /* 0x0000000f4b027c23 */ /* 0x000fe20008000002 */
[----:B------:R-:W-:Y:S01]  /*3990*/  UIMAD.WIDE.U32 UR10, UR6, 0x80, URZ ;  /* 0x00000080060a78a5 */ /* 0x000fe2000f8e003f */
[----:B------:R-:W4:Y:S03]  /*39a0*/  LDL.LU R75, [R1+0x130] ;  /* 0x00013000014b7983 */ /* 0x000f260000300800 */
[----:B------:R-:W-:-:S05]  /*39b0*/  F2FP.SATFINITE.E4M3.F32.PACK_AB_MERGE_C R2, RZ, R2, RZ ;  /* 0x00000002ff02723e */ /* 0x000fca00048070ff */
        /* <DEDUP_REMOVED lines=11> */
[----:B------:R-:W-:Y:S02]  /*3a70*/  FFMA R2, R76, UR15, R2 ;  /* 0x0000000f4c027c23 */ /* 0x000fe40008000002 */
[----:B------:R-:W2:Y:S03]  /*3a80*/  LDL.LU R76, [R1+0x12c] ;  /* 0x00012c00014c7983 */ /* 0x000ea60000300800 */
[----:B------:R-:W-:-:S05]  /*3a90*/  F2FP.SATFINITE.E4M3.F32.PACK_AB_MERGE_C R2, RZ, R2, RZ ;  /* 0x00000002ff02723e */ /* 0x000fca00048070ff */
[----:B------:R0:W-:Y:S02]  /*3aa0*/  @!P2 STG.E.U8 desc[UR12][R16.64+0x10], R2 ;  /* 0x000010021000a986 */ /* 0x0001e4000c10110c */
[----:B0-----:R-:W-:Y:S01]  /*3ab0*/  PRMT R2, RZ, 0x7610, R2 ;  /* 0x00007610ff027816 */ /* 0x001fe20000000002 */
[----:B------:R-:W0:Y:S05]  /*3ac0*/  @!P3 LDC.64 R16, c[0x0][0x5c8] ;  /* 0x00017200ff10bb82 */ /* 0x000e2a0000000a00 */
[----:B------:R-:W3:Y:S01]  /*3ad0*/  @!P3 LDG.E.U8 R2, desc[UR12][R8.64+0x11] ;  /* 0x0000110c0802b981 */ /* 0x000ee2000c1e1100 */
[----:B------:R-:W-:Y:S02]  /*3ae0*/  ISETP.LT.OR P2, PT, R0, 0x11, !P0 ;  /* 0x000000110000780c */ /* 0x000fe40004741670 */
[----:B0-----:R-:W-:-:S05]  /*3af0*/  @!P3 IADD3 R16, P4, R4, R16, RZ ;  /* 0x000000100410b210 */ /* 0x001fca0007f9e0ff */
[----:B------:R-:W-:Y:S01]  /*3b00*/  @!P3 IMAD.X R17, R3, 0x1, R17, P4 ;  /* 0x000000010311b824 */ /* 0x000fe200020e0611 */
[----:B---3--:R-:W-:-:S04]  /*3b10*/  LOP3.LUT R2, R2, 0xff, RZ, 0xc0, !PT ;  /* 0x000000ff02027812 */ /* 0x008fc800078ec0ff */
[----:B------:R-:W-:-:S05]  /*3b20*/  F2FP.F16.E4M3.UNPACK_B R2, R2 ;  /* 0x00000002ff02723e */ /* 0x000fca00020006ff */
[----:B------:R-:W-:-:S05]  /*3b30*/  HADD2.F32 R2, -RZ, R2.H0_H0 ;  /* 0x20000002ff027230 */ /* 0x000fca0000004100 */
[----:B------:R-:W-:-:S04]  /*3b40*/  FMUL R2, R2, UR16 ;  /* 0x0000001002027c20 */ /* 0x000fc80008400000 */
[----:B------:R-:W-:Y:S02]  /*3b50*/  FFMA R2, R77, UR15, R2 ;  /* 0x0000000f4d027c23 */ /* 0x000fe40008000002 */
        /* <DEDUP_REMOVED lines=16> */
[----:B------:R0:W-:Y:S02]  /*3c60*/  @!P2 STG.E.U8 desc[UR12][R16.64+0x10], R2 ;  /* 0x000010021000a986 */ /* 0x0001e4000c10110c */
[----:B0-----:R-:W-:Y:S01]  /*3c70*/  PRMT R2, RZ, 0x7610, R2 ;  /* 0x00007610ff027816 */ /* 0x001fe20000000002 */
[----:B------:R-:W0:Y:S05]  /*3c80*/  @!P3 LDC.64 R16, c[0x0][0x5c8] ;  /* 0x00017200ff10bb82 */ /* 0x000e2a0000000a00 */
[----:B------:R-:W2:Y:S01]  /*3c90*/  @!P3 LDG.E.U8 R2, desc[UR12][R6.64+0x11] ;  /* 0x0000110c0602b981 */ /* 0x000ea2000c1e1100 */
[----:B------:R-:W-:Y:S02]  /*3ca0*/  ISETP.LT.OR P2, PT, R0, 0x19, !P1 ;  /* 0x000000190000780c */ /* 0x000fe40004f41670 */
[----:B0-----:R-:W-:-:S04]  /*3cb0*/  @!P3 IADD3 R16, P4, P5, R4, UR8, R16 ;  /* 0x000000080410bc10 */ /* 0x001fc8000fd9e010 */
[----:B------:R-:W-:Y:S02]  /*3cc0*/  @!P3 IADD3.X R17, R3, UR5, R17, P4, P5 ;  /* 0x000000050311bc10 */ /* 0x000fe4000a7ea411 */
        /* <DEDUP_REMOVED lines=26> */
[----:B0-----:R-:W-:-:S05]  /*3e70*/  @!P3 IADD3 R16, P4, R4, R16, RZ ;  /* 0x000000100410b210 */ /* 0x001fca0007f9e0ff */
[----:B------:R-:W-:Y:S01]  /*3e80*/  @!P3 IMAD.X R17, R3, 0x1, R17, P4 ;  /* 0x000000010311b824 */ /* 0x000fe200020e0611 */
        /* <DEDUP_REMOVED lines=89> */
[----:B------:R-:W5:Y:S03]  /*4420*/  LDL.LU R87, [R1+0x100] ;  /* 0x0001000001577983 */ /* 0x000f660000300800 */
        /* <DEDUP_REMOVED lines=12> */
[----:B------:R-:W-:-:S05]  /*44f0*/  FFMA R2, R13, UR15, R2 ;  /* 0x0000000f0d027c23 */ /* 0x000fca0008000002 */
[----:B------:R-:W-:Y:S02]  /*4500*/  F2FP.SATFINITE.E4M3.F32.PACK_AB_MERGE_C R13, RZ, R2, RZ ;  /* 0x00000002ff0d723e */ /* 0x000fe400048070ff */
[----:B------:R-:W-:-:S03]  /*4510*/  PRMT R2, RZ, 0x7610, R2 ;  /* 0x00007610ff027816 */ /* 0x000fc60000000002 */
[----:B------:R0:W-:Y:S04]  /*4520*/  @!P2 STG.E.U8 desc[UR12][R16.64+0x28], R13 ;  /* 0x0000280d1000a986 */ /* 0x0001e8000c10110c */
[----:B------:R-:W4:Y:S01]  /*4530*/  @!P3 LDG.E.U8 R2, desc[UR12][R8.64+0x29] ;  /* 0x0000290c0802b981 */ /* 0x000f22000c1e1100 */
[----:B0-----:R-:W0:Y:S01]  /*4540*/  @!P3 LDC.64 R16, c[0x0][0x5c8] ;  /* 0x00017200ff10bb82 */ /* 0x001e220000000a00 */
        /* <DEDUP_REMOVED lines=14> */
[----:B0-----:R-:W-:-:S04]  /*4630*/  @!P2 IADD3 R16, P4, P5, R4, UR8, R16 ;  /* 0x000000080410ac10 */ /* 0x001fc8000fd9e010 */
[----:B------:R-:W-:Y:S02]  /*4640*/  @!P2 IADD3.X R17, R3, UR5, R17, P4, P5 ;  /* 0x000000050311ac10 */ /* 0x000fe4000a7ea411 */
        /* <DEDUP_REMOVED lines=44> */
[----:B------:R-:W0:Y:S03]  /*4910*/  @!P2 LDC.64 R18, c[0x0][0x5c8] ;  /* 0x00017200ff12ab82 */ /* 0x000e260000000a00 */
[----:B------:R-:W-:Y:S02]  /*4920*/  F2FP.SATFINITE.E4M3.F32.PACK_AB_MERGE_C R13, RZ, R2, RZ ;  /* 0x00000002ff0d723e */ /* 0x000fe400048070ff */
[----:B------:R-:W-:-:S03]  /*4930*/  PRMT R2, RZ, 0x7610, R2 ;  /* 0x00007610ff027816 */ /* 0x000fc60000000002 */
[----:B------:R1:W-:Y:S04]  /*4940*/  @!P3 STG.E.U8 desc[UR12][R16.64+0x31], R13 ;  /* 0x0000310d1000b986 */ /* 0x0003e8000c10110c */
[----:B------:R-:W4:Y:S01]  /*4950*/  @!P2 LDG.E.U8 R2, desc[UR12][R6.64+0x30] ;  /* 0x0000300c0602a981 */ /* 0x000f22000c1e1100 */
[----:B------:R-:W-:Y:S02]  /*4960*/  ISETP.LT.OR P3, PT, R0, 0x32, !P0 ;  /* 0x000000320000780c */ /* 0x000fe40004761670 */
[----:B0-----:R-:W-:-:S11]  /*4970*/  @!P2 IADD3 R18, P4, P5, R4, UR8, R18 ;  /* 0x000000080412ac10 */ /* 0x001fd6000fd9e012 */
[----:B-1----:R-:W0:Y:S01]  /*4980*/  @!P3 LDC.64 R16, c[0x0][0x5c8] ;  /* 0x00017200ff10bb82 */ /* 0x002e220000000a00 */
        /* <DEDUP_REMOVED lines=10> */
[----:B------:R-:W-:Y:S02]  /*4a30*/  ISETP.LT.OR P2, PT, R0, 0x39, !P1 ;  /* 0x000000390000780c */ /* 0x000fe40004f41670 */
[----:B0-----:R-:W-:-:S04]  /*4a40*/  @!P3 IADD3 R16, P4, P5, R4, UR8, R16 ;  /* 0x000000080410bc10 */ /* 0x001fc8000fd9e010 */
[----:B------:R-:W-:-:S07]  /*4a50*/  @!P3 IADD3.X R17, R3, UR5, R17, P4, P5 ;  /* 0x000000050311bc10 */ /* 0x000fce000a7ea411 */
[----:B-1----:R-:W0:Y:S01]  /*4a60*/  @!P2 LDC.64 R18, c[0x0][0x5c8] ;  /* 0x00017200ff12ab82 */ /* 0x002e220000000a00 */
        /* <DEDUP_REMOVED lines=10> */
[----:B0-----:R-:W-:-:S05]  /*4b10*/  @!P2 IADD3 R18, P4, R4, R18, RZ ;  /* 0x000000120412a210 */ /* 0x001fca0007f9e0ff */
[----:B------:R-:W-:-:S06]  /*4b20*/  @!P2 IMAD.X R19, R3, 0x1, R19, P4 ;  /* 0x000000010313a824 */ /* 0x000fcc00020e0613 */
        /* <DEDUP_REMOVED lines=65> */
[----:B------:R-:W0:Y:S01]  /*4f40*/  @!P2 LDC.64 R16, c[0x0][0x5c8] ;  /* 0x00017200ff10ab82 */ /* 0x000e220000000a00 */
[----:B----4-:R-:W-:-:S04]  /*4f50*/  LOP3.LUT R2, R2, 0xff, RZ, 0xc0, !PT ;  /* 0x000000ff02027812 */ /* 0x010fc800078ec0ff */
[----:B------:R-:W-:-:S05]  /*4f60*/  F2FP.F16.E4M3.UNPACK_B R2, R2 ;  /* 0x00000002ff02723e */ /* 0x000fca00020006ff */
[----:B------:R-:W-:-:S05]  /*4f70*/  HADD2.F32 R2, -RZ, R2.H0_H0 ;  /* 0x20000002ff027230 */ /* 0x000fca0000004100 */
[----:B------:R-:W-:-:S04]  /*4f80*/  FMUL R2, R2, UR16 ;  /* 0x0000001002027c20 */ /* 0x000fc80008400000 */
[----:B------:R-:W-:-:S05]  /*4f90*/  FFMA R2, R244, UR15, R2 ;  /* 0x0000000ff4027c23 */ /* 0x000fca0008000002 */
[----:B-1----:R-:W-:Y:S02]  /*4fa0*/  F2FP.SATFINITE.E4M3.F32.PACK_AB_MERGE_C R13, RZ, R2, RZ ;  /* 0x00000002ff0d723e */ /* 0x002fe400048070ff */
[----:B------:R-:W-:-:S03]  /*4fb0*/  PRMT R2, RZ, 0x7610, R2 ;  /* 0x00007610ff027816 */ /* 0x000fc60000000002 */
[----:B------:R1:W-:Y:S04]  /*4fc0*/  @!P3 STG.E.U8 desc[UR12][R20.64+0x41], R13 ;  /* 0x0000410d1400b986 */ /* 0x0003e8000c10110c */
[----:B------:R-:W4:Y:S01]  /*4fd0*/  @!P2 LDG.E.U8 R2, desc[UR12][R6.64+0x40] ;  /* 0x0000400c0602a981 */ /* 0x000f22000c1e1100 */
[----:B------:R-:W-:Y:S02]  /*4fe0*/  ISETP.LT.OR P3, PT, R0, 0x42, !P0 ;  /* 0x000000420000780c */ /* 0x000fe40004761670 */
[----:B0-----:R-:W-:-:S04]  /*4ff0*/  @!P2 IADD3 R18, P4, P5, R4, UR8, R16 ;  /* 0x000000080412ac10 */ /* 0x001fc8000fd9e010 */
[----:B------:R-:W-:-:S07]  /*5000*/  @!P2 IADD3.X R19, R3, UR5, R17, P4, P5 ;  /* 0x000000050313ac10 */ /* 0x000fce000a7ea411 */
        /* <DEDUP_REMOVED lines=373> */
[----:B------:R4:W2:Y:S01]  /*6760*/  @!P1 LDG.E.U8 R2, desc[UR12][R6.64+0x79] ;  /* 0x0000790c06029981 */ /* 0x0008a2000c1e1100 */
[----:B------:R-:W-:-:S05]  /*6770*/  IADD3 R13, P0, R10, 0x40, RZ ;  /* 0x000000400a0d7810 */ /* 0x000fca0007f1e0ff */
[----:B------:R-:W-:Y:S01]  /*6780*/  IMAD.X R16, RZ, RZ, R11, P0 ;  /* 0x000000ffff107224 */ /* 0x000fe200000e060b */
[----:B------:R-:W-:Y:S01]  /*6790*/  ISETP.GE.AND P0, PT, R12, 0x41, PT ;  /* 0x000000410c00780c */ /* 0x000fe20003f06270 */
[----:B------:R-:W-:-:S03]  /*67a0*/  IMAD.WIDE.U32 R8, R13, UR18, R14 ;  /* 0x000000120d087c25 */ /* 0x000fc6000f8e000e */
[----:B------:R-:W-:Y:S01]  /*67b0*/  ISETP.LT.OR P3, PT, R0, 0x1, !P0 ;  /* 0x000000010000780c */ /* 0x000fe20004761670 */
[----:B-1----:R-:W-:Y:S01]  /*67c0*/  IMAD R18, R16, UR18, RZ ;  /* 0x0000001210127c24 */ /* 0x002fe2000f8e02ff */
[----:B0-----:R-:W-:Y:S02]  /*67d0*/  @!P1 IADD3 R16, P4, P5, R4, UR8, R20 ;  /* 0x0000000804109c10 */ /* 0x001fe4000fd9e014 */
[----:B----4-:R-:W-:Y:S01]  /*67e0*/  IADD3 R6, P2, R8, UR20, RZ ;  /* 0x0000001408067c10 */ /* 0x010fe2000ff5e0ff */
[----:B------:R-:W-:Y:S01]  /*67f0*/  IMAD R13, R13, UR19, R18 ;  /* 0x000000130d0d7c24 */ /* 0x000fe2000f8e0212 */
[----:B------:R-:W-:-:S04]  /*6800*/  @!P1 IADD3.X R17, R3, UR5, R21, P4, P5 ;  /* 0x0000000503119c10 */ /* 0x000fc8000a7ea415 */
[----:B------:R-:W-:-:S03]  /*6810*/  IADD3.X R7, R9, UR21, R13, P2, !PT ;  /* 0x0000001509077c10 */ /* 0x000fc600097fe40d */
[----:B------:R-:W0:Y:S01]  /*6820*/  @!P3 LDC.64 R20, c[0x0][0x5c8] ;  /* 0x00017200ff14bb82 */ /* 0x000e220000000a00 */
[----:B--2---:R-:W-:-:S04]  /*6830*/  LOP3.LUT R2, R2, 0xff, RZ, 0xc0, !PT ;  /* 0x000000ff02027812 */ /* 0x004fc800078ec0ff */
[----:B------:R-:W-:-:S05]  /*6840*/  F2FP.F16.E4M3.UNPACK_B R2, R2 ;  /* 0x00000002ff02723e */ /* 0x000fca00020006ff */
[----:B------:R-:W-:-:S05]  /*6850*/  HADD2.F32 R2, -RZ, R2.H0_H0 ;  /* 0x20000002ff027230 */ /* 0x000fca0000004100 */
[----:B------:R-:W-:-:S04]  /*6860*/  FMUL R2, R2, UR16 ;  /* 0x0000001002027c20 */ /* 0x000fc80008400000 */
[----:B------:R-:W-:-:S05]  /*6870*/  FFMA R2, R22, UR15, R2 ;  /* 0x0000000f16027c23 */ /* 0x000fca0008000002 */
[----:B------:R-:W-:Y:S02]  /*6880*/  F2FP.SATFINITE.E4M3.F32.PACK_AB_MERGE_C R19, RZ, R2, RZ ;  /* 0x00000002ff13723e */ /* 0x000fe400048070ff */
[----:B------:R-:W-:-:S03]  /*6890*/  PRMT R2, RZ, 0x7610, R2 ;  /* 0x00007610ff027816 */ /* 0x000fc60000000002 */
[----:B------:R1:W-:Y:S04]  /*68a0*/  @!P1 STG.E.U8 desc[UR12][R16.64+0x79], R19 ;  /* 0x0000791310009986 */ /* 0x0003e8000c10110c */
[----:B------:R-:W2:Y:S01]  /*68b0*/  @!P3 LDG.E.U8 R2, desc[UR12][R6.64] ;  /* 0x0000000c0602b981 */ /* 0x000ea2000c1e1100 */
[----:B------:R-:W-:Y:S02]  /*68c0*/  ISETP.LT.OR P2, PT, R0, 0x2, !P0 ;  /* 0x000000020000780c */ /* 0x000fe40004741670 */
[----:B0-----:R-:W-:Y:S02]  /*68d0*/  @!P3 IADD3 R8, P1, P4, R4, UR9, R20 ;  /* 0x000000090408bc10 */ /* 0x001fe4000fc3e014 */
[----:B--2---:R-:W-:-:S04]  /*68e0*/  LOP3.LUT R2, R2, 0xff, RZ, 0xc0, !PT ;  /* 0x000000ff02027812 */ /* 0x004fc800078ec0ff */
[----:B------:R-:W-:-:S05]  /*68f0*/  F2FP.F16.E4M3.UNPACK_B R2, R2 ;  /* 0x00000002ff02723e */ /* 0x000fca00020006ff */
[----:B------:R-:W-:-:S05]  /*6900*/  HADD2.F32 R2, -RZ, R2.H0_H0 ;  /* 0x20000002ff027230 */ /* 0x000fca0000004100 */
[----:B------:R-:W-:-:S04]  /*6910*/  FMUL R9, R2, UR16 ;  /* 0x0000001002097c20 */ /* 0x000fc80008400000 */
[----:B------:R-:W-:Y:S01]  /*6920*/  FFMA R152, R152, UR15, R9 ;  /* 0x0000000f98987c23 */ /* 0x000fe20008000009 */
[----:B------:R-:W-:Y:S02]  /*6930*/  @!P3 IADD3.X R9, R3, UR4, R21, P1, P4 ;  /* 0x000000040309bc10 */ /* 0x000fe40008fe8415 */
[----:B------:R-:W-:Y:S01]  /*6940*/  PRMT R2, RZ, 0x7610, R2 ;  /* 0x00007610ff027816 */ /* 0x000fe20000000002 */
[----:B------:R-:W0:Y:S01]  /*6950*/  @!P2 LDC.64 R20, c[0x0][0x5c8] ;  /* 0x00017200ff14ab82 */ /* 0x000e220000000a00 */
[----:B-1----:R-:W-:-:S05]  /*6960*/  F2FP.SATFINITE.E4M3.F32.PACK_AB_MERGE_C R19, RZ, R152, RZ ;  /* 0x00000098ff13723e */ /* 0x002fca00048070ff */
[----:B------:R1:W-:Y:S04]  /*6970*/  @!P3 STG.E.U8 desc[UR12][R8.64], R19 ;  /* 0x000000130800b986 */ /* 0x0003e8000c10110c */
[----:B------:R-:W2:Y:S01]  /*6980*/  @!P2 LDG.E.U8 R2, desc[UR12][R6.64+0x1] ;  /* 0x0000010c0602a981 */ /* 0x000ea2000c1e1100 */
[----:B------:R-:W-:-:S05]  /*6990*/  IADD3 R13, P1, R10, 0x48, RZ ;  /* 0x000000480a0d7810 */ /* 0x000fca0007f3e0ff */
[----:B------:R-:W-:Y:S01]  /*69a0*/  IMAD.X R18, RZ, RZ, R11, P1 ;  /* 0x000000ffff127224 */ /* 0x000fe200008e060b */
[----:B------:R-:W-:Y:S01]  /*69b0*/  ISETP.GE.AND P1, PT, R12, 0x49, PT ;  /* 0x000000490c00780c */ /* 0x000fe20003f26270 */
[----:B------:R-:W-:-:S03]  /*69c0*/  IMAD.WIDE.U32 R16, R13, UR18, R14 ;  /* 0x000000120d107c25 */ /* 0x000fc6000f8e000e */
[----:B------:R-:W-:Y:S01]  /*69d0*/  ISETP.LT.OR P3, PT, R0, 0x1, !P1 ;  /* 0x000000010000780c */ /* 0x000fe20004f61670 */
[----:B-1----:R-:W-:Y:S01]  /*69e0*/  IMAD R8, R18, UR18, RZ ;  /* 0x0000001212087c24 */ /* 0x002fe2000f8e02ff */
[----:B0-----:R-:W-:-:S03]  /*69f0*/  @!P2 IADD3 R18, P5, P6, R4, UR9, R20 ;  /* 0x000000090412ac10 */ /* 0x001fc6000febe014 */
[----:B------:R-:W-:Y:S01]  /*6a00*/  IMAD R13, R13, UR19, R8 ;  /* 0x000000130d0d7c24 */ /* 0x000fe2000f8e0208 */
[----:B------:R-:W-:Y:S02]  /*6a10*/  IADD3 R8, P4, R16, UR20, RZ ;  /* 0x0000001410087c10 */ /* 0x000fe4000ff9e0ff */
[----:B------:R-:W-:Y:S02]  /*6a20*/  @!P2 IADD3.X R19, R3, UR4, R21, P5, P6 ;  /* 0x000000040313ac10 */ /* 0x000fe4000afec415 */
        /* <DEDUP_REMOVED lines=11> */
[----:B------:R-:W-:Y:S01]  /*6ae0*/  IMAD.U32 R17, RZ, RZ, UR8 ;  /* 0x00000008ff117e24 */ /* 0x000fe2000f8e00ff */
[----:B------:R-:W-:-:S04]  /*6af0*/  ISETP.LT.OR P2, PT, R0, 0x2, !P1 ;  /* 0x000000020000780c */ /* 0x000fc80004f41670 */
[----:B------:R-:W-:-:S04]  /*6b00*/  @!P3 IADD3 R17, P4, P5, R17, UR9, R4 ;  /* 0x000000091111bc10 */ /* 0x000fc8000fd9e004 */
[----:B0-----:R-:W-:-:S05]  /*6b10*/  @!P3 IADD3 R16, P6, R17, R22, RZ ;  /* 0x000000161110b210 */ /* 0x001fca0007fde0ff */
[----:B-1----:R-:W0:Y:S01]  /*6b20*/  @!P2 LDC.64 R20, c[0x0][0x5c8] ;  /* 0x00017200ff14ab82 */ /* 0x002e220000000a00 */
[----:B--2---:R-:W-:-:S04]  /*6b30*/  LOP3.LUT R2, R2, 0xff, RZ, 0xc0, !PT ;  /* 0x000000ff02027812 */ /* 0x004fc800078ec0ff */
[----:B------:R-:W-:-:S05]  /*6b40*/  F2FP.F16.E4M3.UNPACK_B R2, R2 ;  /* 0x00000002ff02723e */ /* 0x000fca00020006ff */
[----:B------:R-:W-:-:S05]  /*6b50*/  HADD2.F32 R2, -RZ, R2.H0_H0 ;  /* 0x20000002ff027230 */ /* 0x000fca0000004100 */
[----:B------:R-:W-:Y:S01]  /*6b60*/  FMUL R13, R2, UR16 ;  /* 0x00000010020d7c20 */ /* 0x000fe20008400000 */
[----:B------:R-:W-:-:S03]  /*6b70*/  IMAD.U32 R2, RZ, RZ, UR5 ;  /* 0x00000005ff027e24 */ /* 0x000fc6000f8e00ff */
[----:B------:R-:W-:Y:S02]  /*6b80*/  FFMA R13, R154, UR15, R13 ;  /* 0x0000000f9a0d7c23 */ /* 0x000fe4000800000d */
[----:B------:R-:W-:-:S03]  /*6b90*/  @!P3 IADD3.X R2, R2, UR4, R3, P4, P5 ;  /* 0x000000040202bc10 */ /* 0x000fc6000a7ea403 */
[----:B------:R-:W-:Y:S02]  /*6ba0*/  F2FP.SATFINITE.E4M3.F32.PACK_AB_MERGE_C R13, RZ, R13, RZ ;  /* 0x0000000dff0d723e */ /* 0x000fe400048070ff */
[----:B------:R-:W-:Y:S01]  /*6bb0*/  @!P3 IMAD.X R17, R2, 0x1, R23, P6 ;  /* 0x000000010211b824 */ /* 0x000fe200030e0617 */
[----:B------:R-:W-:-:S04]  /*6bc0*/  PRMT R2, RZ, 0x7610, R2 ;  /* 0x00007610ff027816 */ /* 0x000fc80000000002 */
[----:B------:R1:W-:Y:S04]  /*6bd0*/  @!P3 STG.E.U8 desc[UR12][R16.64], R13 ;  /* 0x0000000d1000b986 */ /* 0x0003e8000c10110c */
[----:B------:R-:W2:Y:S01]  /*6be0*/  @!P2 LDG.E.U8 R2, desc[UR12][R8.64+0x1] ;  /* 0x0000010c0802a981 */ /* 0x000ea2000c1e1100 */
[----:B------:R-:W-:Y:S02]  /*6bf0*/  IMAD.U32 R19, RZ, RZ, UR8 ;  /* 0x00000008ff137e24 */ /* 0x000fe4000f8e00ff */
[----:B------:R-:W-:-:S03]  /*6c00*/  IMAD.U32 R23, RZ, RZ, UR5 ;  /* 0x00000005ff177e24 */ /* 0x000fc6000f8e00ff */
[----:B------:R-:W-:Y:S02]  /*6c10*/  @!P2 IADD3 R19, P4, P5, R19, UR9, R4 ;  /* 0x000000091313ac10 */ /* 0x000fe4000fd9e004 */
[----:B------:R-:W-:Y:S02]  /*6c20*/  ISETP.LT.OR P3, PT, R0, 0x9, !P0 ;  /* 0x000000090000780c */ /* 0x000fe40004761670 */
[----:B0-----:R-:W-:Y:S02]  /*6c30*/  @!P2 IADD3 R18, P6, R19, R20, RZ ;  /* 0x000000141312a210 */ /* 0x001fe40007fde0ff */
[----:B-1----:R-:W-:-:S05]  /*6c40*/  @!P2 IADD3.X R16, R23, UR4, R3, P4, P5 ;  /* 0x000000041710ac10 */ /* 0x002fca000a7ea403 */
[----:B------:R-:W-:-:S04]  /*6c50*/  @!P2 IMAD.X R19, R16, 0x1, R21, P6 ;  /* 0x000000011013a824 */ /* 0x000fc800030e0615 */
        /* <DEDUP_REMOVED lines=11> */
[----:B0-----:R-:W-:-:S04]  /*6d10*/  @!P3 IADD3 R16, P4, P5, R4, UR9, R16 ;  /* 0x000000090410bc10 */ /* 0x001fc8000fd9e010 */
[----:B------:R-:W-:-:S07]  /*6d20*/  @!P3 IADD3.X R17, R3, UR4, R17, P4, P5 ;  /* 0x000000040311bc10 */ /* 0x000fce000a7ea411 */
[----:B-1----:R-:W0:Y:S01]  /*6d30*/  @!P2 LDC.64 R18, c[0x0][0x5c8] ;  /* 0x00017200ff12ab82 */ /* 0x002e220000000a00 */
[----:B--2---:R-:W-:-:S04]  /*6d40*/  LOP3.LUT R2, R2, 0xff, RZ, 0xc0, !PT ;  /* 0x000000ff02027812 */ /* 0x004fc800078ec0ff */
[----:B------:R-:W-:-:S05]  /*6d50*/  F2FP.F16.E4M3.UNPACK_B R2, R2 ;  /* 0x00000002ff02723e */ /* 0x000fca00020006ff */
[----:B------:R-:W-:-:S05]  /*6d60*/  HADD2.F32 R2, -RZ, R2.H0_H0 ;  /* 0x20000002ff027230 */ /* 0x000fca0000004100 */
[----:B------:R-:W-:-:S04]  /*6d70*/  FMUL R13, R2, UR16 ;  /* 0x00000010020d7c20 */ /* 0x000fc80008400000 */
[----:B------:R-:W-:Y:S01]  /*6d80*/  FFMA R13, R156, UR15, R13 ;  /* 0x0000000f9c0d7c23 */ /* 0x000fe2000800000d */
[----:B------:R-:W-:-:S04]  /*6d90*/  PRMT R2, RZ, 0x7610, R2 ;  /* 0x00007610ff027816 */ /* 0x000fc80000000002 */
[----:B------:R-:W-:-:S05]  /*6da0*/  F2FP.SATFINITE.E4M3.F32.PACK_AB_MERGE_C R13, RZ, R13, RZ ;  /* 0x0000000dff0d723e */ /* 0x000fca00048070ff */
[----:B------:R1:W-:Y:S04]  /*6db0*/  @!P3 STG.E.U8 desc[UR12][R16.64+0x8], R13 ;  /* 0x0000080d1000b986 */ /* 0x0003e8000c10110c */
[----:B------:R-:W2:Y:S01]  /*6dc0*/  @!P2 LDG.E.U8 R2, desc[UR12][R6.64+0x9] ;  /* 0x0000090c0602a981 */ /* 0x000ea2000c1e1100 */
[----:B------:R-:W-:Y:S02]  /*6dd0*/  ISETP.LT.OR P3, PT, R0, 0x9, !P1 ;  /* 0x000000090000780c */ /* 0x000fe40004f61670 */
[----:B0-----:R-:W-:-:S04]  /*6de0*/  @!P2 IADD3 R18, P4, P5, R4, UR9, R18 ;  /* 0x000000090412ac10 */ /* 0x001fc8000fd9e012 */
[----:B------:R-:W-:-:S07]  /*6df0*/  @!P2 IADD3.X R19, R3, UR4, R19, P4, P5 ;  /* 0x000000040313ac10 */ /* 0x000fce000a7ea413 */
        /* <DEDUP_REMOVED lines=10> */
[----:B-1----:R-:W-:Y:S01]  /*6ea0*/  IMAD.U32 R17, RZ, RZ, UR8 ;  /* 0x00000008ff117e24 */ /* 0x002fe2000f8e00ff */
[----:B------:R-:W-:-:S04]  /*6eb0*/  ISETP.LT.OR P2, PT, R0, 0xa, !P1 ;  /* 0x0000000a0000780c */ /* 0x000fc80004f41670 */
[----:B------:R-:W-:-:S04]  /*6ec0*/  @!P3 IADD3 R17, P4, P5, R17, UR9, R4 ;  /* 0x000000091111bc10 */ /* 0x000fc8000fd9e004 */
[----:B0-----:R-:W-:-:S05]  /*6ed0*/  @!P3 IADD3 R16, P6, R17, R22, RZ ;  /* 0x000000161110b210 */ /* 0x001fca0007fde0ff */
[----:B--2---:R-:W0:Y:S01]  /*6ee0*/  @!P2 LDC.64 R20, c[0x0][0x5c8] ;  /* 0x00017200ff14ab82 */ /* 0x004e220000000a00 */
[----:B----4-:R-:W-:-:S04]  /*6ef0*/  LOP3.LUT R2, R2, 0xff, RZ, 0xc0, !PT ;  /* 0x000000ff02027812 */ /* 0x010fc800078ec0ff */
        /* <DEDUP_REMOVED lines=830> */
[----:B-1----:R-:W-:Y:S02]  /*a2e0*/  F2FP.SATFINITE.E4M3.F32.PACK_AB_MERGE_C R13, RZ, R2, RZ ;  /* 0x00000002ff0d723e */ /* 0x002fe400048070ff */
        /* <DEDUP_REMOVED lines=19> */
[----:B------:R2:W4:Y:S01]  /*a420*/  @!P1 LDG.E.U8 R2, desc[UR12][R8.64+0x79] ;  /* 0x0000790c08029981 */ /* 0x000522000c1e1100 */
[----:B------:R-:W-:Y:S01]  /*a430*/  IADD3 R13, P0, R10, 0x80, RZ ;  /* 0x000000800a0d7810 */ /* 0x000fe20007f1e0ff */
[----:B------:R-:W-:-:S04]  /*a440*/  IMAD.U32 R21, RZ, RZ, UR8 ;  /* 0x00000008ff157e24 */ /* 0x000fc8000f8e00ff */
[----:B------:R-:W-:Y:S01]  /*a450*/  IMAD.X R16, RZ, RZ, R11, P0 ;  /* 0x000000ffff107224 */ /* 0x000fe200000e060b */
[----:B------:R-:W-:Y:S01]  /*a460*/  ISETP.GE.AND P0, PT, R12, 0x81, PT ;  /* 0x000000810c00780c */ /* 0x000fe20003f06270 */
[----:B-1----:R-:W-:Y:S01]  /*a470*/  IMAD.U32 R17, RZ, RZ, UR5 ;  /* 0x00000005ff117e24 */ /* 0x002fe2000f8e00ff */
[----:B--2---:R-:W-:Y:S01]  /*a480*/  @!P1 IADD3 R9, P2, P4, R21, UR9, R4 ;  /* 0x0000000915099c10 */ /* 0x004fe2000fc5e004 */
[----:B------:R-:W-:Y:S01]  /*a490*/  IMAD.WIDE.U32 R6, R13, UR18, R14 ;  /* 0x000000120d067c25 */ /* 0x000fe2000f8e000e */
[----:B------:R-:W-:-:S03]  /*a4a0*/  ISETP.LT.OR P3, PT, R0, 0x1, !P0 ;  /* 0x000000010000780c */ /* 0x000fc60004761670 */
[----:B------:R-:W-:Y:S01]  /*a4b0*/  IMAD R16, R16, UR18, RZ ;  /* 0x0000001210107c24 */ /* 0x000fe2000f8e02ff */
[----:B0-----:R-:W-:Y:S02]  /*a4c0*/  @!P1 IADD3 R8, P5, R9, R18, RZ ;  /* 0x0000001209089210 */ /* 0x001fe40007fbe0ff */
[----:B------:R-:W-:Y:S01]  /*a4d0*/  @!P1 IADD3.X R18, R17, UR4, R3, P2, P4 ;  /* 0x0000000411129c10 */ /* 0x000fe200097e8403 */
[----:B------:R-:W-:Y:S01]  /*a4e0*/  IMAD R13, R13, UR19, R16 ;  /* 0x000000130d0d7c24 */ /* 0x000fe2000f8e0210 */
[----:B------:R-:W-:-:S03]  /*a4f0*/  IADD3 R6, P2, R6, UR20, RZ ;  /* 0x0000001406067c10 */ /* 0x000fc6000ff5e0ff */
[----:B------:R-:W-:Y:S01]  /*a500*/  @!P1 IMAD.X R9, R18, 0x1, R19, P5 ;  /* 0x0000000112099824 */ /* 0x000fe200028e0613 */
[----:B------:R-:W-:Y:S01]  /*a510*/  IADD3.X R7, R7, UR21, R13, P2, !PT ;  /* 0x0000001507077c10 */ /* 0x000fe200097fe40d */
[----:B------:R-:W0:Y:S01]  /*a520*/  @!P3 LDC.64 R18, c[0x0][0x5c8] ;  /* 0x00017200ff12bb82 */ /* 0x000e220000000a00 */
        /* <DEDUP_REMOVED lines=9> */
[----:B------:R-:W-:Y:S01]  /*a5c0*/  USHF.L.U32 UR4, UR7, 0x7, URZ ;  /* 0x0000000707047899 */ /* 0x000fe2000800063f */
[----:B------:R-:W-:-:S03]  /*a5d0*/  ISETP.LT.OR P2, PT, R0, 0x2, !P0 ;  /* 0x000000020000780c */ /* 0x000fc60004741670 */
[----:B------:R-:W-:Y:S01]  /*a5e0*/  UIADD3 UR4, UR11, UR4, URZ ;  /* 0x000000040b047290 */ /* 0x000fe2000fffe03f */
[----:B0-----:R-:W-:-:S05]  /*a5f0*/  @!P3 IADD3 R8, P1, P4, R4, UR10, R18 ;  /* 0x0000000a0408bc10 */ /* 0x001fca000fc3e012 */
[----:B------:R-:W-:-:S04]  /*a600*/  @!P3 IADD3.X R9, R3, UR4, R19, P1, P4 ;  /* 0x000000040309bc10 */ /* 0x000fc80008fe8413 */
[----:B------:R-:W0:Y:S01]  /*a610*/  @!P2 LDC.64 R22, c[0x0][0x5c8] ;  /* 0x00017200ff16ab82 */ /* 0x000e220000000a00 */
        /* <DEDUP_REMOVED lines=9> */
[----:B------:R-:W-:Y:S01]  /*a6b0*/  IMAD.U32 R17, RZ, RZ, UR6 ;  /* 0x00000006ff117e24 */ /* 0x000fe2000f8e00ff */
[----:B------:R-:W-:Y:S01]  /*a6c0*/  IADD3 R13, P3, R10, 0x88, RZ ;  /* 0x000000880a0d7810 */ /* 0x000fe20007f7e0ff */
[----:B------:R-:W-:Y:S02]  /*a6d0*/  IMAD.U32 R21, RZ, RZ, UR6 ;  /* 0x00000006ff157e24 */ /* 0x000fe4000f8e00ff */
[----:B------:R-:W-:Y:S01]  /*a6e0*/  IMAD.U32 R18, RZ, RZ, UR7 ;  /* 0x00000007ff127e24 */ /* 0x000fe2000f8e00ff */
[----:B------:R-:W-:Y:S01]  /*a6f0*/  @!P2 LEA R17, P1, R17, R4, 0x7 ;  /* 0x000000041111a211 */ /* 0x000fe200078238ff */
[----:B------:R-:W-:-:S03]  /*a700*/  IMAD.X R16, RZ, RZ, R11, P3 ;  /* 0x000000ffff107224 */ /* 0x000fc600018e060b */
[----:B------:R-:W-:Y:S02]  /*a710*/  @!P2 LEA.HI.X R18, R21, R3, R18, 0x7, P1 ;  /* 0x000000031512a211 */ /* 0x000fe400008f3c12 */
[----:B------:R-:W-:Y:S01]  /*a720*/  ISETP.GE.AND P1, PT, R12, 0x89, PT ;  /* 0x000000890c00780c */ /* 0x000fe20003f26270 */
[----:B-1----:R-:W-:-:S03]  /*a730*/  IMAD.WIDE.U32 R8, R13, UR18, R14 ;  /* 0x000000120d087c25 */ /* 0x002fc6000f8e000e */
[----:B------:R-:W-:Y:S01]  /*a740*/  ISETP.LT.OR P3, PT, R0, 0x1, !P1 ;  /* 0x000000010000780c */ /* 0x000fe20004f61670 */
[----:B------:R-:W-:Y:S01]  /*a750*/  IMAD R20, R16, UR18, RZ ;  /* 0x0000001210147c24 */ /* 0x000fe2000f8e02ff */
[----:B0-----:R-:W-:Y:S02]  /*a760*/  @!P2 IADD3 R16, P4, R17, R22, RZ ;  /* 0x000000161110a210 */ /* 0x001fe40007f9e0ff */
[----:B------:R-:W-:Y:S01]  /*a770*/  IADD3 R8, P5, R8, UR20, RZ ;  /* 0x0000001408087c10 */ /* 0x000fe2000ffbe0ff */
[----:B------:R-:W-:Y:S02]  /*a780*/  IMAD R13, R13, UR19, R20 ;  /* 0x000000130d0d7c24 */ /* 0x000fe4000f8e0214 */
[----:B------:R-:W-:-:S03]  /*a790*/  @!P2 IMAD.X R17, R18, 0x1, R23, P4 ;  /* 0x000000011211a824 */ /* 0x000fc600020e0617 */
        /* <DEDUP_REMOVED lines=12> */
[----:B------:R-:W-:Y:S01]  /*a860*/  @!P3 LEA R21, P2, R21, R4, 0x7 ;  /* 0x000000041515b211 */ /* 0x000fe200078438ff */
[----:B------:R-:W-:-:S03]  /*a870*/  IMAD.U32 R18, RZ, RZ, UR7 ;  /* 0x00000007ff127e24 */ /* 0x000fc6000f8e00ff */
[----:B0-----:R-:W-:Y:S02]  /*a880*/  @!P3 IADD3 R16, P4, P5, R21, UR8, R22 ;  /* 0x000000081510bc10 */ /* 0x001fe4000fd9e016 */
[----:B--2---:R-:W-:-:S04]  /*a890*/  LOP3.LUT R2, R2, 0xff, RZ, 0xc0, !PT ;  /* 0x000000ff02027812 */ /* 0x004fc800078ec0ff */
[----:B------:R-:W-:-:S05]  /*a8a0*/  F2FP.F16.E4M3.UNPACK_B R2, R2 ;  /* 0x00000002ff02723e */ /* 0x000fca00020006ff */
[----:B------:R-:W-:-:S05]  /*a8b0*/  HADD2.F32 R2, -RZ, R2.H0_H0 ;  /* 0x20000002ff027230 */ /* 0x000fca0000004100 */
[----:B------:R-:W-:Y:S01]  /*a8c0*/  FMUL R13, R2, UR16 ;  /* 0x00000010020d7c20 */ /* 0x000fe20008400000 */
[----:B------:R-:W-:Y:S02]  /*a8d0*/  @!P3 LEA.HI.X R2, R89, R3, R18, 0x7, P2 ;  /* 0x000000035902b211 */ /* 0x000fe400010f3c12 */
[----:B------:R-:W-:Y:S01]  /*a8e0*/  ISETP.LT.OR P2, PT, R0, 0x2, !P1 ;  /* 0x000000020000780c */ /* 0x000fe20004f41670 */
[----:B------:R-:W-:Y:S01]  /*a8f0*/  FFMA R13, R90, UR15, R13 ;  /* 0x0000000f5a0d7c23 */ /* 0x000fe2000800000d */
[----:B------:R-:W-:Y:S02]  /*a900*/  @!P3 IADD3.X R17, R2, UR5, R23, P4, P5 ;  /* 0x000000050211bc10 */ /* 0x000fe4000a7ea417 */
[----:B------:R-:W-:Y:S02]  /*a910*/  PRMT R2, RZ, 0x7610, R2 ;  /* 0x00007610ff027816 */ /* 0x000fe40000000002 */
[----:B------:R-:W-:-:S05]  /*a920*/  F2FP.SATFINITE.E4M3.F32.PACK_AB_MERGE_C R13, RZ, R13, RZ ;  /* 0x0000000dff0d723e */ /* 0x000fca00048070ff */
[----:B------:R0:W-:Y:S02]  /*a930*/  @!P3 STG.E.U8 desc[UR12][R16.64], R13 ;  /* 0x0000000d1000b986 */ /* 0x0001e4000c10110c */
[----:B------:R-:W0:Y:S02]  /*a940*/  @!P2 LDC.64 R20, c[0x0][0x5c8] ;  /* 0x00017200ff14ab82 */ /* 0x000e240000000a00 */
[----:B------:R-:W2:Y:S01]  /*a950*/  @!P2 LDG.E.U8 R2, desc[UR12][R8.64+0x1] ;  /* 0x0000010c0802a981 */ /* 0x000ea2000c1e1100 */
[----:B------:R-:W-:Y:S02]  /*a960*/  IMAD.U32 R19, RZ, RZ, UR6 ;  /* 0x00000006ff137e24 */ /* 0x000fe4000f8e00ff */
[----:B------:R-:W-:-:S03]  /*a970*/  IMAD.U32 R23, RZ, RZ, UR6 ;  /* 0x00000006ff177e24 */ /* 0x000fc6000f8e00ff */
[----:B------:R-:W-:-:S04]  /*a980*/  @!P2 LEA R19, P3, R19, R4, 0x7 ;  /* 0x000000041313a211 */ /* 0x000fc800078638ff */
[----:B------:R-:W-:Y:S02]  /*a990*/  @!P2 LEA.HI.X R18, R23, R3, R18, 0x7, P3 ;  /* 0x000000031712a211 */ /* 0x000fe400018f3c12 */
[----:B------:R-:W-:Y:S02]  /*a9a0*/  ISETP.LT.OR P3, PT, R0, 0x9, !P0 ;  /* 0x000000090000780c */ /* 0x000fe40004761670 */
[----:B0-----:R-:W-:-:S11]  /*a9b0*/  @!P2 IADD3 R16, P4, P5, R19, UR8, R20 ;  /* 0x000000081310ac10 */ /* 0x001fd6000fd9e014 */
[----:B------:R-:W0:Y:S01]  /*a9c0*/  @!P3 LDC.64 R22, c[0x0][0x5c8] ;  /* 0x00017200ff16bb82 */ /* 0x000e220000000a00 */
[----:B------:R-:W-:Y:S02]  /*a9d0*/  @!P2 IADD3.X R17, R18, UR5, R21, P4, P5 ;  /* 0x000000051211ac10 */ /* 0x000fe4000a7ea415 */
        /* <DEDUP_REMOVED lines=9> */
[----:B------:R-:W-:Y:S02]  /*aa70*/  IMAD.U32 R21, RZ, RZ, UR6 ;  /* 0x00000006ff157e24 */ /* 0x000fe4000f8e00ff */
[----:B------:R-:W-:-:S03]  /*aa80*/  IMAD.U32 R18, RZ, RZ, UR7 ;  /* 0x00000007ff127e24 */ /* 0x000fc6000f8e00ff */
[----:B------:R-:W-:-:S04]  /*aa90*/  @!P3 LEA R21, P2, R21, R4, 0x7 ;  /* 0x000000041515b211 */ /* 0x000fc800078438ff */
[----:B0-----:R-:W-:Y:S02]  /*aaa0*/  @!P3 IADD3 R16, P4, R21, R22, RZ ;  /* 0x000000161510b210 */ /* 0x001fe40007f9e0ff */
[----:B--2---:R-:W-:-:S04]  /*aab0*/  LOP3.LUT R2, R2, 0xff, RZ, 0xc0, !PT ;  /* 0x000000ff02027812 */ /* 0x004fc800078ec0ff */
[----:B------:R-:W-:-:S05]  /*aac0*/  F2FP.F16.E4M3.UNPACK_B R2, R2 ;  /* 0x00000002ff02723e */ /* 0x000fca00020006ff */
[----:B------:R-:W-:-:S05]  /*aad0*/  HADD2.F32 R2, -RZ, R2.H0_H0 ;  /* 0x20000002ff027230 */ /* 0x000fca0000004100 */
[----:B------:R-:W-:Y:S01]  /*aae0*/  FMUL R13, R2, UR16 ;  /* 0x00000010020d7c20 */ /* 0x000fe20008400000 */
[----:B------:R-:W-:Y:S02]  /*aaf0*/  @!P3 LEA.HI.X R2, R89, R3, R18, 0x7, P2 ;  /* 0x000000035902b211 */ /* 0x000fe400010f3c12 */
[----:B------:R-:W-:Y:S01]  /*ab00*/  ISETP.LT.OR P2, PT, R0, 0xa, !P0 ;  /* 0x0000000a0000780c */ /* 0x000fe20004741670 */
[----:B------:R-:W-:Y:S02]  /*ab10*/  FFMA R13, R92, UR15, R13 ;  /* 0x0000000f5c0d7c23 */ /* 0x000fe4000800000d */
[----:B------:R-:W-:Y:S01]  /*ab20*/  @!P3 IMAD.X R17, R2, 0x1, R23, P4 ;  /* 0x000000010211b824 */ /* 0x000fe200020e0617 */
        /* <DEDUP_REMOVED lines=10> */
[----:B0-----:R-:W-:-:S11]  /*abd0*/  @!P2 IADD3 R16, P4, R19, R20, RZ ;  /* 0x000000141310a210 */ /* 0x001fd60007f9e0ff */
[----:B------:R-:W0:Y:S01]  /*abe0*/  @!P3 LDC.64 R22, c[0x0][0x5c8] ;  /* 0x00017200ff16bb82 */ /* 0x000e220000000a00 */
[----:B------:R-:W-:Y:S01]  /*abf0*/  @!P2 IMAD.X R17, R18, 0x1, R21, P4 ;  /* 0x000000011211a824 */ /* 0x000fe200020e0615 */
        /* <DEDUP_REMOVED lines=929> */
[----:B------:R-:W-:Y:S02]  /*e610*/  @!P3 LEA R21, P2, R21, R4, 0x7 ;  /* 0x000000041515b211 */ /* 0x000fe400078438ff */
[----:B------:R-:W-:Y:S02]  /*e620*/  ISETP.LT.OR P0, PT, R0, 0x7a, !P0 ;  /* 0x0000007a0000780c */ /* 0x000fe40004701670 */
[----:B--2---:R-:W-:-:S04]  /*e630*/  LOP3.LUT R2, R2, 0xff, RZ, 0xc0, !PT ;  /* 0x000000ff02027812 */ /* 0x004fc800078ec0ff */
[----:B------:R-:W-:-:S05]  /*e640*/  F2FP.F16.E4M3.UNPACK_B R2, R2 ;  /* 0x00000002ff02723e */ /* 0x000fca00020006ff */
[----:B------:R-:W-:-:S05]  /*e650*/  HADD2.F32 R2, -RZ, R2.H0_H0 ;  /* 0x20000002ff027230 */ /* 0x000fca0000004100 */
[----:B------:R-:W-:Y:S01]  /*e660*/  FMUL R13, R2, UR16 ;  /* 0x00000010020d7c20 */ /* 0x000fe20008400000 */
[----:B------:R-:W-:Y:S02]  /*e670*/  @!P3 LEA.HI.X R2, R89, R3, R18, 0x7, P2 ;  /* 0x000000035902b211 */ /* 0x000fe400010f3c12 */
[----:B0-----:R-:W-:Y:S01]  /*e680*/  @!P3 IADD3 R16, P2, R21, R22, RZ ;  /* 0x000000161510b210 */ /* 0x001fe20007f5e0ff */
[----:B------:R-:W-:Y:S01]  /*e690*/  FFMA R13, R148, UR15, R13 ;  /* 0x0000000f940d7c23 */ /* 0x000fe2000800000d */
[----:B------:R-:W0:Y:S03]  /*e6a0*/  @!P0 LDC.64 R20, c[0x0][0x5c8] ;  /* 0x00017200ff148b82 */ /* 0x000e260000000a00 */
[----:B------:R-:W-:Y:S01]  /*e6b0*/  @!P3 IMAD.X R17, R2, 0x1, R23, P2 ;  /* 0x000000010211b824 */ /* 0x000fe200010e0617 */
[----:B------:R-:W-:Y:S02]  /*e6c0*/  F2FP.SATFINITE.E4M3.F32.PACK_AB_MERGE_C R13, RZ, R13, RZ ;  /* 0x0000000dff0d723e */ /* 0x000fe400048070ff */
[----:B------:R-:W-:-:S03]  /*e6d0*/  PRMT R2, RZ, 0x7610, R2 ;  /* 0x00007610ff027816 */ /* 0x000fc60000000002 */
[----:B------:R1:W-:Y:S04]  /*e6e0*/  @!P3 STG.E.U8 desc[UR12][R16.64+0x78], R13 ;  /* 0x0000780d1000b986 */ /* 0x0003e8000c10110c */
[----:B------:R0:W2:Y:S01]  /*e6f0*/  @!P0 LDG.E.U8 R2, desc[UR12][R6.64+0x79] ;  /* 0x0000790c06028981 */ /* 0x0000a2000c1e1100 */
[----:B------:R-:W-:Y:S02]  /*e700*/  IMAD.U32 R19, RZ, RZ, UR6 ;  /* 0x00000006ff137e24 */ /* 0x000fe4000f8e00ff */
[----:B------:R-:W-:-:S03]  /*e710*/  IMAD.U32 R23, RZ, RZ, UR6 ;  /* 0x00000006ff177e24 */ /* 0x000fc6000f8e00ff */
[----:B------:R-:W-:-:S04]  /*e720*/  @!P0 LEA R19, P2, R19, R4, 0x7 ;  /* 0x0000000413138211 */ /* 0x000fc800078438ff */
[----:B-1----:R-:W-:Y:S02]  /*e730*/  @!P0 LEA.HI.X R16, R23, R3, R18, 0x7, P2 ;  /* 0x0000000317108211 */ /* 0x002fe400010f3c12 */
[----:B------:R-:W-:Y:S02]  /*e740*/  ISETP.LT.OR P2, PT, R0, 0x79, !P1 ;  /* 0x000000790000780c */ /* 0x000fe40004f41670 */
[----:B0-----:R-:W-:-:S05]  /*e750*/  @!P0 IADD3 R6, P3, R19, R20, RZ ;  /* 0x0000001413068210 */ /* 0x001fca0007f7e0ff */
[----:B------:R-:W-:-:S06]  /*e760*/  @!P0 IMAD.X R7, R16, 0x1, R21, P3 ;  /* 0x0000000110078824 */ /* 0x000fcc00018e0615 */
        /* <DEDUP_REMOVED lines=19> */
[----:B0-----:R-:W-:Y:S01]  /*e8a0*/  @!P2 IADD3 R6, P0, P3, R19, UR8, R20 ;  /* 0x000000081306ac10 */ /* 0x001fe2000fb1e014 */
[----:B------:R-:W-:-:S03]  /*e8b0*/  FFMA R13, R150, UR15, R13 ;  /* 0x0000000f960d7c23 */ /* 0x000fc6000800000d */
[----:B------:R-:W-:Y:S02]  /*e8c0*/  @!P2 IADD3.X R7, R2, UR5, R21, P0, P3 ;  /* 0x000000050207ac10 */ /* 0x000fe400087e6415 */
[----:B------:R-:W-:Y:S01]  /*e8d0*/  F2FP.SATFINITE.E4M3.F32.PACK_AB_MERGE_C R17, RZ, R13, RZ ;  /* 0x0000000dff11723e */ /* 0x000fe200048070ff */
[----:B------:R-:W0:Y:S01]  /*e8e0*/  @!P1 LDC.64 R20, c[0x0][0x5c8] ;  /* 0x00017200ff149b82 */ /* 0x000e220000000a00 */
[----:B------:R-:W-:-:S03]  /*e8f0*/  PRMT R2, RZ, 0x7610, R2 ;  /* 0x00007610ff027816 */ /* 0x000fc60000000002 */
[----:B------:R1:W-:Y:S04]  /*e900*/  @!P2 STG.E.U8 desc[UR12][R6.64+0x78], R17 ;  /* 0x000078110600a986 */ /* 0x0003e8000c10110c */
[----:B------:R2:W4:Y:S01]  /*e910*/  @!P1 LDG.E.U8 R2, desc[UR12][R8.64+0x79] ;  /* 0x0000790c08029981 */ /* 0x000522000c1e1100 */
[----:B------:R-:W-:Y:S01]  /*e920*/  IADD3 R13, P0, R10, 0xc0, RZ ;  /* 0x000000c00a0d7810 */ /* 0x000fe20007f1e0ff */
[----:B------:R-:W-:-:S04]  /*e930*/  IMAD.U32 R19, RZ, RZ, UR6 ;  /* 0x00000006ff137e24 */ /* 0x000fc8000f8e00ff */
[----:B------:R-:W-:Y:S01]  /*e940*/  IMAD.X R16, RZ, RZ, R11, P0 ;  /* 0x000000ffff107224 */ /* 0x000fe200000e060b */
[----:B------:R-:W-:Y:S01]  /*e950*/  ISETP.GE.AND P0, PT, R12, 0xc1, PT ;  /* 0x000000c10c00780c */ /* 0x000fe20003f06270 */
[----:B-1----:R-:W-:Y:S01]  /*e960*/  IMAD.WIDE.U32 R6, R13, UR18, R14 ;  /* 0x000000120d067c25 */ /* 0x002fe2000f8e000e */
[----:B------:R-:W-:Y:S02]  /*e970*/  @!P1 LEA R19, P2, R19, R4, 0x7 ;  /* 0x0000000413139211 */ /* 0x000fe400078438ff */
[----:B------:R-:W-:Y:S01]  /*e980*/  ISETP.LT.OR P3, PT, R0, 0x1, !P0 ;  /* 0x000000010000780c */ /* 0x000fe20004761670 */
[----:B--2---:R-:W-:Y:S01]  /*e990*/  IMAD R8, R16, UR18, RZ ;  /* 0x0000001210087c24 */ /* 0x004fe2000f8e02ff */
[----:B------:R-:W-:Y:S02]  /*e9a0*/  @!P1 LEA.HI.X R18, R23, R3, R18, 0x7, P2 ;  /* 0x0000000317129211 */ /* 0x000fe400010f3c12 */
[----:B------:R-:W-:Y:S01]  /*e9b0*/  IADD3 R6, P2, R6, UR20, RZ ;  /* 0x0000001406067c10 */ /* 0x000fe2000ff5e0ff */
[----:B------:R-:W-:Y:S01]  /*e9c0*/  IMAD R13, R13, UR19, R8 ;  /* 0x000000130d0d7c24 */ /* 0x000fe2000f8e0208 */
[----:B0-----:R-:W-:-:S04]  /*e9d0*/  @!P1 IADD3 R16, P4, P5, R19, UR8, R20 ;  /* 0x0000000813109c10 */ /* 0x001fc8000fd9e014 */
[----:B------:R-:W-:Y:S02]  /*e9e0*/  @!P1 IADD3.X R17, R18, UR5, R21, P4, P5 ;  /* 0x0000000512119c10 */ /* 0x000fe4000a7ea415 */
        /* <DEDUP_REMOVED lines=12> */
[----:B------:R-:W-:Y:S01]  /*eab0*/  VOTEU.ALL UP0, P3 ;  /* 0x00000000003f7886 */ /* 0x000fe20001800000 */
[----:B------:R-:W-:-:S04]  /*eac0*/  ISETP.LT.OR P2, PT, R0, 0x2, !P0 ;  /* 0x000000020000780c */ /* 0x000fc80004741670 */
[----:B------:R-:W-:Y:S01]  /*ead0*/  @!UP0 UIMAD UR4, UR7, 0xc0, URZ ;  /* 0x000000c0070488a4 */ /* 0x000fe2000f8e023f */
[----:B--2---:R-:W-:-:S04]  /*eae0*/  LOP3.LUT R2, R2, 0xff, RZ, 0xc0, !PT ;  /* 0x000000ff02027812 */ /* 0x004fc800078ec0ff */
[----:B------:R-:W-:-:S05]  /*eaf0*/  F2FP.F16.E4M3.UNPACK_B R2, R2 ;  /* 0x00000002ff02723e */ /* 0x000fca00020006ff */
[----:B------:R-:W-:Y:S02]  /*eb00*/  HADD2.F32 R13, -RZ, R2.H0_H0 ;  /* 0x20000002ff0d7230 */ /* 0x000fe40000004100 */
[----:B------:R-:W-:-:S03]  /*eb10*/  @!P3 IMAD.MOV.U32 R2, RZ, RZ, R4 ;  /* 0x000000ffff02b224 */ /* 0x000fc600078e0004 */
[----:B------:R-:W-:Y:S01]  /*eb20*/  FMUL R13, R13, UR16 ;  /* 0x000000100d0d7c20 */ /* 0x000fe20008400000 */
[----:B------:R-:W-:-:S04]  /*eb30*/  @!P3 IMAD.WIDE.U32 R8, R9, 0xc0, R2 ;  /* 0x000000c00908b825 */ /* 0x000fc800078e0002 */
[----:B------:R-:W-:Y:S01]  /*eb40*/  FFMA R13, R24, UR15, R13 ;  /* 0x0000000f180d7c23 */ /* 0x000fe2000800000d */
[----:B0-----:R-:W-:-:S04]  /*eb50*/  @!P3 IADD3 R8, P1, R8, R20, RZ ;  /* 0x000000140808b210 */ /* 0x001fc80007f3e0ff */
[----:B-1----:R-:W-:Y:S02]  /*eb60*/  F2FP.SATFINITE.E4M3.F32.PACK_AB_MERGE_C R19, RZ, R13, RZ ;  /* 0x0000000dff13723e */ /* 0x002fe400048070ff */
[----:B------:R-:W-:Y:S02]  /*eb70*/  @!P3 IADD3.X R9, R21, UR4, R9, P1, !PT ;  /* 0x000000041509bc10 */ /* 0x000fe40008ffe409 */
[----:B------:R-:W-:Y:S01]  /*eb80*/  PRMT R13, RZ, 0x7610, R13 ;  /* 0x00007610ff0d7816 */ /* 0x000fe2000000000d */
[----:B------:R-:W0:Y:S02]  /*eb90*/  @!P2 LDC.64 R20, c[0x0][0x5c8] ;  /* 0x00017200ff14ab82 */ /* 0x000e240000000a00 */
[----:B------:R1:W-:Y:S04]  /*eba0*/  @!P3 STG.E.U8 desc[UR12][R8.64], R19 ;  /* 0x000000130800b986 */ /* 0x0003e8000c10110c */
[----:B------:R-:W2:Y:S01]  /*ebb0*/  @!P2 LDG.E.U8 R13, desc[UR12][R6.64+0x1] ;  /* 0x0000010c060da981 */ /* 0x000ea2000c1e1100 */
[----:B------:R-:W-:Y:S01]  /*ebc0*/  IADD3 R17, P3, R10, 0xc8, RZ ;  /* 0x000000c80a117810 */ /* 0x000fe20007f7e0ff */
[----:B------:R-:W-:Y:S01]  /*ebd0*/  VOTEU.ALL UP0, P2 ;  /* 0x00000000003f7886 */ /* 0x000fe20001000000 */
[----:B------:R-:W-:-:S03]  /*ebe0*/  ISETP.GE.AND P1, PT, R12, 0xc9, PT ;  /* 0x000000c90c00780c */ /* 0x000fc60003f26270 */
[----:B------:R-:W-:Y:S02]  /*ebf0*/  IMAD.X R11, RZ, RZ, R11, P3 ;  /* 0x000000ffff0b7224 */ /* 0x000fe400018e060b */
[----:B-1----:R-:W-:Y:S02]  /*ec00*/  @!P2 IMAD.MOV.U32 R8, RZ, RZ, R4 ;  /* 0x000000ffff08a224 */ /* 0x002fe400078e0004 */
[----:B------:R-:W-:Y:S01]  /*ec10*/  @!P2 IMAD.MOV.U32 R9, RZ, RZ, R3 ;  /* 0x000000ffff09a224 */ /* 0x000fe200078e0003 */
[----:B------:R-:W-:Y:S01]  /*ec20*/  ISETP.LT.OR P3, PT, R0, 0x1, !P1 ;  /* 0x000000010000780c */ /* 0x000fe20004f61670 */
[----:B------:R-:W-:Y:S01]  /*ec30*/  IMAD.WIDE.U32 R14, R17, UR18, R14 ;  /* 0x00000012110e7c25 */ /* 0x000fe2000f8e000e */
[----:B------:R-:W-:-:S03]  /*ec40*/  @!UP0 UIMAD UR4, UR7, 0xc0, URZ ;  /* 0x000000c0070488a4 */ /* 0x000fc6000f8e023f */
[----:B------:R-:W-:-:S04]  /*ec50*/  @!P2 IMAD.WIDE.U32 R8, R23, 0xc0, R8 ;  /* 0x000000c01708a825 */ /* 0x000fc800078e0008 */
[----:B------:R-:W-:-:S04]  /*ec60*/  IMAD R12, R11, UR18, RZ ;  /* 0x000000120b0c7c24 */ /* 0x000fc8000f8e02ff */
[--C-:B------:R-:W-:Y:S01]  /*ec70*/  IMAD R17, R17, UR19, R12.reuse ;  /* 0x0000001311117c24 */ /* 0x100fe2000f8e020c */
[----:B------:R-:W-:Y:S02]  /*ec80*/  PRMT R12, RZ, 0x7610, R12 ;  /* 0x00007610ff0c7816 */ /* 0x000fe4000000000c */
[----:B--2---:R-:W-:-:S04]  /*ec90*/  LOP3.LUT R13, R13, 0xff, RZ, 0xc0, !PT ;  /* 0x000000ff0d0d7812 */ /* 0x004fc800078ec0ff */
[----:B------:R-:W-:-:S05]  /*eca0*/  F2FP.F16.E4M3.UNPACK_B R13, R13 ;  /* 0x0000000dff0d723e */ /* 0x000fca00020006ff */
[----:B------:R-:W-:-:S05]  /*ecb0*/  HADD2.F32 R13, -RZ, R13.H0_H0 ;  /* 0x2000000dff0d7230 */ /* 0x000fca0000004100 */
[----:B------:R-:W-:-:S04]  /*ecc0*/  FMUL R10, R13, UR16 ;  /* 0x000000100d0a7c20 */ /* 0x000fc80008400000 */
[----:B------:R-:W-:Y:S01]  /*ecd0*/  FFMA R25, R25, UR15, R10 ;  /* 0x0000000f19197c23 */ /* 0x000fe2000800000a */
[----:B0-----:R-:W-:Y:S02]  /*ece0*/  @!P2 IADD3 R10, P5, R8, R20, RZ ;  /* 0x00000014080aa210 */ /* 0x001fe40007fbe0ff */
[----:B------:R-:W-:Y:S02]  /*ecf0*/  IADD3 R8, P4, R14, UR20, RZ ;  /* 0x000000140e087c10 */ /* 0x000fe4000ff9e0ff */
[----:B------:R-:W-:Y:S02]  /*ed00*/  @!P2 IADD3.X R11, R21, UR4, R9, P5, !PT ;  /* 0x00000004150bac10 */ /* 0x000fe4000affe409 */
[----:B------:R-:W-:Y:S02]  /*ed10*/  F2FP.SATFINITE.E4M3.F32.PACK_AB_MERGE_C R25, RZ, R25, RZ ;  /* 0x00000019ff19723e */ /* 0x000fe400048070ff */
[----:B------:R-:W-:Y:S02]  /*ed20*/  IADD3.X R9, R15, UR21, R17, P4, !PT ;  /* 0x000000150f097c10 */ /* 0x000fe4000a7fe411 */
[----:B------:R-:W0:Y:S01]  /*ed30*/  @!P3 LDC.64 R16, c[0x0][0x5c8] ;  /* 0x00017200ff10bb82 */ /* 0x000e220000000a00 */
[----:B------:R1:W-:Y:S04]  /*ed40*/  @!P2 STG.E.U8 desc[UR12][R10.64+0x1], R25 ;  /* 0x000001190a00a986 */ /* 0x0003e8000c10110c */
[----:B------:R-:W2:Y:S01]  /*ed50*/  @!P3 LDG.E.U8 R12, desc[UR12][R8.64] ;  /* 0x0000000c080cb981 */ /* 0x000ea2000c1e1100 */
[----:B------:R-:W-:Y:S01]  /*ed60*/  VOTEU.ALL UP0, P3 ;  /* 0x00000000003f7886 */ /* 0x000fe20001800000 */
[----:B------:R-:W-:-:S02]  /*ed70*/  IMAD.U32 R13, RZ, RZ, UR6 ;  /* 0x00000006ff0d7e24 */ /* 0x000fc4000f8e00ff */
[----:B-1----:R-:W-:Y:S02]  /*ed80*/  @!P3 IMAD.MOV.U32 R10, RZ, RZ, R4 ;  /* 0x000000ffff0ab224 */ /* 0x002fe400078e0004 */
[----:B------:R-:W-:Y:S01]  /*ed90*/  @!P3 IMAD.MOV.U32 R11, RZ, RZ, R3 ;  /* 0x000000ffff0bb224 */ /* 0x000fe200078e0003 */
[----:B------:R-:W-:Y:S01]  /*eda0*/  @!UP0 UIMAD UR4, UR7, 0xc0, URZ ;  /* 0x000000c0070488a4 */ /* 0x000fe2000f8e023f */
[----:B------:R-:W-:Y:S02]  /*edb0*/  ISETP.LT.OR P2, PT, R0, 0x2, !P1 ;  /* 0x000000020000780c */ /* 0x000fe40004f41670 */
[----:B--2---:R-:W-:-:S04]  /*edc0*/  LOP3.LUT R12, R12, 0xff, RZ, 0xc0, !PT ;  /* 0x000000ff0c0c7812 */ /* 0x004fc800078ec0ff */
[----:B------:R-:W-:-:S05]  /*edd0*/  F2FP.F16.E4M3.UNPACK_B R12, R12 ;  /* 0x0000000cff0c723e */ /* 0x000fca00020006ff */
[----:B------:R-:W-:Y:S02]  /*ede0*/  HADD2.F32 R14, -RZ, R12.H0_H0 ;  /* 0x2000000cff0e7230 */ /* 0x000fe40000004100 */
[----:B------:R-:W-:-:S04]  /*edf0*/  @!P3 IMAD.WIDE.U32 R12, R13, 0xc0, R10 ;  /* 0x000000c00d0cb825 */ /* 0x000fc800078e000a */
[----:B------:R-:W-:Y:S01]  /*ee00*/  FMUL R11, R14, UR16 ;  /* 0x000000100e0b7c20 */ /* 0x000fe20008400000 */
[----:B------:R-:W-:Y:S01]  /*ee10*/  @!P3 VIADD R14, R13, UR4 ;  /* 0x000000040d0ebc36 */ /* 0x000fe20008000000 */
[----:B0-----:R-:W-:Y:S02]  /*ee20*/  @!P3 IADD3 R10, P4, P5, R12, UR8, R16 ;  /* 0x000000080c0abc10 */ /* 0x001fe4000fd9e010 */
[----:B------:R-:W-:Y:S01]  /*ee30*/  FFMA R26, R26, UR15, R11 ;  /* 0x0000000f1a1a7c23 */ /* 0x000fe2000800000b */
[----:B------:R-:W-:Y:S02]  /*ee40*/  PRMT R12, RZ, 0x7610, R12 ;  /* 0x00007610ff0c7816 */ /* 0x000fe4000000000c */
[----:B------:R-:W-:Y:S02]  /*ee50*/  @!P3 IADD3.X R11, R14, UR5, R17, P4, P5 ;  /* 0x000000050e0bbc10 */ /* 0x000fe4000a7ea411 */
[----:B------:R-:W-:Y:S01]  /*ee60*/  F2FP.SATFINITE.E4M3.F32.PACK_AB_MERGE_C R15, RZ, R26, RZ ;  /* 0x0000001aff0f723e */ /* 0x000fe200048070ff */
[----:B------:R-:W0:Y:S04]  /*ee70*/  @!P2 LDC.64 R16, c[0x0][0x5c8] ;  /* 0x00017200ff10ab82 */ /* 0x000e280000000a00 */
[----:B------:R1:W-:Y:S04]  /*ee80*/  @!P3 STG.E.U8 desc[UR12][R10.64], R15 ;  /* 0x0000000f0a00b986 */ /* 0x0003e8000c10110c */
[----:B------:R-:W2:Y:S01]  /*ee90*/  @!P2 LDG.E.U8 R12, desc[UR12][R8.64+0x1] ;  /* 0x0000010c080ca981 */ /* 0x000ea2000c1e1100 */
[----:B------:R-:W-:Y:S01]  /*eea0*/  VOTEU.ALL UP0, P2 ;  /* 0x00000000003f7886 */ /* 0x000fe20001000000 */
[----:B------:R-:W-:-:S04]  /*eeb0*/  IMAD.U32 R13, RZ, RZ, UR6 ;  /* 0x00000006ff0d7e24 */ /* 0x000fc8000f8e00ff */
[----:B------:R-:W-:Y:S01]  /*eec0*/  @!UP0 UIMAD UR4, UR7, 0xc0, URZ ;  /* 0x000000c0070488a4 */ /* 0x000fe2000f8e023f */
[----:B-1----:R-:W-:Y:S02]  /*eed0*/  @!P2 IMAD.MOV.U32 R10, RZ, RZ, R4 ;  /* 0x000000ffff0aa224 */ /* 0x002fe400078e0004 */
[----:B------:R-:W-:Y:S01]  /*eee0*/  @!P2 IMAD.MOV.U32 R11, RZ, RZ, R3 ;  /* 0x000000ffff0ba224 */ /* 0x000fe200078e0003 */
[----:B------:R-:W-:-:S13]  /*eef0*/  ISETP.LT.OR P3, PT, R0, 0x9, !P0 ;  /* 0x000000090000780c */ /* 0x000fda0004761670 */
[----:B------:R-:W1:Y:S01]  /*ef00*/  @!P3 LDC.64 R18, c[0x0][0x5c8] ;  /* 0x00017200ff12bb82 */ /* 0x000e620000000a00 */
[----:B--2---:R-:W-:-:S04]  /*ef10*/  LOP3.LUT R12, R12, 0xff, RZ, 0xc0, !PT ;  /* 0x000000ff0c0c7812 */ /* 0x004fc800078ec0ff */
[----:B------:R-:W-:-:S05]  /*ef20*/  F2FP.F16.E4M3.UNPACK_B R12, R12 ;  /* 0x0000000cff0c723e */ /* 0x000fca00020006ff */
[----:B------:R-:W-:Y:S02]  /*ef30*/  HADD2.F32 R14, -RZ, R12.H0_H0 ;  /* 0x2000000cff0e7230 */ /* 0x000fe40000004100 */
[----:B------:R-:W-:-:S04]  /*ef40*/  @!P2 IMAD.WIDE.U32 R12, R13, 0xc0, R10 ;  /* 0x000000c00d0ca825 */ /* 0x000fc800078e000a */
[----:B------:R-:W-:Y:S01]  /*ef50*/  FMUL R14, R14, UR16 ;  /* 0x000000100e0e7c20 */ /* 0x000fe20008400000 */
[----:B------:R-:W-:Y:S01]  /*ef60*/  @!P2 VIADD R10, R13, UR4 ;  /* 0x000000040d0aac36 */ /* 0x000fe20008000000 */
[----:B0-----:R-:W-:Y:S02]  /*ef70*/  @!P2 IADD3 R12, P4, P5, R12, UR8, R16 ;  /* 0x000000080c0cac10 */ /* 0x001fe4000fd9e010 */
[----:B------:R-:W-:Y:S02]  /*ef80*/  FFMA R14, R27, UR15, R14 ;  /* 0x0000000f1b0e7c23 */ /* 0x000fe4000800000e */
[----:B------:R-:W-:Y:S02]  /*ef90*/  @!P2 IADD3.X R13, R10, UR5, R17, P4, P5 ;  /* 0x000000050a0dac10 */ /* 0x000fe4000a7ea411 */
[----:B------:R-:W-:Y:S02]  /*efa0*/  PRMT R10, RZ, 0x7610, R10 ;  /* 0x00007610ff0a7816 */ /* 0x000fe4000000000a */
[----:B------:R-:W-:-:S05]  /*efb0*/  F2FP.SATFINITE.E4M3.F32.PACK_AB_MERGE_C R17, RZ, R14, RZ ;  /* 0x0000000eff11723e */ /* 0x000fca00048070ff */
[----:B------:R0:W-:Y:S04]  /*efc0*/  @!P2 STG.E.U8 desc[UR12][R12.64+0x1], R17 ;  /* 0x000001110c00a986 */ /* 0x0001e8000c10110c */
[----:B------:R-:W2:Y:S01]  /*efd0*/  @!P3 LDG.E.U8 R10, desc[UR12][R6.64+0x8] ;  /* 0x0000080c060ab981 */ /* 0x000ea2000c1e1100 */
[----:B------:R-:W-:Y:S02]  /*efe0*/  IMAD.U32 R15, RZ, RZ, UR6 ;  /* 0x00000006ff0f7e24 */ /* 0x000fe4000f8e00ff */
[----:B------:R-:W-:Y:S01]  /*eff0*/  @!P3 IMAD.MOV.U32 R11, RZ, RZ, R3 ;  /* 0x000000ffff0bb224 */ /* 0x000fe200078e0003 */
[----:B------:R-:W-:Y:S01]  /*f000*/  VOTEU.ALL UP0, P3 ;  /* 0x00000000003f7886 */ /* 0x000fe20001800000 */
[----:B------:R-:W-:-:S04]  /*f010*/  ISETP.LT.OR P4, PT, R0, 0xa, !P0 ;  /* 0x0000000a0000780c */ /* 0x000fc80004781670 */
[----:B------:R-:W-:Y:S01]  /*f020*/  @!UP0 UIMAD UR4, UR7, 0xc0, URZ ;  /* 0x000000c0070488a4 */ /* 0x000fe2000f8e023f */
[----:B0-----:R-:W-:-:S08]  /*f030*/  PRMT R12, RZ, 0x7610, R12 ;  /* 0x00007610ff0c7816 */ /* 0x001fd0000000000c */
[----:B------:R-:W0:Y:S01]  /*f040*/  @!P4 LDC.64 R16, c[0x0][0x5c8] ;  /* 0x00017200ff10cb82 */ /* 0x000e220000000a00 */
[----:B--2---:R-:W-:-:S04]  /*f050*/  LOP3.LUT R10, R10, 0xff, RZ, 0xc0, !PT ;  /* 0x000000ff0a0a7812 */ /* 0x004fc800078ec0ff */
[----:B------:R-:W-:-:S05]  /*f060*/  F2FP.F16.E4M3.UNPACK_B R10, R10 ;  /* 0x0000000aff0a723e */ /* 0x000fca00020006ff */
[----:B------:R-:W-:Y:S02]  /*f070*/  HADD2.F32 R14, -RZ, R10.H0_H0 ;  /* 0x2000000aff0e7230 */ /* 0x000fe40000004100 */
[----:B------:R-:W-:-:S04]  /*f080*/  @!P3 IMAD.MOV.U32 R10, RZ, RZ, R4 ;  /* 0x000000ffff0ab224 */ /* 0x000fc800078e0004 */
[----:B------:R-:W-:-:S04]  /*f090*/  @!P3 IMAD.WIDE.U32 R10, R15, 0xc0, R10 ;  /* 0x000000c00f0ab825 */ /* 0x000fc800078e000a */
[----:B------:R-:W-:-:S04]  /*f0a0*/  FMUL R15, R14, UR16 ;  /* 0x000000100e0f7c20 */ /* 0x000fc80008400000 */
[----:B------:R-:W-:Y:S01]  /*f0b0*/  FFMA R15, R28, UR15, R15 ;  /* 0x0000000f1c0f7c23 */ /* 0x000fe2000800000f */
[----:B-1----:R-:W-:-:S04]  /*f0c0*/  @!P3 IADD3 R10, P2, R10, R18, RZ ;  /* 0x000000120a0ab210 */ /* 0x002fc80007f5e0ff */
[----:B------:R-:W-:Y:S02]  /*f0d0*/  @!P3 IADD3.X R11, R19, UR4, R11, P2, !PT ;  /* 0x00000004130bbc10 */ /* 0x000fe400097fe40b */
[----:B------:R-:W-:-:S05]  /*f0e0*/  F2FP.SATFINITE.E4M3.F32.PACK_AB_MERGE_C R15, RZ, R15, RZ ;  /* 0x0000000fff0f723e */ /* 0x000fca00048070ff */
[----:B------:R1:W-:Y:S04]  /*f0f0*/  @!P3 STG.E.U8 desc[UR12][R10.64+0x8], R15 ;  /* 0x0000080f0a00b986 */ /* 0x0003e8000c10110c */
[----:B------:R-:W2:Y:S01]  /*f100*/  @!P4 LDG.E.U8 R12, desc[UR12][R6.64+0x9] ;  /* 0x0000090c060cc981 */ /* 0x000ea2000c1e1100 */
[----:B------:R-:W-:Y:S01]  /*f110*/  IMAD.U32 R13, RZ, RZ, UR6 ;  /* 0x00000006ff0d7e24 */ /* 0x000fe2000f8e00ff */
[----:B------:R-:W-:Y:S01]  /*f120*/  VOTEU.ALL UP0, P4 ;  /* 0x00000000003f7886 */ /* 0x000fe20002000000 */
[----:B-1----:R-:W-:Y:S02]  /*f130*/  @!P4 IMAD.MOV.U32 R10, RZ, RZ, R4 ;  /* 0x000000ffff0ac224 */ /* 0x002fe400078e0004 */
[----:B------:R-:W-:Y:S01]  /*f140*/  @!P4 IMAD.MOV.U32 R11, RZ, RZ, R3 ;  /* 0x000000ffff0bc224 */ /* 0x000fe200078e0003 */
[----:B------:R-:W-:Y:S01]  /*f150*/  ISETP.LT.OR P2, PT, R0, 0x9, !P1 ;  /* 0x000000090000780c */ /* 0x000fe20004f41670 */
[----:B------:R-:W-:Y:S01]  /*f160*/  @!UP0 UIMAD UR4, UR7, 0xc0, URZ ;  /* 0x000000c0070488a4 */ /* 0x000fe2000f8e023f */
[----:B--2---:R-:W-:-:S04]  /*f170*/  LOP3.LUT R12, R12, 0xff, RZ, 0xc0, !PT ;  /* 0x000000ff0c0c7812 */ /* 0x004fc800078ec0ff */
[----:B------:R-:W-:-:S05]  /*f180*/  F2FP.F16.E4M3.UNPACK_B R12, R12 ;  /* 0x0000000cff0c723e */ /* 0x000fca00020006ff */
[----:B------:R-:W-:Y:S02]  /*f190*/  HADD2.F32 R14, -RZ, R12.H0_H0 ;  /* 0x2000000cff0e7230 */ /* 0x000fe40000004100 */
[----:B------:R-:W-:-:S04]  /*f1a0*/  @!P4 IMAD.WIDE.U32 R12, R13, 0xc0, R10 ;  /* 0x000000c00d0cc825 */ /* 0x000fc800078e000a */
[----:B------:R-:W-:Y:S01]  /*f1b0*/  FMUL R14, R14, UR16 ;  /* 0x000000100e0e7c20 */ /* 0x000fe20008400000 */
[----:B0-----:R-:W-:-:S03]  /*f1c0*/  @!P4 IADD3 R10, P3, R12, R16, RZ ;  /* 0x000000100c0ac210 */ /* 0x001fc60007f7e0ff */
[----:B------:R-:W-:Y:S01]  /*f1d0*/  FFMA R14, R29, UR15, R14 ;  /* 0x0000000f1d0e7c23 */ /* 0x000fe2000800000e */
[----:B------:R-:W-:Y:S02]  /*f1e0*/  PRMT R12, RZ, 0x7610, R12 ;  /* 0x00007610ff0c7816 */ /* 0x000fe4000000000c */
[----:B------:R-:W-:Y:S02]  /*f1f0*/  @!P4 IADD3.X R11, R17, UR4, R13, P3, !PT ;  /* 0x00000004110bcc10 */ /* 0x000fe40009ffe40d */
        /* <DEDUP_REMOVED lines=19> */
[----:B------:R-:W-:Y:S01]  /*f330*/  PRMT R10, RZ, 0x7610, R10 ;  /* 0x00007610ff0a7816 */ /* 0x000fe2000000000a */
[----:B------:R-:W0:Y:S01]  /*f340*/  @!P3 LDC.64 R16, c[0x0][0x5c8] ;  /* 0x00017200ff10bb82 */ /* 0x000e220000000a00 */
[----:B------:R-:W-:-:S05]  /*f350*/  F2FP.SATFINITE.E4M3.F32.PACK_AB_MERGE_C R15, RZ, R11, RZ ;  /* 0x0000000bff0f723e */ /* 0x000fca00048070ff */
[----:B------:R1:W-:Y:S04]  /*f360*/  @!P2 STG.E.U8 desc[UR12][R12.64+0x8], R15 ;  /* 0x0000080f0c00a986 */ /* 0x0003e8000c10110c */
[----:B------:R-:W2:Y:S01]  /*f370*/  @!P3 LDG.E.U8 R10, desc[UR12][R8.64+0x9] ;  /* 0x0000090c080ab981 */ /* 0x000ea2000c1e1100 */
[----:B------:R-:W-:Y:S01]  /*f380*/  VOTEU.ALL UP0, P3 ;  /* 0x00000000003f7886 */ /* 0x000fe20001800000 */
[----:B------:R-:W-:Y:S02]  /*f390*/  IMAD.U32 R19, RZ, RZ, UR6 ;  /* 0x00000006ff137e24 */ /* 0x000fe4000f8e00ff */
[----:B------:R-:W-:Y:S02]  /*f3a0*/  @!P3 IMAD.MOV.U32 R11, RZ, RZ, R3 ;  /* 0x000000ffff0bb224 */ /* 0x000fe400078e0003 */
[----:B------:R-:W-:Y:S01]  /*f3b0*/  @!UP0 UIMAD UR4, UR7, 0xc0, URZ ;  /* 0x000000c0070488a4 */ /* 0x000fe2000f8e023f */
[----:B------:R-:W-:-:S02]  /*f3c0*/  ISETP.LT.OR P2, PT, R0, 0x11, !P0 ;  /* 0x000000110000780c */ /* 0x000fc40004741670 */
[----:B--2---:R-:W-:-:S04]  /*f3d0*/  LOP3.LUT R10, R10, 0xff, RZ, 0xc0, !PT ;  /* 0x000000ff0a0a7812 */ /* 0x004fc800078ec0ff */
[----:B------:R-:W-:-:S05]  /*f3e0*/  F2FP.F16.E4M3.UNPACK_B R10, R10 ;  /* 0x0000000aff0a723e */ /* 0x000fca00020006ff */
[----:B------:R-:W-:Y:S02]  /*f3f0*/  HADD2.F32 R14, -RZ, R10.H0_H0 ;  /* 0x2000000aff0e7230 */ /* 0x000fe40000004100 */
[----:B------:R-:W-:-:S03]  /*f400*/  @!P3 IMAD.MOV.U32 R10, RZ, RZ, R4 ;  /* 0x000000ffff0ab224 */ /* 0x000fc600078e0004 */
[----:B------:R-:W-:Y:S01]  /*f410*/  FMUL R14, R14, UR16 ;  /* 0x000000100e0e7c20 */ /* 0x000fe20008400000 */
[----:B------:R-:W-:Y:S02]  /*f420*/  @!P3 IMAD.WIDE.U32 R10, R19, 0xc0, R10 ;  /* 0x000000c0130ab825 */ /* 0x000fe400078e000a */
[----:B------:R-:W2:Y:S02]  /*f430*/  @!P2 LDC.64 R18, c[0x0][0x5c8] ;  /* 0x00017200ff12ab82 */ /* 0x000ea40000000a00 */
[----:B------:R-:W-:Y:S01]  /*f440*/  FFMA R14, R31, UR15, R14 ;  /* 0x0000000f1f0e7c23 */ /* 0x000fe2000800000e */
[----:B-1----:R-:W-:Y:S01]  /*f450*/  @!P3 VIADD R12, R11, UR4 ;  /* 0x000000040b0cbc36 */ /* 0x002fe20008000000 */
[----:B0-----:R-:W-:-:S04]  /*f460*/  @!P3 IADD3 R10, P4, P5, R10, UR8, R16 ;  /* 0x000000080a0abc10 */ /* 0x001fc8000fd9e010 */
[----:B------:R-:W-:Y:S02]  /*f470*/  @!P3 IADD3.X R11, R12, UR5, R17, P4, P5 ;  /* 0x000000050c0bbc10 */ /* 0x000fe4000a7ea411 */
[----:B------:R-:W-:Y:S02]  /*f480*/  F2FP.SATFINITE.E4M3.F32.PACK_AB_MERGE_C R17, RZ, R14, RZ ;  /* 0x0000000eff11723e */ /* 0x000fe400048070ff */
[----:B------:R-:W-:-:S03]  /*f490*/  PRMT R12, RZ, 0x7610, R12 ;  /* 0x00007610ff0c7816 */ /* 0x000fc6000000000c */
[----:B------:R0:W-:Y:S04]  /*f4a0*/  @!P3 STG.E.U8 desc[UR12][R10.64+0x9], R17 ;  /* 0x000009110a00b986 */ /* 0x0001e8000c10110c */
[----:B------:R-:W4:Y:S01]  /*f4b0*/  @!P2 LDG.E.U8 R12, desc[UR12][R6.64+0x10] ;  /* 0x0000100c060ca981 */ /* 0x000f22000c1e1100 */
[----:B------:R-:W-:Y:S01]  /*f4c0*/  IMAD.U32 R13, RZ, RZ, UR6 ;  /* 0x00000006ff0d7e24 */ /* 0x000fe2000f8e00ff */
[----:B------:R-:W-:Y:S01]  /*f4d0*/  VOTEU.ALL UP0, P2 ;  /* 0x00000000003f7886 */ /* 0x000fe20001000000 */
[----:B0-----:R-:W-:Y:S02]  /*f4e0*/  @!P2 IMAD.MOV.U32 R10, RZ, RZ, R4 ;  /* 0x000000ffff0aa224 */ /* 0x001fe400078e0004 */
[----:B------:R-:W-:Y:S01]  /*f4f0*/  @!P2 IMAD.MOV.U32 R11, RZ, RZ, R3 ;  /* 0x000000ffff0ba224 */ /* 0x000fe200078e0003 */
[----:B------:R-:W-:Y:S01]  /*f500*/  ISETP.LT.OR P3, PT, R0, 0x12, !P0 ;  /* 0x000000120000780c */ /* 0x000fe20004761670 */
[----:B------:R-:W-:-:S12]  /*f510*/  @!UP0 UIMAD UR4, UR7, 0xc0, URZ ;  /* 0x000000c0070488a4 */ /* 0x000fd8000f8e023f */
[----:B------:R-:W0:Y:S01]  /*f520*/  @!P3 LDC.64 R16, c[0x0][0x5c8] ;  /* 0x00017200ff10bb82 */ /* 0x000e220000000a00 */
[----:B----4-:R-:W-:-:S04]  /*f530*/  LOP3.LUT R12, R12, 0xff, RZ, 0xc0, !PT ;  /* 0x000000ff0c0c7812 */ /* 0x010fc800078ec0ff */
[----:B------:R-:W-:-:S05]  /*f540*/  F2FP.F16.E4M3.UNPACK_B R12, R12 ;  /* 0x0000000cff0c723e */ /* 0x000fca00020006ff */
[----:B------:R-:W-:Y:S02]  /*f550*/  HADD2.F32 R14, -RZ, R12.H0_H0 ;  /* 0x2000000cff0e7230 */ /* 0x000fe40000004100 */
[----:B------:R-:W-:-:S04]  /*f560*/  @!P2 IMAD.WIDE.U32 R12, R13, 0xc0, R10 ;  /* 0x000000c00d0ca825 */ /* 0x000fc800078e000a */
[----:B------:R-:W-:Y:S01]  /*f570*/  FMUL R15, R14, UR16 ;  /* 0x000000100e0f7c20 */ /* 0x000fe20008400000 */
[----:B--2---:R-:W-:-:S03]  /*f580*/  @!P2 IADD3 R10, P4, R12, R18, RZ ;  /* 0x000000120c0aa210 */ /* 0x004fc60007f9e0ff */
[----:B------:R-:W-:Y:S01]  /*f590*/  FFMA R15, R32, UR15, R15 ;  /* 0x0000000f200f7c23 */ /* 0x000fe2000800000f */
[----:B------:R-:W-:Y:S02]  /*f5a0*/  PRMT R12, RZ, 0x7610, R12 ;  /* 0x00007610ff0c7816 */ /* 0x000fe4000000000c */
        /* <DEDUP_REMOVED lines=928> */
[----:B----4-:R-:W-:-:S05]  /*12fb0*/  F2FP.F16.E4M3.UNPACK_B R12, R12 ;  /* 0x0000000cff0c723e */ /* 0x010fca00020006ff */
        /* <DEDUP_REMOVED lines=15> */
[----:B------:R-:W-:-:S12]  /*130b0*/  @!UP0 UIMAD UR4, UR7, 0xc0, URZ ;  /* 0x000000c0070488a4 */ /* 0x000fd8000f8e023f */
[----:B------:R-:W1:Y:S01]  /*130c0*/  @!P2 LDC.64 R18, c[0x0][0x5c8] ;  /* 0x00017200ff12ab82 */ /* 0x000e620000000a00 */
[----:B--2---:R-:W-:-:S05]  /*130d0*/  F2FP.F16.E4M3.UNPACK_B R12, R12 ;  /* 0x0000000cff0c723e */ /* 0x004fca00020006ff */
[----:B------:R-:W-:Y:S02]  /*130e0*/  HADD2.F32 R14, -RZ, R12.H0_H0 ;  /* 0x2000000cff0e7230 */ /* 0x000fe40000004100 */
[----:B------:R-:W-:-:S04]  /*130f0*/  @!P3 IMAD.WIDE.U32 R12, R13, 0xc0, R10 ;  /* 0x000000c00d0cb825 */ /* 0x000fc800078e000a */
[----:B------:R-:W-:Y:S01]  /*13100*/  FMUL R14, R14, UR16 ;  /* 0x000000100e0e7c20 */ /* 0x000fe20008400000 */
[----:B0-----:R-:W-:-:S03]  /*13110*/  @!P3 IADD3 R10, P4, R12, R16, RZ ;  /* 0x000000100c0ab210 */ /* 0x001fc60007f9e0ff */
[----:B------:R-:W-:Y:S01]  /*13120*/  FFMA R14, R81, UR15, R14 ;  /* 0x0000000f510e7c23 */ /* 0x000fe2000800000e */
[----:B------:R-:W-:Y:S02]  /*13130*/  PRMT R12, RZ, 0x7610, R12 ;  /* 0x00007610ff0c7816 */ /* 0x000fe4000000000c */
[----:B------:R-:W-:Y:S02]  /*13140*/  @!P3 IADD3.X R11, R17, UR4, R13, P4, !PT ;  /* 0x00000004110bbc10 */ /* 0x000fe4000a7fe40d */
[----:B------:R-:W-:-:S05]  /*13150*/  F2FP.SATFINITE.E4M3.F32.PACK_AB_MERGE_C R17, RZ, R14, RZ ;  /* 0x0000000eff11723e */ /* 0x000fca00048070ff */
[----:B------:R0:W-:Y:S04]  /*13160*/  @!P3 STG.E.U8 desc[UR12][R10.64+0x71], R17 ;  /* 0x000071110a00b986 */ /* 0x0001e8000c10110c */
[----:B------:R-:W2:Y:S01]  /*13170*/  @!P2 LDG.E.U8 R12, desc[UR12][R8.64+0x70] ;  /* 0x0000700c080ca981 */ /* 0x000ea2000c1e1100 */
[----:B------:R-:W-:Y:S01]  /*13180*/  VOTEU.ALL UP0, P2 ;  /* 0x00000000003f7886 */ /* 0x000fe20001000000 */
[----:B------:R-:W-:-:S04]  /*13190*/  IMAD.U32 R13, RZ, RZ, UR6 ;  /* 0x00000006ff0d7e24 */ /* 0x000fc8000f8e00ff */
[----:B------:R-:W-:Y:S01]  /*131a0*/  @!UP0 UIMAD UR4, UR7, 0xc0, URZ ;  /* 0x000000c0070488a4 */ /* 0x000fe2000f8e023f */
[----:B0-----:R-:W-:Y:S02]  /*131b0*/  @!P2 IMAD.MOV.U32 R10, RZ, RZ, R4 ;  /* 0x000000ffff0aa224 */ /* 0x001fe400078e0004 */
[----:B------:R-:W-:Y:S01]  /*131c0*/  @!P2 IMAD.MOV.U32 R11, RZ, RZ, R3 ;  /* 0x000000ffff0ba224 */ /* 0x000fe200078e0003 */
[----:B------:R-:W-:-:S13]  /*131d0*/  ISETP.LT.OR P3, PT, R0, 0x72, !P1 ;  /* 0x000000720000780c */ /* 0x000fda0004f61670 */
[----:B------:R-:W0:Y:S01]  /*131e0*/  @!P3 LDC.64 R16, c[0x0][0x5c8] ;  /* 0x00017200ff10bb82 */ /* 0x000e220000000a00 */
[----:B--2---:R-:W-:-:S05]  /*131f0*/  F2FP.F16.E4M3.UNPACK_B R12, R12 ;  /* 0x0000000cff0c723e */ /* 0x004fca00020006ff */
[----:B------:R-:W-:Y:S02]  /*13200*/  HADD2.F32 R14, -RZ, R12.H0_H0 ;  /* 0x2000000cff0e7230 */ /* 0x000fe40000004100 */
[----:B------:R-:W-:-:S04]  /*13210*/  @!P2 IMAD.WIDE.U32 R12, R13, 0xc0, R10 ;  /* 0x000000c00d0ca825 */ /* 0x000fc800078e000a */
[----:B------:R-:W-:Y:S01]  /*13220*/  FMUL R15, R14, UR16 ;  /* 0x000000100e0f7c20 */ /* 0x000fe20008400000 */
[----:B------:R-:W-:Y:S01]  /*13230*/  @!P2 VIADD R10, R13, UR4 ;  /* 0x000000040d0aac36 */ /* 0x000fe20008000000 */
[----:B-1----:R-:W-:Y:S02]  /*13240*/  @!P2 IADD3 R12, P4, P5, R12, UR8, R18 ;  /* 0x000000080c0cac10 */ /* 0x002fe4000fd9e012 */
[----:B------:R-:W-:Y:S02]  /*13250*/  FFMA R15, R82, UR15, R15 ;  /* 0x0000000f520f7c23 */ /* 0x000fe4000800000f */
[----:B------:R-:W-:Y:S02]  /*13260*/  @!P2 IADD3.X R13, R10, UR5, R19, P4, P5 ;  /* 0x000000050a0dac10 */ /* 0x000fe4000a7ea413 */
[----:B------:R-:W-:Y:S02]  /*13270*/  PRMT R10, RZ, 0x7610, R10 ;  /* 0x00007610ff0a7816 */ /* 0x000fe4000000000a */
        /* <DEDUP_REMOVED lines=8> */
[----:B--2---:R-:W-:-:S05]  /*13300*/  F2FP.F16.E4M3.UNPACK_B R10, R10 ;  /* 0x0000000aff0a723e */ /* 0x004fca00020006ff */
        /* <DEDUP_REMOVED lines=30> */
[----:B------:R2:W4:Y:S01]  /*134f0*/  @!P0 LDG.E.U8 R12, desc[UR12][R6.64+0x79] ;  /* 0x0000790c060c8981 */ /* 0x000522000c1e1100 */
[----:B------:R-:W-:Y:S01]  /*13500*/  IMAD.U32 R13, RZ, RZ, UR6 ;  /* 0x00000006ff0d7e24 */ /* 0x000fe2000f8e00ff */
[----:B------:R-:W-:Y:S01]  /*13510*/  VOTEU.ALL UP0, P0 ;  /* 0x00000000003f7886 */ /* 0x000fe20000000000 */
[----:B------:R-:W-:Y:S01]  /*13520*/  ISETP.LT.OR P2, PT, R0, 0x79, !P1 ;  /* 0x000000790000780c */ /* 0x000fe20004f41670 */
[----:B--2---:R-:W-:Y:S02]  /*13530*/  @!P0 IMAD.MOV.U32 R6, RZ, RZ, R4 ;  /* 0x000000ffff068224 */ /* 0x004fe400078e0004 */
[----:B------:R-:W-:Y:S01]  /*13540*/  @!P0 IMAD.MOV.U32 R7, RZ, RZ, R3 ;  /* 0x000000ffff078224 */ /* 0x000fe200078e0003 */
[----:B------:R-:W-:Y:S01]  /*13550*/  @!UP0 UIMAD UR4, UR7, 0xc0, URZ ;  /* 0x000000c0070488a4 */ /* 0x000fe2000f8e023f */
[----:B-1----:R-:W-:-:S02]  /*13560*/  PRMT R10, RZ, 0x7610, R10 ;  /* 0x00007610ff0a7816 */ /* 0x002fc4000000000a */
[----:B----4-:R-:W-:-:S05]  /*13570*/  F2FP.F16.E4M3.UNPACK_B R12, R12 ;  /* 0x0000000cff0c723e */ /* 0x010fca00020006ff */
[----:B------:R-:W-:Y:S02]  /*13580*/  HADD2.F32 R14, -RZ, R12.H0_H0 ;  /* 0x2000000cff0e7230 */ /* 0x000fe40000004100 */
[----:B------:R-:W-:-:S04]  /*13590*/  @!P0 IMAD.WIDE.U32 R12, R13, 0xc0, R6 ;  /* 0x000000c00d0c8825 */ /* 0x000fc800078e0006 */
[----:B------:R-:W-:Y:S01]  /*135a0*/  FMUL R14, R14, UR16 ;  /* 0x000000100e0e7c20 */ /* 0x000fe20008400000 */
[----:B0-----:R-:W-:-:S03]  /*135b0*/  @!P0 IADD3 R6, P3, R12, R16, RZ ;  /* 0x000000100c068210 */ /* 0x001fc60007f7e0ff */
[----:B------:R-:W-:Y:S01]  /*135c0*/  FFMA R14, R85, UR15, R14 ;  /* 0x0000000f550e7c23 */ /* 0x000fe2000800000e */
[----:B------:R-:W-:Y:S02]  /*135d0*/  @!P0 IADD3.X R7, R17, UR4, R13, P3, !PT ;  /* 0x0000000411078c10 */ /* 0x000fe40009ffe40d */
[----:B------:R-:W0:Y:S02]  /*135e0*/  @!P2 LDC.64 R16, c[0x0][0x5c8] ;  /* 0x00017200ff10ab82 */ /* 0x000e240000000a00 */
[----:B------:R-:W-:-:S05]  /*135f0*/  F2FP.SATFINITE.E4M3.F32.PACK_AB_MERGE_C R15, RZ, R14, RZ ;  /* 0x0000000eff0f723e */ /* 0x000fca00048070ff */
[----:B------:R1:W-:Y:S04]  /*13600*/  @!P0 STG.E.U8 desc[UR12][R6.64+0x79], R15 ;  /* 0x0000790f06008986 */ /* 0x0003e8000c10110c */
[----:B------:R-:W2:Y:S01]  /*13610*/  @!P2 LDG.E.U8 R10, desc[UR12][R8.64+0x78] ;  /* 0x0000780c080aa981 */ /* 0x000ea2000c1e1100 */
[----:B------:R-:W-:Y:S01]  /*13620*/  VOTEU.ALL UP0, P2 ;  /* 0x00000000003f7886 */ /* 0x000fe20001000000 */
[----:B------:R-:W-:Y:S02]  /*13630*/  IMAD.U32 R11, RZ, RZ, UR6 ;  /* 0x00000006ff0b7e24 */ /* 0x000fe4000f8e00ff */
[----:B-1----:R-:W-:Y:S02]  /*13640*/  @!P2 IMAD.MOV.U32 R6, RZ, RZ, R4 ;  /* 0x000000ffff06a224 */ /* 0x002fe400078e0004 */
[----:B------:R-:W-:Y:S01]  /*13650*/  @!P2 IMAD.MOV.U32 R7, RZ, RZ, R3 ;  /* 0x000000ffff07a224 */ /* 0x000fe200078e0003 */
[----:B------:R-:W-:Y:S01]  /*13660*/  @!UP0 UIMAD UR4, UR7, 0xc0, URZ ;  /* 0x000000c0070488a4 */ /* 0x000fe2000f8e023f */
[----:B------:R-:W-:Y:S01]  /*13670*/  ISETP.LT.OR P1, PT, R0, 0x7a, !P1 ;  /* 0x0000007a0000780c */ /* 0x000fe20004f21670 */
[----:B------:R-:W-:Y:S01]  /*13680*/  BSSY B0, `(.L_x_29) ;  /* 0x000000e000007945 */ /* 0x000fe20003800000 */
[----:B------:R-:W-:-:S02]  /*13690*/  PRMT R0, RZ, 0x7610, R0 ;  /* 0x00007610ff007816 */ /* 0x000fc40000000000 */
[----:B--2---:R-:W-:-:S05]  /*136a0*/  F2FP.F16.E4M3.UNPACK_B R10, R10 ;  /* 0x0000000aff0a723e */ /* 0x004fca00020006ff */
[----:B------:R-:W-:Y:S02]  /*136b0*/  HADD2.F32 R12, -RZ, R10.H0_H0 ;  /* 0x2000000aff0c7230 */ /* 0x000fe40000004100 */
[----:B------:R-:W-:-:S04]  /*136c0*/  @!P2 IMAD.WIDE.U32 R10, R11, 0xc0, R6 ;  /* 0x000000c00b0aa825 */ /* 0x000fc800078e0006 */
[----:B------:R-:W-:Y:S01]  /*136d0*/  FMUL R13, R12, UR16 ;  /* 0x000000100c0d7c20 */ /* 0x000fe20008400000 */
[----:B0-----:R-:W-:Y:S01]  /*136e0*/  @!P2 IADD3 R6, P0, P3, R10, UR8, R16 ;  /* 0x000000080a06ac10 */ /* 0x001fe2000fb1e010 */
[----:B------:R-:W-:Y:S02]  /*136f0*/  @!P2 VIADD R10, R11, UR4 ;  /* 0x000000040b0aac36 */ /* 0x000fe40008000000 */
[----:B---3--:R-:W-:-:S03]  /*13700*/  FFMA R13, R86, UR15, R13 ;  /* 0x0000000f560d7c23 */ /* 0x008fc6000800000d */
[----:B------:R-:W-:Y:S02]  /*13710*/  @!P2 IADD3.X R7, R10, UR5, R17, P0, P3 ;  /* 0x000000050a07ac10 */ /* 0x000fe400087e6411 */
[----:B------:R-:W-:-:S05]  /*13720*/  F2FP.SATFINITE.E4M3.F32.PACK_AB_MERGE_C R13, RZ, R13, RZ ;  /* 0x0000000dff0d723e */ /* 0x000fca00048070ff */
[----:B------:R0:W-:Y:S01]  /*13730*/  @!P2 STG.E.U8 desc[UR12][R6.64+0x78], R13 ;  /* 0x0000780d0600a986 */ /* 0x0001e2000c10110c */
[----:B------:R-:W-:Y:S05]  /*13740*/  @P1 BRA `(.L_x_30) ;  /* 0x0000000000041947 */ /* 0x000fea0003800000 */
[----:B------:R1:W5:Y:S02]  /*13750*/  LDG.E.U8 R0, desc[UR12][R8.64+0x79] ;  /* 0x0000790c08007981 */ /* 0x000364000c1e1100 */
.L_x_30:
[----:B------:R-:W-:Y:S05]  /*13760*/  BSYNC B0 ;  /* 0x0000000000007941 */ /* 0x000fea0003800000 */
.L_x_29:
[----:B-----5:R-:W-:-:S05]  /*13770*/  F2FP.F16.E4M3.UNPACK_B R0, R0 ;  /* 0x00000000ff00723e */ /* 0x020fca00020006ff */
[----:B------:R-:W-:-:S05]  /*13780*/  HADD2.F32 R0, -RZ, R0.H0_H0 ;  /* 0x20000000ff007230 */ /* 0x000fca0000004100 */
[----:B------:R-:W-:-:S04]  /*13790*/  FMUL R0, R0, UR16 ;  /* 0x0000001000007c20 */ /* 0x000fc80008400000 */
[----:B------:R-:W-:Y:S01]  /*137a0*/  FFMA R0, R87, UR15, R0 ;  /* 0x0000000f57007c23 */ /* 0x000fe20008000000 */
[----:B------:R-:W-:Y:S06]  /*137b0*/  @P1 EXIT ;  /* 0x000000000000194d */ /* 0x000fec0003800000 */
[----:B------:R-:W-:Y:S01]  /*137c0*/  IMAD.U32 R5, RZ, RZ, UR6 ;  /* 0x00000006ff057e24 */ /* 0x000fe2000f8e00ff */
[----:B------:R-:W-:Y:S01]  /*137d0*/  UIMAD UR4, UR7, 0xc0, URZ ;  /* 0x000000c0070478a4 */ /* 0x000fe2000f8e023f */
[----:B------:R-:W-:Y:S01]  /*137e0*/  IMAD.MOV.U32 R2, RZ, RZ, R4 ;  /* 0x000000ffff027224 */ /* 0x000fe200078e0004 */
[----:B------:R-:W-:Y:S02]  /*137f0*/  ULDC.64 UR10, c[0x0][0x5c8] ;  /* 0x00017200000a7ab9 */ /* 0x000fe40000000a00 */
[----:B------:R-:W-:Y:S02]  /*13800*/  IMAD.U32 R4, RZ, RZ, UR11 ;  /* 0x0000000bff047e24 */ /* 0x000fe4000f8e00ff */
[----:B------:R-:W-:-:S04]  /*13810*/  IMAD.WIDE.U32 R2, R5, 0xc0, R2 ;  /* 0x000000c005027825 */ /* 0x000fc800078e0002 */
[----:B------:R-:W-:Y:S02]  /*13820*/  IMAD.U32 R5, RZ, RZ, UR10 ;  /* 0x0000000aff057e24 */ /* 0x000fe4000f8e00ff */
[----:B------:R-:W-:-:S03]  /*13830*/  VIADD R3, R3, UR4 ;  /* 0x0000000403037c36 */ /* 0x000fc60008000000 */
[----:B------:R-:W-:Y:S02]  /*13840*/  IADD3 R2, P0, P1, R2, UR8, R5 ;  /* 0x0000000802027c10 */ /* 0x000fe4000f91e005 */
[----:B------:R-:W-:Y:S02]  /*13850*/  F2FP.SATFINITE.E4M3.F32.PACK_AB_MERGE_C R5, RZ, R0, RZ ;  /* 0x00000000ff05723e */ /* 0x000fe400048070ff */
[----:B------:R-:W-:-:S05]  /*13860*/  IADD3.X R3, R3, UR5, R4, P0, P1 ;  /* 0x0000000503037c10 */ /* 0x000fca00087e2404 */
[----:B------:R-:W-:Y:S01]  /*13870*/  STG.E.U8 desc[UR12][R2.64+0x79], R5 ;  /* 0x0000790502007986 */ /* 0x000fe2000c10110c */
[----:B------:R-:W-:Y:S05]  /*13880*/  EXIT ;  /* 0x000000000000794d */ /* 0x000fea0003800000 */
.L_x_28:
[----:B------:R-:W3:Y:S04]  /*13890*/  LDL.LU R11, [R1] ;  /* 0x00000000010b7983 */ /* 0x000ee80000300800 */
[----:B------:R-:W4:Y:S04]  /*138a0*/  LDL.LU R17, [R1+0x8] ;  /* 0x0000080001117983 */ /* 0x000f280000300800 */
[----:B------:R-:W2:Y:S04]  /*138b0*/  LDL.LU R15, [R1+0xc] ;  /* 0x00000c00010f7983 */ /* 0x000ea80000300800 */
        /* <DEDUP_REMOVED lines=46> */
[----:B------:R1:W-:Y:S04]  /*13ba0*/  STL [R1+0x148], R46 ;  /* 0x0001482e01007387 */ /* 0x0003e80000100800 */
[----:B-1----:R-:W2:Y:S04]  /*13bb0*/  LDL.LU R46, [R1+0x68] ;  /* 0x00006800012e7983 */ /* 0x002ea80000300800 */
[----:B------:R1:W-:Y:S04]  /*13bc0*/  STL [R1+0x144], R45 ;  /* 0x0001442d01007387 */ /* 0x0003e80000100800 */
[----:B-1----:R-:W2:Y:S04]  /*13bd0*/  LDL.LU R45, [R1+0x64] ;  /* 0x00006400012d7983 */ /* 0x002ea80000300800 */
[----:B------:R1:W-:Y:S04]  /*13be0*/  STL [R1+0x140], R44 ;  /* 0x0001402c01007387 */ /* 0x0003e80000100800 */
[----:B-1----:R-:W2:Y:S04]  /*13bf0*/  LDL.LU R44, [R1+0x48] ;  /* 0x00004800012c7983 */ /* 0x002ea80000300800 */
[----:B------:R1:W-:Y:S04]  /*13c00*/  STL.64 [R1+0x138], R42 ;  /* 0x0001382a01007387 */ /* 0x0003e80000100a00 */
[----:B-1----:R-:W2:Y:S04]  /*13c10*/  LDL.LU R42, [R1+0x18] ;  /* 0x00001800012a7983 */ /* 0x002ea80000300800 */
[----:B------:R-:W2:Y:S04]  /*13c20*/  LDL.LU R43, [R1+0x1c] ;  /* 0x00001c00012b7983 */ /* 0x000ea80000300800 */
[----:B------:R1:W-:Y:S04]  /*13c30*/  STL.64 [R1+0x130], R40 ;  /* 0x0001302801007387 */ /* 0x0003e80000100a00 */
[----:B-1----:R-:W4:Y:S01]  /*13c40*/  LDL.LU R41, [R1+0x4] ;  /* 0x0000040001297983 */ /* 0x002f220000300800 */
[----:B------:R-:W-:-:S02]  /*13c50*/  ISETP.GE.AND P4, PT, R12, 0x1, PT ;  /* 0x000000010c00780c */ /* 0x000fc40003f86270 */
[----:B------:R-:W-:Y:S01]  /*13c60*/  ISETP.GE.AND P3, PT, R12, 0x9, PT ;  /* 0x000000090c00780c */ /* 0x000fe20003f66270 */
[----:B------:R-:W-:Y:S01]  /*13c70*/  STL.64 [R1+0x128], R38 ;  /* 0x0001282601007387 */ /* 0x000fe20000100a00 */
[----:B------:R-:W-:-:S03]  /*13c80*/  ISETP.LT.OR P0, PT, R0, 0x1, !P4 ;  /* 0x000000010000780c */ /* 0x000fc60006701670 */
[----:B------:R1:W-:Y:S10]  /*13c90*/  STL.64 [R1+0x120], R36 ;  /* 0x0001202401007387 */ /* 0x0003f40000100a00 */
[----:B------:R-:W0:Y:S01]  /*13ca0*/  @!P0 LDC.64 R8, c[0x0][0x5c8] ;  /* 0x00017200ff088b82 */ /* 0x000e220000000a00 */
[----:B-1----:R-:W2:Y:S04]  /*13cb0*/  LDL.LU R37, [R1+0x28] ;  /* 0x0000280001257983 */ /* 0x002ea80000300800 */
[----:B------:R1:W-:Y:S01]  /*13cc0*/  STL.64 [R1+0x118], R34 ;  /* 0x0001182201007387 */ /* 0x0003e20000100a00 */
[----:B---3--:R-:W-:-:S05]  /*13cd0*/  FMUL R11, R11, UR15 ;  /* 0x0000000f0b0b7c20 */ /* 0x008fca0008400000 */
[----:B------:R-:W-:Y:S01]  /*13ce0*/  F2FP.SATFINITE.E4M3.F32.PACK_AB_MERGE_C R11, RZ, R11, RZ ;  /* 0x0000000bff0b723e */ /* 0x000fe200048070ff */
[----:B-1----:R-:W3:Y:S04]  /*13cf0*/  LDL.LU R34, [R1+0x2c] ;  /* 0x00002c0001227983 */ /* 0x002ee80000300800 */
[----:B------:R-:W3:Y:S01]  /*13d00*/  LDL.LU R35, [R1+0x30] ;  /* 0x0000300001237983 */ /* 0x000ee20000300800 */
[----:B0-----:R-:W-:-:S03]  /*13d10*/  @!P0 IADD3 R8, P1, R4, R8, RZ ;  /* 0x0000000804088210 */ /* 0x001fc60007f3e0ff */
[----:B------:R0:W-:Y:S02]  /*13d20*/  STL.64 [R1+0x110], R32 ;  /* 0x0001102001007387 */ /* 0x0001e40000100a00 */
[----:B------:R-:W-:-:S05]  /*13d30*/  @!P0 IMAD.X R9, R3, 0x1, R9, P1 ;  /* 0x0000000103098824 */ /* 0x000fca00008e0609 */
[----:B------:R1:W-:Y:S01]  /*13d40*/  @!P0 STG.E.U8 desc[UR12][R8.64], R11 ;  /* 0x0000000b08008986 */ /* 0x0003e2000c10110c */
[----:B------:R-:W-:-:S03]  /*13d50*/  ISETP.LT.OR P0, PT, R0, 0x2, !P4 ;  /* 0x000000020000780c */ /* 0x000fc60006701670 */
[----:B0-----:R-:W3:Y:S04]  /*13d60*/  LDL.LU R32, [R1+0x34] ;  /* 0x0000340001207983 */ /* 0x001ee80000300800 */
[----:B------:R-:W3:Y:S04]  /*13d70*/  LDL.LU R33, [R1+0x38] ;  /* 0x0000380001217983 */ /* 0x000ee80000300800 */
[----:B------:R0:W-:Y:S02]  /*13d80*/  STL.64 [R1+0x108], R30 ;  /* 0x0001081e01007387 */ /* 0x0001e40000100a00 */
[----:B-1----:R-:W1:Y:S02]  /*13d90*/  @!P0 LDC.64 R8, c[0x0][0x5c8] ;  /* 0x00017200ff088b82 */ /* 0x002e640000000a00 */
[----:B0-----:R-:W3:Y:S04]  /*13da0*/  LDL.LU R30, [R1+0x3c] ;  /* 0x00003c00011e7983 */ /* 0x001ee80000300800 */
[----:B------:R-:W3:Y:S04]  /*13db0*/  LDL.LU R31, [R1+0x40] ;  /* 0x00004000011f7983 */ /* 0x000ee80000300800 */
[----:B------:R0:W-:Y:S01]  /*13dc0*/  STL.64 [R1+0x100], R28 ;  /* 0x0001001c01007387 */ /* 0x0001e20000100a00 */
[----:B-1----:R-:W-:-:S05]  /*13dd0*/  @!P0 IADD3 R8, P1, R4, R8, RZ ;  /* 0x0000000804088210 */ /* 0x002fca0007f3e0ff */
[----:B------:R-:W-:Y:S01]  /*13de0*/  @!P0 IMAD.X R9, R3, 0x1, R9, P1 ;  /* 0x0000000103098824 */ /* 0x000fe200008e0609 */
[----:B0-----:R-:W3:Y:S04]  /*13df0*/  LDL.LU R29, [R1+0x44] ;  /* 0x00004400011d7983 */ /* 0x001ee80000300800 */
[----:B------:R-:W3:Y:S01]  /*13e00*/  LDL.LU R36, [R1+0x24] ;  /* 0x0000240001247983 */ /* 0x000ee20000300800 */
[----:B----4-:R-:W-:-:S05]  /*13e10*/  FMUL R11, R41, UR15 ;  /* 0x0000000f290b7c20 */ /* 0x010fca0008400000 */
[----:B------:R-:W-:-:S05]  /*13e20*/  F2FP.SATFINITE.E4M3.F32.PACK_AB_MERGE_C R11, RZ, R11, RZ ;  /* 0x0000000bff0b723e */ /* 0x000fca00048070ff */
[----:B------:R0:W-:Y:S01]  /*13e30*/  @!P0 STG.E.U8 desc[UR12][R8.64+0x1], R11 ;  /* 0x0000010b08008986 */ /* 0x0001e2000c10110c */
[----:B------:R-:W-:Y:S01]  /*13e40*/  ISETP.LT.OR P0, PT, R0, 0x1, !P3 ;  /* 0x000000010000780c */ /* 0x000fe20005f01670 */
[----:B0-----:R-:W-:-:S12]  /*13e50*/  FMUL R11, R17, UR15 ;  /* 0x0000000f110b7c20 */ /* 0x001fd80008400000 */
[----:B------:R-:W0:Y:S01]  /*13e60*/  @!P0 LDC.64 R8, c[0x0][0x5c8] ;  /* 0x00017200ff088b82 */ /* 0x000e220000000a00 */
[----:B------:R-:W-:Y:S02]  /*13e70*/  F2FP.SATFINITE.E4M3.F32.PACK_AB_MERGE_C R11, RZ, R11, RZ ;  /* 0x0000000bff0b723e */ /* 0x000fe400048070ff */
[----:B0-----:R-:W-:-:S04]  /*13e80*/  @!P0 IADD3 R8, P1, P2, R4, UR8, R8 ;  /* 0x0000000804088c10 */ /* 0x001fc8000fa3e008 */
[----:B------:R-:W-:Y:S02]  /*13e90*/  @!P0 IADD3.X R9, R3, UR5, R9, P1, P2 ;  /* 0x0000000503098c10 */ /* 0x000fe40008fe4409 */
[----:B------:R-:W-:-:S03]  /*13ea0*/  ISETP.LT.OR P1, PT, R0, 0x2, !P3 ;  /* 0x000000020000780c */ /* 0x000fc60005f21670 */
[----:B------:R0:W-:Y:S01]  /*13eb0*/  @!P0 STG.E.U8 desc[UR12][R8.64], R11 ;  /* 0x0000000b08008986 */ /* 0x0001e2000c10110c */
[----:B------:R-:W-:-:S09]  /*13ec0*/  ISETP.LT.OR P0, PT, R0, 0x9, !P4 ;  /* 0x000000090000780c */ /* 0x000fd20006701670 */
[----:B0-----:R-:W0:Y:S01]  /*13ed0*/  @!P1 LDC.64 R8, c[0x0][0x5c8] ;  /* 0x00017200ff089b82 */ /* 0x001e220000000a00 */
[----:B--2---:R-:W-:-:S05]  /*13ee0*/  FMUL R11, R15, UR15 ;  /* 0x0000000f0f0b7c20 */ /* 0x004fca0008400000 */
[----:B------:R-:W-:Y:S02]  /*13ef0*/  F2FP.SATFINITE.E4M3.F32.PACK_AB_MERGE_C R11, RZ, R11, RZ ;  /* 0x0000000bff0b723e */ /* 0x000fe400048070ff */
[----:B0-----:R-:W-:-:S04]  /*13f00*/  @!P1 IADD3 R8, P2, P5, R4, UR8, R8 ;  /* 0x0000000804089c10 */ /* 0x001fc8000fd5e008 */
[----:B------:R-:W-:Y:S02]  /*13f10*/  @!P1 IADD3.X R9, R3, UR5, R9, P2, P5 ;  /* 0x0000000503099c10 */ /* 0x000fe400097ea409 */
[----:B------:R-:W-:-:S03]  /*13f20*/  ISETP.LT.OR P5, PT, R0, 0x9, !P3 ;  /* 0x000000090000780c */ /* 0x000fc60005fa1670 */
[----:B------:R0:W-:Y:S01]  /*13f30*/  @!P1 STG.E.U8 desc[UR12][R8.64+0x1], R11 ;  /* 0x0000010b08009986 */ /* 0x0001e2000c10110c */
[----:B------:R-:W-:Y:S01]  /*13f40*/  ISETP.LT.OR P1, PT, R0, 0xa, !P4 ;  /* 0x0000000a0000780c */ /* 0x000fe20006721670 */
[----:B0-----:R-:W0:Y:S01]  /*13f50*/  @!P0 LDC.64 R8, c[0x0][0x5c8] ;  /* 0x00017200ff088b82 */ /* 0x001e220000000a00 */
[----:B------:R-:W-:-:S05]  /*13f60*/  FMUL R11, R14, UR15 ;  /* 0x0000000f0e0b7c20 */ /* 0x000fca0008400000 */
[----:B------:R-:W-:Y:S02]  /*13f70*/  F2FP.SATFINITE.E4M3.F32.PACK_AB_MERGE_C R11, RZ, R11, RZ ;  /* 0x0000000bff0b723e */ /* 0x000fe400048070ff */
[----:B------:R-:W1:Y:S01]  /*13f80*/  @!P5 LDC.64 R14, c[0x0][0x5c8] ;  /* 0x00017200ff0edb82 */ /* 0x000e620000000a00 */
[----:B0-----:R-:W-:-:S05]  /*13f90*/  @!P0 IADD3 R8, P2, R4, R8, RZ ;  /* 0x0000000804088210 */ /* 0x001fca0007f5e0ff */
[----:B------:R-:W-:Y:S01]  /*13fa0*/  @!P0 IMAD.X R9, R3, 0x1, R9, P2 ;  /* 0x0000000103098824 */ /* 0x000fe200010e0609 */
[----:B------:R-:W-:-:S04]  /*13fb0*/  ISETP.LT.OR P2, PT, R0, 0xa, !P3 ;  /* 0x0000000a0000780c */ /* 0x000fc80005f41670 */
[----:B------:R0:W-:Y:S02]  /*13fc0*/  @!P0 STG.E.U8 desc[UR12][R8.64+0x8], R11 ;  /* 0x0000080b08008986 */ /* 0x0001e4000c10110c */
[----:B0-----:R-:W0:Y:S01]  /*13fd0*/  @!P1 LDC.64 R8, c[0x0][0x5c8] ;  /* 0x00017200ff089b82 */ /* 0x001e220000000a00 */
[----:B------:R-:W-:-:S05]  /*13fe0*/  FMUL R11, R16, UR15 ;  /* 0x0000000f100b7c20 */ /* 0x000fca0008400000 */
[----:B------:R-:W-:Y:S02]  /*13ff0*/  F2FP.SATFINITE.E4M3.F32.PACK_AB_MERGE_C R11, RZ, R11, RZ ;  /* 0x0000000bff0b723e */ /* 0x000fe400048070ff */
[----:B------:R-:W2:Y:S01]  /*14000*/  @!P2 LDC.64 R16, c[0x0][0x5c8] ;  /* 0x00017200ff10ab82 */ /* 0x000ea20000000a00 */
[----:B0-----:R-:W-:-:S05]  /*14010*/  @!P1 IADD3 R8, P0, R4, R8, RZ ;  /* 0x0000000804089210 */ /* 0x001fca0007f1e0ff */
[----:B------:R-:W-:Y:S01]  /*14020*/  @!P1 IMAD.X R9, R3, 0x1, R9, P0 ;  /* 0x0000000103099824 */ /* 0x000fe200000e0609 */
[----:B------:R-:W-:-:S04]  /*14030*/  ISETP.LT.OR P0, PT, R0, 0x11, !P4 ;  /* 0x000000110000780c */ /* 0x000fc80006701670 */
[----:B------:R0:W-:Y:S02]  /*14040*/  @!P1 STG.E.U8 desc[UR12][R8.64+0x9], R11 ;  /* 0x0000090b08009986 */ /* 0x0001e4000c10110c */
[----:B0-----:R-:W-:Y:S01]  /*14050*/  FMUL R11, R42, UR15 ;  /* 0x0000000f2a0b7c20 */ /* 0x001fe20008400000 */
[----:B-1----:R-:W-:-:S04]  /*14060*/  @!P5 IADD3 R8, P1, P6, R4, UR8, R14 ;  /* 0x000000080408dc10 */ /* 0x002fc8000fe3e00e */
[----:B------:R-:W-:Y:S02]  /*14070*/  @!P5 IADD3.X R9, R3, UR5, R15, P1, P6 ;  /* 0x000000050309dc10 */ /* 0x000fe40008fec40f */
[----:B------:R-:W-:Y:S01]  /*14080*/  F2FP.SATFINITE.E4M3.F32.PACK_AB_MERGE_C R11, RZ, R11, RZ ;  /* 0x0000000bff0b723e */ /* 0x000fe200048070ff */
[----:B------:R-:W0:Y:S01]  /*14090*/  @!P0 LDC.64 R14, c[0x0][0x5c8] ;  /* 0x00017200ff0e8b82 */ /* 0x000e220000000a00 */
[----:B------:R-:W-:-:S03]  /*140a0*/  ISETP.GE.AND P6, PT, R12, 0x89, PT ;  /* 0x000000890c00780c */ /* 0x000fc60003fc6270 */
[----:B------:R1:W-:Y:S02]  /*140b0*/  @!P5 STG.E.U8 desc[UR12][R8.64+0x8], R11 ;  /* 0x0000080b0800d986 */ /* 0x0003e4000c10110c */
[----:B-1----:R-:W-:Y:S01]  /*140c0*/  FMUL R11, R43, UR15 ;  /* 0x0000000f2b0b7c20 */ /* 0x002fe20008400000 */
[----:B--2---:R-:W-:-:S04]  /*140d0*/  @!P2 IADD3 R8, P1, P5, R4, UR8, R16 ;  /* 0x000000080408ac10 */ /* 0x004fc8000fd3e010 */
[----:B------:R-:W-:Y:S02]  /*140e0*/  @!P2 IADD3.X R9, R3, UR5, R17, P1, P5 ;  /* 0x000000050309ac10 */ /* 0x000fe40008fea411 */
[----:B------:R-:W-:-:S05]  /*140f0*/  F2FP.SATFINITE.E4M3.F32.PACK_AB_MERGE_C R11, RZ, R11, RZ ;  /* 0x0000000bff0b723e */ /* 0x000fca00048070ff */
[----:B------:R0:W-:Y:S01]  /*14100*/  @!P2 STG.E.U8 desc[UR12][R8.64+0x9], R11 ;  /* 0x0000090b0800a986 */ /* 0x0001e2000c10110c */
[C---:B------:R-:W-:Y:S02]  /*14110*/  ISETP.LT.OR P2, PT, R0.reuse, 0x1, !P6 ;  /* 0x000000010000780c */ /* 0x040fe40007741670 */
[----:B------:R-:W-:Y:S02]  /*14120*/  ISETP.LT.OR P5, PT, R0, 0x2, !P6 ;  /* 0x000000020000780c */ /* 0x000fe400077a1670 */
[----:B0-----:R-:W-:Y:S01]  /*14130*/  @!P0 IADD3 R8, P1, R4, R14, RZ ;  /* 0x0000000e04088210 */ /* 0x001fe20007f3e0ff */
[----:B------:R-:W-:-:S04]  /*14140*/  FMUL R11, R13, UR15 ;  /* 0x0000000f0d0b7c20 */ /* 0x000fc80008400000 */
[----:B------:R-:W-:-:S04]  /*14150*/  @!P0 IMAD.X R9, R3, 0x1, R15, P1 ;  /* 0x0000000103098824 */ /* 0x000fc800008e060f */
[----:B------:R-:W0:Y:S01]  /*14160*/  @!P2 LDC.64 R14, c[0x0][0x5c8] ;  /* 0x00017200ff0eab82 */ /* 0x000e220000000a00 */
[----:B------:R-:W-:Y:S01]  /*14170*/  F2FP.SATFINITE.E4M3.F32.PACK_AB_MERGE_C R11, RZ, R11, RZ ;  /* 0x0000000bff0b723e */ /* 0x000fe200048070ff */
[----:B------:R-:W-:-:S04]  /*14180*/  IMAD.U32 R13, RZ, RZ, UR6 ;  /* 0x00000006ff0d7e24 */ /* 0x000fc8000f8e00ff */
[----:B------:R1:W-:Y:S01]  /*14190*/  @!P0 STG.E.U8 desc[UR12][R8.64+0x10], R11 ;  /* 0x0000100b08008986 */ /* 0x0003e2000c10110c */
[----:B------:R-:W-:Y:S01]  /*141a0*/  IMAD.U32 R16, RZ, RZ, UR6 ;  /* 0x00000006ff107e24 */ /* 0x000fe2000f8e00ff */
[----:B------:R-:W-:Y:S01]  /*141b0*/  @!P2 LEA R13, P0, R13, R4, 0x7 ;  /* 0x000000040d0da211 */ /* 0x000fe200078038ff */
[----:B-1----:R-:W1:Y:S01]  /*141c0*/  @!P5 LDC.64 R8, c[0x0][0x5c8] ;  /* 0x00017200ff08db82 */ /* 0x002e620000000a00 */
[----:B------:R-:W-:Y:S01]  /*141d0*/  IMAD.U32 R11, RZ, RZ, UR7 ;  /* 0x00000007ff0b7e24 */ /* 0x000fe2000f8e00ff */
[----:B------:R-:W-:-:S04]  /*141e0*/  LOP3.LUT R6, R6, 0xff7fffff, RZ, 0xc0, !PT ;  /* 0xff7fffff06067812 */ /* 0x000fc800078ec0ff */
[----:B------:R-:W-:Y:S02]  /*141f0*/  @!P2 LEA.HI.X R11, R16, R3, R11, 0x7, P0 ;  /* 0x00000003100ba211 */ /* 0x000fe400000f3c0b */
[----:B0-----:R-:W-:Y:S01]  /*14200*/  @!P2 IADD3 R42, P0, P1, R13, UR8, R14 ;  /* 0x000000080d2aac10 */ /* 0x001fe2000f91e00e */
[----:B------:R-:W-:Y:S01]  /*14210*/  IMAD.U32 R13, RZ, RZ, UR6 ;  /* 0x00000006ff0d7e24 */ /* 0x000fe2000f8e00ff */
[----:B------:R-:W-:Y:S02]  /*14220*/  @P2 LOP3.LUT R6, R6, 0x800000, RZ, 0xfc, !PT ;  /* 0x0080000006062812 */ /* 0x000fe400078efcff */
[----:B------:R-:W-:Y:S01]  /*14230*/  @!P2 IADD3.X R43, R11, UR5, R15, P0, P1 ;  /* 0x000000050b2bac10 */ /* 0x000fe200087e240f */
[----:B------:R-:W-:Y:S01]  /*14240*/  IMAD.U32 R14, RZ, RZ, UR6 ;  /* 0x00000006ff0e7e24 */ /* 0x000fe2000f8e00ff */
[----:B------:R-:W-:Y:S01]  /*14250*/  ISETP.LT.OR P2, PT, R0, 0x9, !P6 ;  /* 0x000000090000780c */ /* 0x000fe20007741670 */
[----:B------:R-:W-:Y:S01]  /*14260*/  IMAD.U32 R11, RZ, RZ, UR7 ;  /* 0x00000007ff0b7e24 */ /* 0x000fe2000f8e00ff */
[----:B------:R-:W-:-:S04]  /*14270*/  @!P5 LEA R13, P0, R13, R4, 0x7 ;  /* 0x000000040d0dd211 */ /* 0x000fc800078038ff */
[----:B------:R-:W-:Y:S02]  /*14280*/  @!P5 LEA.HI.X R11, R14, R3, R11, 0x7, P0 ;  /* 0x000000030e0bd211 */ /* 0x000fe400000f3c0b */
[----:B-1----:R-:W-:Y:S01]  /*14290*/  @!P5 IADD3 R40, P0, P1, R13, UR8, R8 ;  /* 0x000000080d28dc10 */ /* 0x002fe2000f91e008 */
[----:B------:R-:W-:Y:S02]  /*142a0*/  IMAD.U32 R13, RZ, RZ, UR6 ;  /* 0x00000006ff0d7e24 */ /* 0x000fe4000f8e00ff */
[----:B------:R-:W-:Y:S01]  /*142b0*/  IMAD.U32 R8, RZ, RZ, UR6 ;  /* 0x00000006ff087e24 */ /* 0x000fe2000f8e00ff */
[----:B------:R-:W-:Y:S01]  /*142c0*/  @!P5 IADD3.X R41, R11, UR5, R9, P0, P1 ;  /* 0x000000050b29dc10 */ /* 0x000fe200087e2409 */
[----:B------:R-:W-:Y:S01]  /*142d0*/  IMAD.U32 R11, RZ, RZ, UR7 ;  /* 0x00000007ff0b7e24 */ /* 0x000fe2000f8e00ff */
[----:B------:R-:W-:-:S04]  /*142e0*/  @!P2 LEA R13, P0, R13, R4, 0x7 ;  /* 0x000000040d0da211 */ /* 0x000fc800078038ff */
[----:B------:R-:W-:Y:S02]  /*142f0*/  @!P2 LEA.HI.X R11, R8, R3, R11, 0x7, P0 ;  /* 0x00000003080ba211 */ /* 0x000fe400000f3c0b */
[----:B------:R-:W0:Y:S02]  /*14300*/  @!P2 LDC.64 R8, c[0x0][0x5c8] ;  /* 0x00017200ff08ab82 */ /* 0x000e240000000a00 */
[----:B0-----:R-:W-:-:S04]  /*14310*/  @!P2 IADD3 R38, P0, P1, R13, UR8, R8 ;  /* 0x000000080d26ac10 */ /* 0x001fc8000f91e008 */
[----:B------:R-:W-:Y:S02]  /*14320*/  @!P2 IADD3.X R39, R11, UR5, R9, P0, P1 ;  /* 0x000000050b27ac10 */ /* 0x000fe400087e2409 */
[----:B------:R-:W-:-:S13]  /*14330*/  ISETP.LT.OR P0, PT, R0, 0x12, !P4 ;  /* 0x000000120000780c */ /* 0x000fda0006701670 */
[----:B------:R-:W0:Y:S01]  /*14340*/  @!P0 LDC.64 R8, c[0x0][0x5c8] ;  /* 0x00017200ff088b82 */ /* 0x000e220000000a00 */
[----:B---3--:R-:W-:-:S05]  /*14350*/  FMUL R11, R36, UR15 ;  /* 0x0000000f240b7c20 */ /* 0x008fca0008400000 */
[----:B------:R-:W-:Y:S02]  /*14360*/  F2FP.SATFINITE.E4M3.F32.PACK_AB_MERGE_C R11, RZ, R11, RZ ;  /* 0x0000000bff0b723e */ /* 0x000fe400048070ff */
[----:B0-----:R-:W-:-:S05]  /*14370*/  @!P0 IADD3 R8, P1, R4, R8, RZ ;  /* 0x0000000804088210 */ /* 0x001fca0007f3e0ff */
[----:B------:R-:W-:-:S05]  /*14380*/  @!P0 IMAD.X R9, R3, 0x1, R9, P1 ;  /* 0x0000000103098824 */ /* 0x000fca00008e0609 */
[----:B------:R0:W-:Y:S01]  /*14390*/  @!P0 STG.E.U8 desc[UR12][R8.64+0x11], R11 ;  /* 0x0000110b08008986 */ /* 0x0001e2000c10110c */
[----:B------:R-:W-:-:S13]  /*143a0*/  ISETP.LT.OR P0, PT, R0, 0x11, !P3 ;  /* 0x000000110000780c */ /* 0x000fda0005f01670 */
[----:B0-----:R-:W0:Y:S01]  /*143b0*/  @!P0 LDC.64 R8, c[0x0][0x5c8] ;  /* 0x00017200ff088b82 */ /* 0x001e220000000a00 */
[----:B------:R-:W-:Y:S02]  /*143c0*/  LOP3.LUT R7, R7, 0x7fffffff, RZ, 0xc0, !PT ;  /* 0x7fffffff07077812 */ /* 0x000fe400078ec0ff */
[----:B------:R-:W-:Y:S02]  /*143d0*/  LOP3.LUT R6, R6, 0xfeffffff, RZ, 0xc0, !PT ;  /* 0xfeffffff06067812 */ /* 0x000fe400078ec0ff */
[----:B------:R-:W-:Y:S01]  /*143e0*/  @P5 LOP3.LUT R7, R7, 0x80000000, RZ, 0xfc, !PT ;  /* 0x8000000007075812 */ /* 0x000fe200078efcff */
[----:B------:R-:W-:Y:S01]  /*143f0*/  FMUL R11, R37, UR15 ;  /* 0x0000000f250b7c20 */ /* 0x000fe20008400000 */
[----:B------:R-:W-:Y:S02]  /*14400*/  ISETP.LT.OR P5, PT, R0, 0xa, !P6 ;  /* 0x0000000a0000780c */ /* 0x000fe400077a1670 */
[----:B------:R-:W-:Y:S02]  /*14410*/  @P2 LOP3.LUT R6, R6, 0x1000000, RZ, 0xfc, !PT ;  /* 0x0100000006062812 */ /* 0x000fe400078efcff */
[----:B------:R-:W-:Y:S01]  /*14420*/  F2FP.SATFINITE.E4M3.F32.PACK_AB_MERGE_C R11, RZ, R11, RZ ;  /* 0x0000000bff0b723e */ /* 0x000fe200048070ff */
[----:B------:R-:W-:Y:S01]  /*14430*/  IMAD.U32 R13, RZ, RZ, UR6 ;  /* 0x00000006ff0d7e24 */ /* 0x000fe2000f8e00ff */
[----:B0-----:R-:W-:-:S04]  /*14440*/  @!P0 IADD3 R8, P1, P2, R4, UR8, R8 ;  /* 0x0000000804088c10 */ /* 0x001fc8000fa3e008 */
[----:B------:R-:W-:-:S05]  /*14450*/  @!P0 IADD3.X R9, R3, UR5, R9, P1, P2 ;  /* 0x0000000503098c10 */ /* 0x000fca0008fe4409 */
[----:B------:R0:W-:Y:S01]  /*14460*/  @!P0 STG.E.U8 desc[UR12][R8.64+0x10], R11 ;  /* 0x0000100b08008986 */ /* 0x0001e2000c10110c */
[----:B------:R-:W-:Y:S01]  /*14470*/  @!P5 LEA R13, P0, R13, R4, 0x7 ;  /* 0x000000040d0dd211 */ /* 0x000fe200078038ff */
[----:B0-----:R-:W-:Y:S02]  /*14480*/  IMAD.U32 R8, RZ, RZ, UR6 ;  /* 0x00000006ff087e24 */ /* 0x001fe4000f8e00ff */
[----:B------:R-:W-:-:S05]  /*14490*/  IMAD.U32 R11, RZ, RZ, UR7 ;  /* 0x00000007ff0b7e24 */ /* 0x000fca000f8e00ff */
[----:B------:R-:W-:Y:S02]  /*144a0*/  @!P5 LEA.HI.X R11, R8, R3, R11, 0x7, P0 ;  /* 0x00000003080bd211 */ /* 0x000fe400000f3c0b */
[----:B------:R-:W0:Y:S02]  /*144b0*/  @!P5 LDC.64 R8, c[0x0][0x5c8] ;  /* 0x00017200ff08db82 */ /* 0x000e240000000a00 */
[----:B0-----:R-:W-:-:S04]  /*144c0*/  @!P5 IADD3 R36, P0, P1, R13, UR8, R8 ;  /* 0x000000080d24dc10 */ /* 0x001fc8000f91e008 */
[----:B------:R-:W-:Y:S02]  /*144d0*/  @!P5 IADD3.X R37, R11, UR5, R9, P0, P1 ;  /* 0x000000050b25dc10 */ /* 0x000fe400087e2409 */
[----:B------:R-:W-:-:S13]  /*144e0*/  ISETP.LT.OR P0, PT, R0, 0x12, !P3 ;  /* 0x000000120000780c */ /* 0x000fda0005f01670 */
[----:B------:R-:W0:Y:S01]  /*144f0*/  @!P0 LDC.64 R8, c[0x0][0x5c8] ;  /* 0x00017200ff088b82 */ /* 0x000e220000000a00 */
[----:B------:R-:W-:-:S05]  /*14500*/  FMUL R11, R34, UR15 ;  /* 0x0000000f220b7c20 */ /* 0x000fca0008400000 */
[----:B------:R-:W-:Y:S02]  /*14510*/  F2FP.SATFINITE.E4M3.F32.PACK_AB_MERGE_C R11, RZ, R11, RZ ;  /* 0x0000000bff0b723e */ /* 0x000fe400048070ff */
[----:B0-----:R-:W-:-:S04]  /*14520*/  @!P0 IADD3 R8, P1, P2, R4, UR8, R8 ;  /* 0x0000000804088c10 */ /* 0x001fc8000fa3e008 */
[----:B------:R-:W-:-:S05]  /*14530*/  @!P0 IADD3.X R9, R3, UR5, R9, P1, P2 ;  /* 0x0000000503098c10 */ /* 0x000fca0008fe4409 */
[----:B------:R0:W-:Y:S01]  /*14540*/  @!P0 STG.E.U8 desc[UR12][R8.64+0x11], R11 ;  /* 0x0000110b08008986 */ /* 0x0001e2000c10110c */
[----:B------:R-:W-:-:S13]  /*14550*/  ISETP.LT.OR P0, PT, R0, 0x19, !P4 ;  /* 0x000000190000780c */ /* 0x000fda0006701670 */
[----:B0-----:R-:W0:Y:S01]  /*14560*/  @!P0 LDC.64 R8, c[0x0][0x5c8] ;  /* 0x00017200ff088b82 */ /* 0x001e220000000a00 */
[----:B------:R-:W-:Y:S01]  /*14570*/  LOP3.LUT R6, R6, 0xffbfffff, RZ, 0xc0, !PT ;  /* 0xffbfffff06067812 */ /* 0x000fe200078ec0ff */
[----:B------:R-:W-:-:S03]  /*14580*/  FMUL R11, R35, UR15 ;  /* 0x0000000f230b7c20 */ /* 0x000fc60008400000 */
[----:B------:R-:W-:Y:S02]  /*14590*/  @P5 LOP3.LUT R6, R6, 0x400000, RZ, 0xfc, !PT ;  /* 0x0040000006065812 */ /* 0x000fe400078efcff */
[----:B------:R-:W-:Y:S02]  /*145a0*/  ISETP.LT.OR P5, PT, R0, 0x11, !P6 ;  /* 0x000000110000780c */ /* 0x000fe400077a1670 */
[----:B------:R-:W-:Y:S01]  /*145b0*/  F2FP.SATFINITE.E4M3.F32.PACK_AB_MERGE_C R11, RZ, R11, RZ ;  /* 0x0000000bff0b723e */ /* 0x000fe200048070ff */
[----:B------:R-:W-:Y:S01]  /*145c0*/  IMAD.U32 R13, RZ, RZ, UR6 ;  /* 0x00000006ff0d7e24 */ /* 0x000fe2000f8e00ff */
[----:B0-----:R-:W-:-:S05]  /*145d0*/  @!P0 IADD3 R8, P1, R4, R8, RZ ;  /* 0x0000000804088210 */ /* 0x001fca0007f3e0ff */
[----:B------:R-:W-:-:S05]  /*145e0*/  @!P0 IMAD.X R9, R3, 0x1, R9, P1 ;  /* 0x0000000103098824 */ /* 0x000fca00008e0609 */
        /* <DEDUP_REMOVED lines=12> */
[----:B0-----:R-:W-:-:S05]  /*146b0*/  @!P0 IADD3 R8, P1, R4, R8, RZ ;  /* 0x0000000804088210 */ /* 0x001fca0007f3e0ff */
[----:B------:R-:W-:-:S05]  /*146c0*/  @!P0 IMAD.X R9, R3, 0x1, R9, P1 ;  /* 0x0000000103098824 */ /* 0x000fca00008e0609 */
        /* <DEDUP_REMOVED lines=126> */
[----:B------:R-:W-:Y:S02]  /*14eb0*/  ISETP.LT.OR P0, PT, R0, 0x31, !P4 ;  /* 0x000000310000780c */ /* 0x000fe40006701670 */
[----:B------:R-:W-:-:S04]  /*14ec0*/  LOP3.LUT R6, R6, 0xfffeffff, RZ, 0xc0, !PT ;  /* 0xfffeffff06067812 */ /* 0x000fc800078ec0ff */
[----:B------:R-:W-:-:S07]  /*14ed0*/  @P5 LOP3.LUT R6, R6, 0x10000, RZ, 0xfc, !PT ;  /* 0x0001000006065812 */ /* 0x000fce00078efcff */
[----:B0-----:R-:W0:Y:S01]  /*14ee0*/  @!P0 LDC.64 R8, c[0x0][0x5c8] ;  /* 0x00017200ff088b82 */ /* 0x001e220000000a00 */
[----:B------:R-:W-:Y:S01]  /*14ef0*/  ISETP.LT.OR P5, PT, R0, 0x29, !P6 ;  /* 0x000000290000780c */ /* 0x000fe200077a1670 */
[----:B------:R-:W-:-:S12]  /*14f00*/  FMUL R11, R246, UR15 ;  /* 0x0000000ff60b7c20 */ /* 0x000fd80008400000 */
[----:B------:R-:W1:Y:S01]  /*14f10*/  @!P5 LDC.64 R246, c[0x0][0x5c8] ;  /* 0x00017200fff6db82 */ /* 0x000e620000000a00 */
[----:B------:R-:W-:Y:S02]  /*14f20*/  F2FP.SATFINITE.E4M3.F32.PACK_AB_MERGE_C R11, RZ, R11, RZ ;  /* 0x0000000bff0b723e */ /* 0x000fe400048070ff */
[----:B0-----:R-:W-:-:S05]  /*14f30*/  @!P0 IADD3 R8, P1, R4, R8, RZ ;  /* 0x0000000804088210 */ /* 0x001fca0007f3e0ff */
[----:B------:R-:W-:-:S05]  /*14f40*/  @!P0 IMAD.X R9, R3, 0x1, R9, P1 ;  /* 0x0000000103098824 */ /* 0x000fca00008e0609 */
[----:B------:R0:W-:Y:S02]  /*14f50*/  @!P0 STG.E.U8 desc[UR12][R8.64+0x30], R11 ;  /* 0x0000300b08008986 */ /* 0x0001e4000c10110c */
[----:B0-----:R-:W-:Y:S02]  /*14f60*/  IMAD.U32 R9, RZ, RZ, UR6 ;  /* 0x00000006ff097e24 */ /* 0x001fe4000f8e00ff */
[----:B------:R-:W-:Y:S02]  /*14f70*/  IMAD.U32 R8, RZ, RZ, UR6 ;  /* 0x00000006ff087e24 */ /* 0x000fe4000f8e00ff */
[----:B------:R-:W-:Y:S01]  /*14f80*/  IMAD.U32 R11, RZ, RZ, UR7 ;  /* 0x00000007ff0b7e24 */ /* 0x000fe2000f8e00ff */
[----:B------:R-:W-:-:S04]  /*14f90*/  @!P5 LEA R9, P0, R9, R4, 0x7 ;  /* 0x000000040909d211 */ /* 0x000fc800078038ff */
[----:B------:R-:W-:Y:S02]  /*14fa0*/  @!P5 LEA.HI.X R8, R8, R3, R11, 0x7, P0 ;  /* 0x000000030808d211 */ /* 0x000fe400000f3c0b */
[----:B-1----:R-:W-:-:S04]  /*14fb0*/  @!P5 IADD3 R246, P0, P1, R9, UR8, R246 ;  /* 0x0000000809f6dc10 */ /* 0x002fc8000f91e0f6 */
        /* <DEDUP_REMOVED lines=385> */
[----:B------:R-:W-:-:S05]  /*167d0*/  FMUL R11, R236, UR15 ;  /* 0x0000000fec0b7c20 */ /* 0x000fca0008400000 */
[----:B------:R-:W-:Y:S02]  /*167e0*/  F2FP.SATFINITE.E4M3.F32.PACK_AB_MERGE_C R11, RZ, R11, RZ ;  /* 0x0000000bff0b723e */ /* 0x000fe400048070ff */
[----:B0-----:R-:W-:-:S05]  /*167f0*/  @!P0 IADD3 R234, P1, R4, R234, RZ ;  /* 0x000000ea04ea8210 */ /* 0x001fca0007f3e0ff */
[----:B------:R-:W-:Y:S01]  /*16800*/  @!P0 IMAD.X R235, R3, 0x1, R235, P1 ;  /* 0x0000000103eb8824 */ /* 0x000fe200008e06eb */
[----:B------:R-:W-:-:S04]  /*16810*/  ISETP.LT.OR P1, PT, R0, 0x71, !P3 ;  /* 0x000000710000780c */ /* 0x000fc80005f21670 */
[----:B------:R0:W-:Y:S09]  /*16820*/  @!P0 STG.E.U8 desc[UR12][R234.64+0x70], R11 ;  /* 0x0000700bea008986 */ /* 0x0001f2000c10110c */
[----:B0-----:R-:W0:Y:S02]  /*16830*/  @!P1 LDC.64 R234, c[0x0][0x5c8] ;  /* 0x00017200ffea9b82 */ /* 0x001e240000000a00 */
        /* <DEDUP_REMOVED lines=11> */
[----:B------:R-:W-:Y:S01]  /*168f0*/  FMUL R11, R238, UR15 ;  /* 0x0000000fee0b7c20 */ /* 0x000fe20008400000 */
[----:B------:R-:W-:-:S04]  /*16900*/  LOP3.LUT R6, R6, 0xfffffffe, RZ, 0xc0, !PT ;  /* 0xfffffffe06067812 */ /* 0x000fc800078ec0ff */
[----:B------:R-:W-:Y:S02]  /*16910*/  F2FP.SATFINITE.E4M3.F32.PACK_AB_MERGE_C R11, RZ, R11, RZ ;  /* 0x0000000bff0b723e */ /* 0x000fe400048070ff */
[----:B------:R-:W-:-:S03]  /*16920*/  @P5 LOP3.LUT R6, R6, 0x1, RZ, 0xfc, !PT ;  /* 0x0000000106065812 */ /* 0x000fc600078efcff */
[----:B------:R1:W-:Y:S01]  /*16930*/  @!P1 STG.E.U8 desc[UR12][R234.64+0x70], R11 ;  /* 0x0000700bea009986 */ /* 0x0003e2000c10110c */
[----:B0-----:R-:W-:Y:S01]  /*16940*/  @!P0 IADD3 R236, P2, P5, R4, UR8, R236 ;  /* 0x0000000804ec8c10 */ /* 0x001fe2000fd5e0ec */
[----:B-1----:R-:W-:-:S03]  /*16950*/  FMUL R11, R241, UR15 ;  /* 0x0000000ff10b7c20 */ /* 0x002fc60008400000 */
[----:B------:R-:W-:Y:S02]  /*16960*/  @!P0 IADD3.X R237, R3, UR5, R237, P2, P5 ;  /* 0x0000000503ed8c10 */ /* 0x000fe400097ea4ed */
[C---:B------:R-:W-:Y:S02]  /*16970*/  ISETP.LT.OR P2, PT, R0.reuse, 0x79, !P3 ;  /* 0x000000790000780c */ /* 0x040fe40005f41670 */
[----:B------:R-:W-:Y:S02]  /*16980*/  F2FP.SATFINITE.E4M3.F32.PACK_AB_MERGE_C R11, RZ, R11, RZ ;  /* 0x0000000bff0b723e */ /* 0x000fe400048070ff */
[----:B------:R-:W-:-:S03]  /*16990*/  ISETP.LT.OR P3, PT, R0, 0x7a, !P3 ;  /* 0x0000007a0000780c */ /* 0x000fc60005f61670 */
[----:B------:R0:W-:Y:S01]  /*169a0*/  @!P0 STG.E.U8 desc[UR12][R236.64+0x71], R11 ;  /* 0x0000710bec008986 */ /* 0x0001e2000c10110c */
[----:B------:R-:W-:-:S05]  /*169b0*/  ISETP.LT.OR P0, PT, R0, 0x79, !P4 ;  /* 0x000000790000780c */ /* 0x000fca0006701670 */
[----:B------:R-:W1:Y:S08]  /*169c0*/  @!P2 LDC.64 R238, c[0x0][0x5c8] ;  /* 0x00017200ffeeab82 */ /* 0x000e700000000a00 */
[----:B------:R-:W2:Y:S08]  /*169d0*/  @!P3 LDC.64 R234, c[0x0][0x5c8] ;  /* 0x00017200ffeabb82 */ /* 0x000eb00000000a00 */
[----:B0-----:R-:W0:Y:S01]  /*169e0*/  @!P0 LDC.64 R236, c[0x0][0x5c8] ;  /* 0x00017200ffec8b82 */ /* 0x001e220000000a00 */
[----:B-1----:R-:W-:-:S04]  /*169f0*/  @!P2 IADD3 R238, P1, P5, R4, UR8, R238 ;  /* 0x0000000804eeac10 */ /* 0x002fc8000fd3e0ee */
[----:B------:R-:W-:Y:S02]  /*16a00*/  @!P2 IADD3.X R239, R3, UR5, R239, P1, P5 ;  /* 0x0000000503efac10 */ /* 0x000fe40008fea4ef */
[----:B--2---:R-:W-:Y:S01]  /*16a10*/  @!P3 IADD3 R234, P1, P5, R4, UR8, R234 ;  /* 0x0000000804eabc10 */ /* 0x004fe2000fd3e0ea */
[----:B------:R-:W-:-:S03]  /*16a20*/  FMUL R11, R240, UR15 ;  /* 0x0000000ff00b7c20 */ /* 0x000fc60008400000 */
[----:B------:R-:W-:Y:S02]  /*16a30*/  @!P3 IADD3.X R235, R3, UR5, R235, P1, P5 ;  /* 0x0000000503ebbc10 */ /* 0x000fe40008fea4eb */
[----:B0-----:R-:W-:Y:S02]  /*16a40*/  @!P0 IADD3 R236, P1, R4, R236, RZ ;  /* 0x000000ec04ec8210 */ /* 0x001fe40007f3e0ff */
[----:B------:R-:W-:-:S03]  /*16a50*/  F2FP.SATFINITE.E4M3.F32.PACK_AB_MERGE_C R11, RZ, R11, RZ ;  /* 0x0000000bff0b723e */ /* 0x000fc600048070ff */
[----:B------:R-:W-:-:S05]  /*16a60*/  @!P0 IMAD.X R237, R3, 0x1, R237, P1 ;  /* 0x0000000103ed8824 */ /* 0x000fca00008e06ed */
[----:B------:R0:W-:Y:S01]  /*16a70*/  @!P0 STG.E.U8 desc[UR12][R236.64+0x78], R11 ;  /* 0x0000780bec008986 */ /* 0x0001e2000c10110c */
[----:B------:R-:W-:-:S04]  /*16a80*/  ISETP.GE.AND P0, PT, R12, 0x41, PT ;  /* 0x000000410c00780c */ /* 0x000fc80003f06270 */
[C---:B------:R-:W-:Y:S02]  /*16a90*/  ISETP.LT.OR P1, PT, R0.reuse, 0x1, !P0 ;  /* 0x000000010000780c */ /* 0x040fe40004721670 */
[----:B------:R-:W-:-:S11]  /*16aa0*/  ISETP.LT.OR P4, PT, R0, 0x7a, !P4 ;  /* 0x0000007a0000780c */ /* 0x000fd60006781670 */
[----:B0-----:R-:W0:Y:S08]  /*16ab0*/  @!P1 LDC.64 R236, c[0x0][0x5c8] ;  /* 0x00017200ffec9b82 */ /* 0x001e300000000a00 */
[----:B------:R-:W1:Y:S01]  /*16ac0*/  @!P4 LDC.64 R240, c[0x0][0x5c8] ;  /* 0x00017200fff0cb82 */ /* 0x000e620000000a00 */
[----:B------:R-:W-:Y:S02]  /*16ad0*/  USHF.L.U32 UR9, UR6, 0x6, URZ ;  /* 0x0000000606097899 */ /* 0x000fe4000800063f */
[----:B------:R-:W-:Y:S01]  /*16ae0*/  USHF.L.U64.HI UR14, UR6, 0x6, UR7 ;  /* 0x00000006060e7899 */ /* 0x000fe20008010207 */
[----:B------:R-:W-:-:S03]  /*16af0*/  FMUL R11, R243, UR15 ;  /* 0x0000000ff30b7c20 */ /* 0x000fc60008400000 */
[----:B0-----:R-:W-:-:S04]  /*16b00*/  @!P1 IADD3 R236, P5, P6, R4, UR9, R236 ;  /* 0x0000000904ec9c10 */ /* 0x001fc8000febe0ec */
[----:B------:R-:W-:Y:S02]  /*16b10*/  @!P1 IADD3.X R237, R3, UR14, R237, P5, P6 ;  /* 0x0000000e03ed9c10 */ /* 0x000fe4000afec4ed */
[----:B-1----:R-:W-:Y:S02]  /*16b20*/  @!P4 IADD3 R240, P5, R4, R240, RZ ;  /* 0x000000f004f0c210 */ /* 0x002fe40007fbe0ff */
[----:B------:R-:W-:-:S03]  /*16b30*/  F2FP.SATFINITE.E4M3.F32.PACK_AB_MERGE_C R11, RZ, R11, RZ ;  /* 0x0000000bff0b723e */ /* 0x000fc600048070ff */
[----:B------:R-:W-:-:S05]  /*16b40*/  @!P4 IMAD.X R241, R3, 0x1, R241, P5 ;  /* 0x0000000103f1c824 */ /* 0x000fca00028e06f1 */
[----:B------:R0:W-:Y:S01]  /*16b50*/  @!P4 STG.E.U8 desc[UR12][R240.64+0x79], R11 ;  /* 0x0000790bf000c986 */ /* 0x0001e2000c10110c */
[----:B------:R-:W-:Y:S01]  /*16b60*/  ISETP.LT.OR P4, PT, R0, 0x2, !P0 ;  /* 0x000000020000780c */ /* 0x000fe20004781670 */
[----:B0-----:R-:W-:-:S12]  /*16b70*/  FMUL R11, R242, UR15 ;  /* 0x0000000ff20b7c20 */ /* 0x001fd80008400000 */
[----:B------:R-:W0:Y:S01]  /*16b80*/  @!P4 LDC.64 R240, c[0x0][0x5c8] ;  /* 0x00017200fff0cb82 */ /* 0x000e220000000a00 */
[----:B------:R-:W-:-:S05]  /*16b90*/  F2FP.SATFINITE.E4M3.F32.PACK_AB_MERGE_C R11, RZ, R11, RZ ;  /* 0x0000000bff0b723e */ /* 0x000fca00048070ff */
[----:B------:R1:W-:Y:S01]  /*16ba0*/  @!P2 STG.E.U8 desc[UR12][R238.64+0x78], R11 ;  /* 0x0000780bee00a986 */ /* 0x0003e2000c10110c */
[----:B------:R-:W-:-:S13]  /*16bb0*/  ISETP.LT.OR P2, PT, R0, 0x9, !P0 ;  /* 0x000000090000780c */ /* 0x000fda0004741670 */
[----:B------:R-:W2:Y:S01]  /*16bc0*/  @!P2 LDC.64 R242, c[0x0][0x5c8] ;  /* 0x00017200fff2ab82 */ /* 0x000ea20000000a00 */
[----:B0-----:R-:W-:Y:S02]  /*16bd0*/  @!P4 IADD3 R240, P5, P6, R4, UR9, R240 ;  /* 0x0000000904f0cc10 */ /* 0x001fe4000febe0f0 */
[----:B------:R-:W-:Y:S02]  /*16be0*/  LOP3.LUT R10, R10, 0xfffffffd, RZ, 0xc0, !PT ;  /* 0xfffffffd0a0a7812 */ /* 0x000fe400078ec0ff */
[----:B------:R-:W-:Y:S02]  /*16bf0*/  @!P4 IADD3.X R241, R3, UR14, R241, P5, P6 ;  /* 0x0000000e03f1cc10 */ /* 0x000fe4000afec4f1 */
[----:B------:R-:W-:Y:S02]  /*16c00*/  @P2 LOP3.LUT R10, R10, 0x2, RZ, 0xfc, !PT ;  /* 0x000000020a0a2812 */ /* 0x000fe400078efcff */
[----:B--2---:R-:W-:-:S04]  /*16c10*/  @!P2 IADD3 R242, P5, P6, R4, UR9, R242 ;  /* 0x0000000904f2ac10 */ /* 0x004fc8000febe0f2 */
[----:B------:R-:W-:Y:S02]  /*16c20*/  @!P2 IADD3.X R243, R3, UR14, R243, P5, P6 ;  /* 0x0000000e03f3ac10 */ /* 0x000fe4000afec4f3 */
[----:B------:R-:W-:-:S13]  /*16c30*/  ISETP.LT.OR P2, PT, R0, 0xa, !P0 ;  /* 0x0000000a0000780c */ /* 0x000fda0004741670 */
[----:B-1----:R-:W0:Y:S01]  /*16c40*/  @!P2 LDC.64 R238, c[0x0][0x5c8] ;  /* 0x00017200ffeeab82 */ /* 0x002e220000000a00 */
[----:B------:R-:W-:-:S05]  /*16c50*/  FMUL R11, R244, UR15 ;  /* 0x0000000ff40b7c20 */ /* 0x000fca0008400000 */
[----:B------:R-:W-:Y:S02]  /*16c60*/  F2FP.SATFINITE.E4M3.F32.PACK_AB_MERGE_C R11, RZ, R11, RZ ;  /* 0x0000000bff0b723e */ /* 0x000fe400048070ff */
[----:B0-----:R-:W-:-:S04]  /*16c70*/  @!P2 IADD3 R238, P5, P6, R4, UR9, R238 ;  /* 0x0000000904eeac10 */ /* 0x001fc8000febe0ee */
[----:B------:R-:W-:Y:S02]  /*16c80*/  @!P2 IADD3.X R239, R3, UR14, R239, P5, P6 ;  /* 0x0000000e03efac10 */ /* 0x000fe4000afec4ef */
[----:B------:R-:W-:Y:S01]  /*16c90*/  ISETP.LT.OR P2, PT, R0, 0x11, !P0 ;  /* 0x000000110000780c */ /* 0x000fe20004741670 */
[----:B------:R0:W-:-:S12]  /*16ca0*/  @!P3 STG.E.U8 desc[UR12][R234.64+0x79], R11 ;  /* 0x0000790bea00b986 */ /* 0x0001d8000c10110c */
[----:B0-----:R-:W0:Y:S01]  /*16cb0*/  @!P2 LDC.64 R234, c[0x0][0x5c8] ;  /* 0x00017200ffeaab82 */ /* 0x001e220000000a00 */
        /* <DEDUP_REMOVED lines=11> */
[----:B------:R-:W-:-:S04]  /*16d70*/  ISETP.GE.AND P1, PT, R12, 0x49, PT ;  /* 0x000000490c00780c */ /* 0x000fc80003f26270 */
[----:B------:R-:W-:Y:S01]  /*16d80*/  ISETP.LT.OR P3, PT, R0, 0x1, !P1 ;  /* 0x000000010000780c */ /* 0x000fe20004f61670 */
[----:B------:R0:W-:-:S12]  /*16d90*/  @!P4 STG.E.U8 desc[UR12][R240.64+0x1], R153 ;  /* 0x00000199f000c986 */ /* 0x0001d8000c10110c */
[----:B0-----:R-:W0:Y:S01]  /*16da0*/  @!P3 LDC.64 R240, c[0x0][0x5c8] ;  /* 0x00017200fff0bb82 */ /* 0x001e220000000a00 */
[----:B------:R-:W-:Y:S01]  /*16db0*/  IMAD.U32 R13, RZ, RZ, UR8 ;  /* 0x00000008ff0d7e24 */ /* 0x000fe2000f8e00ff */
[----:B------:R-:W-:Y:S01]  /*16dc0*/  ISETP.LT.OR P2, PT, R0, 0x19, !P0 ;  /* 0x000000190000780c */ /* 0x000fe20004741670 */
[----:B------:R-:W-:-:S03]  /*16dd0*/  IMAD.U32 R11, RZ, RZ, UR5 ;  /* 0x00000005ff0b7e24 */ /* 0x000fc6000f8e00ff */
[----:B------:R-:W-:-:S04]  /*16de0*/  @!P3 IADD3 R13, P5, P6, R13, UR9, R4 ;  /* 0x000000090d0dbc10 */ /* 0x000fc8000febe004 */
[----:B------:R-:W-:-:S05]  /*16df0*/  @!P3 IADD3.X R11, R11, UR14, R3, P5, P6 ;  /* 0x0000000e0b0bbc10 */ /* 0x000fca000afec403 */
[----:B------:R-:W1:Y:S01]  /*16e00*/  @!P2 LDC.64 R152, c[0x0][0x5c8] ;  /* 0x00017200ff98ab82 */ /* 0x000e620000000a00 */
[----:B0-----:R-:W-:-:S05]  /*16e10*/  @!P3 IADD3 R240, P4, R13, R240, RZ ;  /* 0x000000f00df0b210 */ /* 0x001fca0007f9e0ff */
[----:B------:R-:W-:Y:S01]  /*16e20*/  @!P3 IMAD.X R241, R11, 0x1, R241, P4 ;  /* 0x000000010bf1b824 */ /* 0x000fe200020e06f1 */
[----:B------:R-:W-:Y:S01]  /*16e30*/  ISETP.LT.OR P4, PT, R0, 0x2, !P1 ;  /* 0x000000020000780c */ /* 0x000fe20004f81670 */
[----:B------:R-:W-:-:S12]  /*16e40*/  FMUL R154, R154, UR15 ;  /* 0x0000000f9a9a7c20 */ /* 0x000fd80008400000 */
[----:B------:R-:W0:Y:S01]  /*16e50*/  @!P4 LDC.64 R244, c[0x0][0x5c8] ;  /* 0x00017200fff4cb82 */ /* 0x000e220000000a00 */
[----:B------:R-:W-:Y:S01]  /*16e60*/  F2FP.SATFINITE.E4M3.F32.PACK_AB_MERGE_C R154, RZ, R154, RZ ;  /* 0x0000009aff9a723e */ /* 0x000fe200048070ff */
[----:B------:R-:W-:Y:S01]  /*16e70*/  IMAD.U32 R13, RZ, RZ, UR8 ;  /* 0x00000008ff0d7e24 */ /* 0x000fe2000f8e00ff */
[----:B-1----:R-:W-:Y:S01]  /*16e80*/  @!P2 IADD3 R152, P5, P6, R4, UR9, R152 ;  /* 0x000000090498ac10 */ /* 0x002fe2000febe098 */
[----:B------:R-:W-:Y:S02]  /*16e90*/  IMAD.U32 R11, RZ, RZ, UR5 ;  /* 0x00000005ff0b7e24 */ /* 0x000fe4000f8e00ff */
[----:B------:R1:W-:Y:S01]  /*16ea0*/  @!P3 STG.E.U8 desc[UR12][R240.64], R154 ;  /* 0x0000009af000b986 */ /* 0x0003e2000c10110c */
[----:B------:R-:W-:Y:S02]  /*16eb0*/  @!P2 IADD3.X R153, R3, UR14, R153, P5, P6 ;  /* 0x0000000e0399ac10 */ /* 0x000fe4000afec499 */
[----:B------:R-:W-:-:S04]  /*16ec0*/  @!P4 IADD3 R13, P3, P5, R13, UR9, R4 ;  /* 0x000000090d0dcc10 */ /* 0x000fc8000fd7e004 */
[----:B------:R-:W-:Y:S02]  /*16ed0*/  @!P4 IADD3.X R11, R11, UR14, R3, P3, P5 ;  /* 0x0000000e0b0bcc10 */ /* 0x000fe40009fea403 */
[----:B0-----:R-:W-:-:S05]  /*16ee0*/  @!P4 IADD3 R244, P3, R13, R244, RZ ;  /* 0x000000f40df4c210 */ /* 0x001fca0007f7e0ff */
[----:B------:R-:W-:Y:S01]  /*16ef0*/  @!P4 IMAD.X R245, R11, 0x1, R245, P3 ;  /* 0x000000010bf5c824 */ /* 0x000fe200018e06f5 */
[----:B------:R-:W-:-:S13]  /*16f00*/  ISETP.LT.OR P3, PT, R0, 0x1a, !P0 ;  /* 0x0000001a0000780c */ /* 0x000fda0004761670 */
[----:B-1----:R-:W0:Y:S01]  /*16f10*/  @!P3 LDC.64 R240, c[0x0][0x5c8] ;  /* 0x00017200fff0bb82 */ /* 0x002e220000000a00 */
[C---:B------:R-:W-:Y:S02]  /*16f20*/  LOP3.LUT P2, RZ, R10.reuse, 0x2, RZ, 0xc0, !PT ;  /* 0x000000020aff7812 */ /* 0x040fe4000784c0ff */
[----:B------:R-:W-:Y:S01]  /*16f30*/  LOP3.LUT R10, R10, 0xfffffffe, RZ, 0xc0, !PT ;  /* 0xfffffffe0a0a7812 */ /* 0x000fe200078ec0ff */
[----:B------:R-:W-:-:S03]  /*16f40*/  FMUL R155, R155, UR15 ;  /* 0x0000000f9b9b7c20 */ /* 0x000fc60008400000 */
[----:B------:R-:W-:Y:S01]  /*16f50*/  @P3 LOP3.LUT R10, R10, 0x1, RZ, 0xfc, !PT ;  /* 0x000000010a0a3812 */ /* 0x000fe200078efcff */
[----:B------:R-:W-:Y:S01]  /*16f60*/  FMUL R156, R156, UR15 ;  /* 0x0000000f9c9c7c20 */ /* 0x000fe20008400000 */
[----:B------:R-:W-:Y:S02]  /*16f70*/  F2FP.SATFINITE.E4M3.F32.PACK_AB_MERGE_C R155, RZ, R155, RZ ;  /* 0x0000009bff9b723e */ /* 0x000fe400048070ff */
[----:B0-----:R-:W-:-:S04]  /*16f80*/  @!P3 IADD3 R240, P5, P6, R4, UR9, R240 ;  /* 0x0000000904f0bc10 */ /* 0x001fc8000febe0f0 */
[----:B------:R-:W-:Y:S02]  /*16f90*/  @!P3 IADD3.X R241, R3, UR14, R241, P5, P6 ;  /* 0x0000000e03f1bc10 */ /* 0x000fe4000afec4f1 */
[C---:B------:R-:W-:Y:S02]  /*16fa0*/  ISETP.LT.OR P6, PT, R0.reuse, 0x21, !P0 ;  /* 0x000000210000780c */ /* 0x040fe400047c1670 */
[----:B------:R-:W-:Y:S01]  /*16fb0*/  ISETP.LT.OR P3, PT, R0, 0x22, !P0 ;  /* 0x000000220000780c */ /* 0x000fe20004761670 */
[----:B------:R0:W-:Y:S01]  /*16fc0*/  @!P4 STG.E.U8 desc[UR12][R244.64+0x1], R155 ;  /* 0x0000019bf400c986 */ /* 0x0001e2000c10110c */
[----:B------:R-:W-:-:S05]  /*16fd0*/  F2FP.SATFINITE.E4M3.F32.PACK_AB_MERGE_C R156, RZ, R156, RZ ;  /* 0x0000009cff9c723e */ /* 0x000fca00048070ff */
[----:B------:R1:W-:Y:S04]  /*16fe0*/  @!P2 STG.E.U8 desc[UR12][R242.64+0x8], R156 ;  /* 0x0000089cf200a986 */ /* 0x0003e8000c10110c */
[----:B0-----:R-:W0:Y:S08]  /*16ff0*/  @!P6 LDC.64 R154, c[0x0][0x5c8] ;  /* 0x00017200ff9aeb82 */ /* 0x001e300000000a00 */
[----:B-1----:R-:W1:Y:S01]  /*17000*/  @!P3 LDC.64 R242, c[0x0][0x5c8] ;  /* 0x00017200fff2bb82 */ /* 0x002e620000000a00 */
[----:B------:R-:W-:Y:S01]  /*17010*/  FMUL R157, R157, UR15 ;  /* 0x0000000f9d9d7c20 */ /* 0x000fe20008400000 */
[----:B0-----:R-:W-:-:S04]  /*17020*/  @!P6 IADD3 R154, P4, P5, R4, UR9, R154 ;  /* 0x00000009049aec10 */ /* 0x001fc8000fd9e09a */
[C---:B------:R-:W-:Y:S02]  /*17030*/  @!P6 IADD3.X R155, R3.reuse, UR14, R155, P4, P5 ;  /* 0x0000000e039bec10 */ /* 0x040fe4000a7ea49b */
[----:B-1----:R-:W-:Y:S02]  /*17040*/  @!P3 IADD3 R242, P2, P4, R4, UR9, R242 ;  /* 0x0000000904f2bc10 */ /* 0x002fe4000fc5e0f2 */
[C---:B------:R-:W-:Y:S02]  /*17050*/  ISETP.LT.OR P6, PT, R0.reuse, 0xa, !P0 ;  /* 0x0000000a0000780c */ /* 0x040fe400047c1670 */
[----:B------:R-:W-:Y:S02]  /*17060*/  @!P3 IADD3.X R243, R3, UR14, R243, P2, P4 ;  /* 0x0000000e03f3bc10 */ /* 0x000fe400097e84f3 */
[----:B------:R-:W-:Y:S02]  /*17070*/  ISETP.LT.OR P2, PT, R0, 0x9, !P1 ;  /* 0x000000090000780c */ /* 0x000fe40004f41670 */
[----:B------:R-:W-:-:S02]  /*17080*/  F2FP.SATFINITE.E4M3.F32.PACK_AB_MERGE_C R157, RZ, R157, RZ ;  /* 0x0000009dff9d723e */ /* 0x000fc400048070ff */
[----:B------:R-:W-:-:S05]  /*17090*/  ISETP.LT.OR P3, PT, R0, 0x29, !P0 ;  /* 0x000000290000780c */ /* 0x000fca0004761670 */
[----:B------:R0:W-:Y:S04]  /*170a0*/  @!P6 STG.E.U8 desc[UR12][R238.64+0x9], R157 ;  /* 0x0000099dee00e986 */ /* 0x0001e8000c10110c */
[----:B0-----:R-:W0:Y:S01]  /*170b0*/  @!P2 LDC.64 R238, c[0x0][0x5c8] ;  /* 0x00017200ffeeab82 */ /* 0x001e220000000a00 */
[----:B------:R-:W-:-:S07]  /*170c0*/  IMAD.U32 R13, RZ, RZ, UR8 ;  /* 0x00000008ff0d7e24 */ /* 0x000fce000f8e00ff */
[----:B------:R-:W1:Y:S01]  /*170d0*/  @!P3 LDC.64 R156, c[0x0][0x5c8] ;  /* 0x00017200ff9cbb82 */ /* 0x000e620000000a00 */
[----:B------:R-:W-:Y:S01]  /*170e0*/  IMAD.U32 R11, RZ, RZ, UR5 ;  /* 0x00000005ff0b7e24 */ /* 0x000fe2000f8e00ff */
[----:B------:R-:W-:Y:S01]  /*170f0*/  @!P2 IADD3 R13, P4, P5, R13, UR9, R4 ;  /* 0x000000090d0dac10 */ /* 0x000fe2000fd9e004 */
[----:B------:R-:W-:-:S03]  /*17100*/  FMUL R158, R158, UR15 ;  /* 0x0000000f9e9e7c20 */ /* 0x000fc60008400000 */
[----:B------:R-:W-:Y:S02]  /*17110*/  @!P2 IADD3.X R11, R11, UR14, R3, P4, P5 ;  /* 0x0000000e0b0bac10 */ /* 0x000fe4000a7ea403 */
[----:B------:R-:W-:Y:S02]  /*17120*/  F2FP.SATFINITE.E4M3.F32.PACK_AB_MERGE_C R158, RZ, R158, RZ ;  /* 0x0000009eff9e723e */ /* 0x000fe400048070ff */
[----:B0-----:R-:W-:-:S05]  /*17130*/  @!P2 IADD3 R238, P4, R13, R238, RZ ;  /* 0x000000ee0deea210 */ /* 0x001fca0007f9e0ff */
[----:B------:R-:W-:Y:S01]  /*17140*/  @!P2 IMAD.X R239, R11, 0x1, R239, P4 ;  /* 0x000000010befa824 */ /* 0x000fe200020e06ef */
[----:B-1----:R-:W-:-:S04]  /*17150*/  @!P3 IADD3 R156, P5, P6, R4, UR9, R156 ;  /* 0x00000009049cbc10 */ /* 0x002fc8000febe09c */
[----:B------:R0:W-:Y:S01]  /*17160*/  @!P2 STG.E.U8 desc[UR12][R238.64+0x8], R158 ;  /* 0x0000089eee00a986 */ /* 0x0001e2000c10110c */
[C---:B------:R-:W-:Y:S02]  /*17170*/  ISETP.LT.OR P2, PT, R0.reuse, 0xa, !P1 ;  /* 0x0000000a0000780c */ /* 0x040fe40004f41670 */
[----:B------:R-:W-:Y:S02]  /*17180*/  @!P3 IADD3.X R157, R3, UR14, R157, P5, P6 ;  /* 0x0000000e039dbc10 */ /* 0x000fe4000afec49d */
[----:B------:R-:W-:-:S09]  /*17190*/  ISETP.LT.OR P3, PT, R0, 0x2a, !P0 ;  /* 0x0000002a0000780c */ /* 0x000fd20004761670 */
[----:B------:R-:W1:Y:S08]  /*171a0*/  @!P2 LDC.64 R244, c[0x0][0x5c8] ;  /* 0x00017200fff4ab82 */ /* 0x000e700000000a00 */
[----:B0-----:R-:W0:Y:S01]  /*171b0*/  @!P3 LDC.64 R238, c[0x0][0x5c8] ;  /* 0x00017200ffeebb82 */ /* 0x001e220000000a00 */
[----:B------:R-:W-:Y:S02]  /*171c0*/  IMAD.U32 R13, RZ, RZ, UR8 ;  /* 0x00000008ff0d7e24 */ /* 0x000fe4000f8e00ff */
[----:B------:R-:W-:-:S03]  /*171d0*/  IMAD.U32 R11, RZ, RZ, UR5 ;  /* 0x00000005ff0b7e24 */ /* 0x000fc6000f8e00ff */
[----:B------:R-:W-:-:S04]  /*171e0*/  @!P2 IADD3 R13, P4, P5, R13, UR9, R4 ;  /* 0x000000090d0dac10 */ /* 0x000fc8000fd9e004 */
[----:B------:R-:W-:Y:S02]  /*171f0*/  @!P2 IADD3.X R11, R11, UR14, R3, P4, P5 ;  /* 0x0000000e0b0bac10 */ /* 0x000fe4000a7ea403 */
[----:B-1----:R-:W-:-:S05]  /*17200*/  @!P2 IADD3 R244, P4, R13, R244, RZ ;  /* 0x000000f40df4a210 */ /* 0x002fca0007f9e0ff */
[----:B------:R-:W-:Y:S01]  /*17210*/  @!P2 IMAD.X R245, R11, 0x1, R245, P4 ;  /* 0x000000010bf5a824 */ /* 0x000fe200020e06f5 */
[----:B0-----:R-:W-:Y:S01]  /*17220*/  @!P3 IADD3 R238, P4, P5, R4, UR9, R238 ;  /* 0x0000000904eebc10 */ /* 0x001fe2000fd9e0ee */
[----:B------:R-:W-:-:S03]  /*17230*/  FMUL R159, R159, UR15 ;  /* 0x0000000f9f9f7c20 */ /* 0x000fc60008400000 */
[----:B------:R-:W-:Y:S02]  /*17240*/  @!P3 IADD3.X R239, R3, UR14, R239, P4, P5 ;  /* 0x0000000e03efbc10 */ /* 0x000fe4000a7ea4ef */
[----:B------:R-:W-:Y:S01]  /*17250*/  ISETP.LT.OR P3, PT, R0, 0x11, !P0 ;  /* 0x000000110000780c */ /* 0x000fe20004761670 */
[----:B------:R-:W-:Y:S01]  /*17260*/  FMUL R160, R160, UR15 ;  /* 0x0000000fa0a07c20 */ /* 0x000fe20008400000 */
[----:B------:R-:W-:Y:S02]  /*17270*/  F2FP.SATFINITE.E4M3.F32.PACK_AB_MERGE_C R159, RZ, R159, RZ ;  /* 0x0000009fff9f723e */ /* 0x000fe400048070ff */
[C---:B------:R-:W-:Y:S02]  /*17280*/  ISETP.LT.OR P6, PT, R0.reuse, 0x31, !P0 ;  /* 0x000000310000780c */ /* 0x040fe400047c1670 */
[----:B------:R-:W-:Y:S01]  /*17290*/  F2FP.SATFINITE.E4M3.F32.PACK_AB_MERGE_C R160, RZ, R160, RZ ;  /* 0x000000a0ffa0723e */ /* 0x000fe200048070ff */
[----:B------:R0:W-:Y:S06]  /*172a0*/  @!P2 STG.E.U8 desc[UR12][R244.64+0x9], R159 ;  /* 0x0000099ff400a986 */ /* 0x0001ec000c10110c */
[----:B------:R1:W-:Y:S01]  /*172b0*/  @!P3 STG.E.U8 desc[UR12][R234.64+0x10], R160 ;  /* 0x000010a0ea00b986 */ /* 0x0003e2000c10110c */
[----:B------:R-:W-:-:S03]  /*172c0*/  ISETP.LT.OR P3, PT, R0, 0x32, !P0 ;  /* 0x000000320000780c */ /* 0x000fc60004761670 */
[----:B0-----:R-:W0:Y:S10]  /*172d0*/  @!P6 LDC.64 R158, c[0x0][0x5c8] ;  /* 0x00017200ff9eeb82 */ /* 0x001e340000000a00 */
[----:B-1----:R-:W1:Y:S01]  /*172e0*/  @!P3 LDC.64 R234, c[0x0][0x5c8] ;  /* 0x00017200ffeabb82 */ /* 0x002e620000000a00 */
[----:B------:R-:W-:Y:S01]  /*172f0*/  FMUL R161, R161, UR15 ;  /* 0x0000000fa1a17c20 */ /* 0x000fe20008400000 */
[----:B0-----:R-:W-:-:S04]  /*17300*/  @!P6 IADD3 R158, P2, P4, R4, UR9, R158 ;  /* 0x00000009049eec10 */ /* 0x001fc8000fc5e09e */
[----:B------:R-:W-:Y:S02]  /*17310*/  @!P6 IADD3.X R159, R3, UR14, R159, P2, P4 ;  /* 0x0000000e039fec10 */ /* 0x000fe400097e849f */
[----:B-1----:R-:W-:-:S04]  /*17320*/  @!P3 IADD3 R234, P2, P4, R4, UR9, R234 ;  /* 0x0000000904eabc10 */ /* 0x002fc8000fc5e0ea */
[----:B------:R-:W-:Y:S02]  /*17330*/  @!P3 IADD3.X R235, R3, UR14, R235, P2, P4 ;  /* 0x0000000e03ebbc10 */ /* 0x000fe400097e84eb */
[C---:B------:R-:W-:Y:S02]  /*17340*/  ISETP.LT.OR P3, PT, R0.reuse, 0x12, !P0 ;  /* 0x000000120000780c */ /* 0x040fe40004761670 */
[----:B------:R-:W-:Y:S02]  /*17350*/  ISETP.LT.OR P2, PT, R0, 0x11, !P1 ;  /* 0x000000110000780c */ /* 0x000fe40004f41670 */
[----:B------:R-:W-:-:S09]  /*17360*/  F2FP.SATFINITE.E4M3.F32.PACK_AB_MERGE_C R161, RZ, R161, RZ ;  /* 0x000000a1ffa1723e */ /* 0x000fd200048070ff */
[----:B------:R0:W-:Y:S02]  /*17370*/  @!P3 STG.E.U8 desc[UR12][R236.64+0x11], R161 ;  /* 0x000011a1ec00b986 */ /* 0x0001e4000c10110c */
[----:B0-----:R-:W0:Y:S01]  /*17380*/  @!P2 LDC.64 R160, c[0x0][0x5c8] ;  /* 0x00017200ffa0ab82 */ /* 0x001e220000000a00 */
[----:B------:R-:W-:Y:S01]  /*17390*/  IMAD.U32 R13, RZ, RZ, UR8 ;  /* 0x00000008ff0d7e24 */ /* 0x000fe2000f8e00ff */
[----:B------:R-:W-:Y:S01]  /*173a0*/  ISETP.LT.OR P3, PT, R0, 0x39, !P0 ;  /* 0x000000390000780c */ /* 0x000fe20004761670 */
[----:B------:R-:W-:-:S03]  /*173b0*/  IMAD.U32 R11, RZ, RZ, UR5 ;  /* 0x00000005ff0b7e24 */ /* 0x000fc6000f8e00ff */
[----:B------:R-:W-:Y:S01]  /*173c0*/  @!P2 IADD3 R13, P4, P5, R13, UR9, R4 ;  /* 0x000000090d0dac10 */ /* 0x000fe2000fd9e004 */
[----:B------:R-:W-:-:S03]  /*173d0*/  FMUL R162, R162, UR15 ;  /* 0x0000000fa2a27c20 */ /* 0x000fc60008400000 */
[----:B------:R-:W-:Y:S02]  /*173e0*/  @!P2 IADD3.X R11, R11, UR14, R3, P4, P5 ;  /* 0x0000000e0b0bac10 */ /* 0x000fe4000a7ea403 */
[----:B------:R-:W-:-:S03]  /*173f0*/  F2FP.SATFINITE.E4M3.F32.PACK_AB_MERGE_C R162, RZ, R162, RZ ;  /* 0x000000a2ffa2723e */ /* 0x000fc600048070ff */
[----:B------:R-:W1:Y:S01]  /*17400*/  @!P3 LDC.64 R236, c[0x0][0x5c8] ;  /* 0x00017200ffecbb82 */ /* 0x000e620000000a00 */
[----:B0-----:R-:W-:-:S05]  /*17410*/  @!P2 IADD3 R160, P4, R13, R160, RZ ;  /* 0x000000a00da0a210 */ /* 0x001fca0007f9e0ff */
[----:B------:R-:W-:-:S05]  /*17420*/  @!P2 IMAD.X R161, R11, 0x1, R161, P4 ;  /* 0x000000010ba1a824 */ /* 0x000fca00020e06a1 */
[----:B------:R0:W-:Y:S01]  /*17430*/  @!P2 STG.E.U8 desc[UR12][R160.64+0x10], R162 ;  /* 0x000010a2a000a986 */ /* 0x0001e2000c10110c */
[----:B------:R-:W-:Y:S02]  /*17440*/  ISETP.LT.OR P2, PT, R0, 0x12, !P1 ;  /* 0x000000120000780c */ /* 0x000fe40004f41670 */
[----:B------:R-:W-:Y:S02]  /*17450*/  LOP3.LUT R7, R7, 0xfffffffe, RZ, 0xc0, !PT ;  /* 0xfffffffe07077812 */ /* 0x000fe400078ec0ff */
[----:B-1----:R-:W-:Y:S01]  /*17460*/  @!P3 IADD3 R236, P5, P6, R4, UR9, R236 ;  /* 0x0000000904ecbc10 */ /* 0x002fe2000febe0ec */
[----:B------:R-:W-:-:S08]  /*17470*/  IMAD.U32 R11, RZ, RZ, UR8 ;  /* 0x00000008ff0b7e24 */ /* 0x000fd0000f8e00ff */
[----:B0-----:R-:W0:Y:S01]  /*17480*/  @!P2 LDC.64 R160, c[0x0][0x5c8] ;  /* 0x00017200ffa0ab82 */ /* 0x001e220000000a00 */
[----:B------:R-:W-:Y:S02]  /*17490*/  @P3 LOP3.LUT R7, R7, 0x1, RZ, 0xfc, !PT ;  /* 0x0000000107073812 */ /* 0x000fe400078efcff */
[----:B------:R-:W-:Y:S02]  /*174a0*/  @!P3 IADD3.X R237, R3, UR14, R237, P5, P6 ;  /* 0x0000000e03edbc10 */ /* 0x000fe4000afec4ed */
[----:B------:R-:W-:Y:S01]  /*174b0*/  LOP3.LUT P3, RZ, R10, 0x1, RZ, 0xc0, !PT ;  /* 0x000000010aff7812 */ /* 0x000fe2000786c0ff */
[----:B------:R-:W-:Y:S01]  /*174c0*/  IMAD.U32 R10, RZ, RZ, UR5 ;  /* 0x00000005ff0a7e24 */ /* 0x000fe2000f8e00ff */
[----:B------:R-:W-:-:S04]  /*174d0*/  @!P2 IADD3 R11, P4, P5, R11, UR9, R4 ;  /* 0x000000090b0bac10 */ /* 0x000fc8000fd9e004 */
[----:B------:R-:W-:Y:S02]  /*174e0*/  @!P2 IADD3.X R10, R10, UR14, R3, P4, P5 ;  /* 0x0000000e0a0aac10 */ /* 0x000fe4000a7ea403 */
[----:B------:R-:W-:Y:S02]  /*174f0*/  ISETP.LT.OR P5, PT, R0, 0x3a, !P0 ;  /* 0x0000003a0000780c */ /* 0x000fe400047a1670 */
[----:B0-----:R-:W-:-:S05]  /*17500*/  @!P2 IADD3 R160, P4, R11, R160, RZ ;  /* 0x000000a00ba0a210 */ /* 0x001fca0007f9e0ff */
[----:B------:R-:W-:-:S06]  /*17510*/  @!P2 IMAD.X R161, R10, 0x1, R161, P4 ;  /* 0x000000010aa1a824 */ /* 0x000fcc00020e06a1 */
[----:B------:R-:W0:Y:S01]  /*17520*/  @!P5 LDC.64 R10, c[0x0][0x5c8] ;  /* 0x00017200ff0adb82 */ /* 0x000e220000000a00 */
[----:B------:R-:W-:Y:S01]  /*17530*/  LOP3.LUT R6, R6, 0x7fffffff, RZ, 0xc0, !PT ;  /* 0x7fffffff06067812 */ /* 0x000fe200078ec0ff */
[----:B------:R-:W-:-:S03]  /*17540*/  FMUL R163, R163, UR15 ;  /* 0x0000000fa3a37c20 */ /* 0x000fc60008400000 */
[----:B------:R-:W-:Y:S02]  /*17550*/  @P5 LOP3.LUT R6, R6, 0x80000000, RZ, 0xfc, !PT ;  /* 0x8000000006065812 */ /* 0x000fe400078efcff */
[----:B------:R-:W-:Y:S02]  /*17560*/  F2FP.SATFINITE.E4M3.F32.PACK_AB_MERGE_C R163, RZ, R163, RZ ;  /* 0x000000a3ffa3723e */ /* 0x000fe400048070ff */
[----:B0-----:R-:W-:-:S04]  /*17570*/  @!P5 IADD3 R10, P4, P6, R4, UR9, R10 ;  /* 0x00000009040adc10 */ /* 0x001fc8000fe9e00a */
[----:B------:R-:W-:Y:S02]  /*17580*/  @!P5 IADD3.X R11, R3, UR14, R11, P4, P6 ;  /* 0x0000000e030bdc10 */ /* 0x000fe4000a7ec40b */
[----:B------:R-:W-:Y:S01]  /*17590*/  ISETP.LT.OR P5, PT, R0, 0x41, !P0 ;  /* 0x000000410000780c */ /* 0x000fe200047a1670 */
[----:B------:R0:W-:-:S12]  /*175a0*/  @!P2 STG.E.U8 desc[UR12][R160.64+0x11], R163 ;  /* 0x000011a3a000a986 */ /* 0x0001d8000c10110c */
[----:B0-----:R-:W0:Y:S01]  /*175b0*/  @!P5 LDC.64 R160, c[0x0][0x5c8] ;  /* 0x00017200ffa0db82 */ /* 0x001e220000000a00 */
[----:B------:R-:W-:Y:S02]  /*175c0*/  LOP3.LUT R7, R7, 0xfffffeff, RZ, 0xc0, !PT ;  /* 0xfffffeff07077812 */ /* 0x000fe400078ec0ff */
[----:B------:R-:W-:Y:S02]  /*175d0*/  ISETP.LT.OR P6, PT, R0, 0x19, !P0 ;  /* 0x000000190000780c */ /* 0x000fe400047c1670 */
[----:B------:R-:W-:Y:S01]  /*175e0*/  @P5 LOP3.LUT R7, R7, 0x100, RZ, 0xfc, !PT ;  /* 0x0000010007075812 */ /* 0x000fe200078efcff */
        /* <DEDUP_REMOVED lines=14> */
[----:B------:R-:W-:Y:S01]  /*176d0*/  LOP3.LUT R7, R7, 0xfffffff7, RZ, 0xc0, !PT ;  /* 0xfffffff707077812 */ /* 0x000fe200078ec0ff */
[----:B------:R-:W-:-:S03]  /*176e0*/  IMAD.U32 R162, RZ, RZ, UR8 ;  /* 0x00000008ffa27e24 */ /* 0x000fc6000f8e00ff */
[----:B------:R-:W-:Y:S01]  /*176f0*/  @P5 LOP3.LUT R7, R7, 0x8, RZ, 0xfc, !PT ;  /* 0x0000000807075812 */ /* 0x000fe200078efcff */
[----:B------:R-:W-:Y:S01]  /*17700*/  IMAD.U32 R13, RZ, RZ, UR5 ;  /* 0x00000005ff0d7e24 */ /* 0x000fe2000f8e00ff */
[----:B------:R-:W-:Y:S02]  /*17710*/  ISETP.LT.OR P5, PT, R0, 0x49, !P0 ;  /* 0x000000490000780c */ /* 0x000fe400047a1670 */
[----:B------:R-:W-:Y:S01]  /*17720*/  @!P2 IADD3 R162, P4, P6, R162, UR9, R4 ;  /* 0x00000009a2a2ac10 */ /* 0x000fe2000fe9e004 */
[----:B------:R-:W-:-:S03]  /*17730*/  FMUL R166, R166, UR15 ;  /* 0x0000000fa6a67c20 */ /* 0x000fc60008400000 */
[----:B------:R-:W-:Y:S02]  /*17740*/  @!P2 IADD3.X R13, R13, UR14, R3, P4, P6 ;  /* 0x0000000e0d0dac10 */ /* 0x000fe4000a7ec403 */
[----:B------:R-:W-:Y:S02]  /*17750*/  F2FP.SATFINITE.E4M3.F32.PACK_AB_MERGE_C R166, RZ, R166, RZ ;  /* 0x000000a6ffa6723e */ /* 0x000fe400048070ff */
[----:B0-----:R-:W-:-:S03]  /*17760*/  @!P2 IADD3 R164, P3, R162, R164, RZ ;  /* 0x000000a4a2a4a210 */ /* 0x001fc60007f7e0ff */
[----:B------:R-:W0:Y:S02]  /*17770*/  @!P5 LDC.64 R162, c[0x0][0x5c8] ;  /* 0x00017200ffa2db82 */ /* 0x000e240000000a00 */
[----:B------:R-:W-:-:S05]  /*17780*/  @!P2 IMAD.X R165, R13, 0x1, R165, P3 ;  /* 0x000000010da5a824 */ /* 0x000fca00018e06a5 */
[----:B------:R1:W-:Y:S01]  /*17790*/  @!P2 STG.E.U8 desc[UR12][R164.64+0x18], R166 ;  /* 0x000018a6a400a986 */ /* 0x0003e2000c10110c */
[----:B------:R-:W-:Y:S02]  /*177a0*/  ISETP.LT.OR P2, PT, R0, 0x1a, !P1 ;  /* 0x0000001a0000780c */ /* 0x000fe40004f41670 */
[----:B------:R-:W-:-:S11]  /*177b0*/  LOP3.LUT R7, R7, 0xfffff7ff, RZ, 0xc0, !PT ;  /* 0xfffff7ff07077812 */ /* 0x000fd600078ec0ff */
[----:B------:R-:W2:Y:S01]  /*177c0*/  @!P2 LDC.64 R240, c[0x0][0x5c8] ;  /* 0x00017200fff0ab82 */ /* 0x000ea20000000a00 */
[----:B0-----:R-:W-:Y:S02]  /*177d0*/  @!P5 IADD3 R162, P4, P6, R4, UR9, R162 ;  /* 0x0000000904a2dc10 */ /* 0x001fe4000fe9e0a2 */
[----:B------:R-:W-:Y:S02]  /*177e0*/  @P5 LOP3.LUT R7, R7, 0x800, RZ, 0xfc, !PT ;  /* 0x0000080007075812 */ /* 0x000fe400078efcff */
[----:B------:R-:W-:Y:S02]  /*177f0*/  @!P5 IADD3.X R163, R3, UR14, R163, P4, P6 ;  /* 0x0000000e03a3dc10 */ /* 0x000fe4000a7ec4a3 */
[----:B------:R-:W-:Y:S01]  /*17800*/  ISETP.LT.OR P5, PT, R0, 0x4a, !P0 ;  /* 0x0000004a0000780c */ /* 0x000fe200047a1670 */
[----:B-1----:R-:W-:Y:S02]  /*17810*/  IMAD.U32 R164, RZ, RZ, UR8 ;  /* 0x00000008ffa47e24 */ /* 0x002fe4000f8e00ff */
[----:B------:R-:W-:-:S03]  /*17820*/  IMAD.U32 R13, RZ, RZ, UR5 ;  /* 0x00000005ff0d7e24 */ /* 0x000fc6000f8e00ff */
[----:B------:R-:W-:-:S04]  /*17830*/  @!P2 IADD3 R164, P3, P4, R164, UR9, R4 ;  /* 0x00000009a4a4ac10 */ /* 0x000fc8000fc7e004 */
[----:B------:R-:W-:Y:S02]  /*17840*/  @!P2 IADD3.X R13, R13, UR14, R3, P3, P4 ;  /* 0x0000000e0d0dac10 */ /* 0x000fe40009fe8403 */
[----:B--2---:R-:W-:Y:S02]  /*17850*/  @!P2 IADD3 R240, P3, R164, R240, RZ ;  /* 0x000000f0a4f0a210 */ /* 0x004fe40007f7e0ff */
[----:B------:R-:W0:Y:S01]  /*17860*/  @!P5 LDC.64 R164, c[0x0][0x5c8] ;  /* 0x00017200ffa4db82 */ /* 0x000e220000000a00 */
[----:B------:R-:W-:Y:S02]  /*17870*/  LOP3.LUT R7, R7, 0xfffffbff, RZ, 0xc0, !PT ;  /* 0xfffffbff07077812 */ /* 0x000fe400078ec0ff */
[----:B------:R-:W-:Y:S01]  /*17880*/  @!P2 IMAD.X R241, R13, 0x1, R241, P3 ;  /* 0x000000010df1a824 */ /* 0x000fe200018e06f1 */
[----:B------:R-:W-:Y:S01]  /*17890*/  ISETP.LT.OR P6, PT, R0, 0x51, !P0 ;  /* 0x000000510000780c */ /* 0x000fe200047c1670 */
[----:B------:R-:W-:Y:S01]  /*178a0*/  FMUL R167, R167, UR15 ;  /* 0x0000000fa7a77c20 */ /* 0x000fe20008400000 */
[----:B------:R-:W-:Y:S01]  /*178b0*/  @P5 LOP3.LUT R7, R7, 0x400, RZ, 0xfc, !PT ;  /* 0x0000040007075812 */ /* 0x000fe200078efcff */
[----:B------:R-:W-:-:S03]  /*178c0*/  FMUL R168, R168, UR15 ;  /* 0x0000000fa8a87c20 */ /* 0x000fc60008400000 */
[----:B------:R-:W-:Y:S02]  /*178d0*/  F2FP.SATFINITE.E4M3.F32.PACK_AB_MERGE_C R167, RZ, R167, RZ ;  /* 0x000000a7ffa7723e */ /* 0x000fe400048070ff */
[----:B0-----:R-:W-:-:S04]  /*178e0*/  @!P5 IADD3 R164, P3, P4, R4, UR9, R164 ;  /* 0x0000000904a4dc10 */ /* 0x001fc8000fc7e0a4 */
[----:B------:R-:W-:Y:S02]  /*178f0*/  @!P5 IADD3.X R165, R3, UR14, R165, P3, P4 ;  /* 0x0000000e03a5dc10 */ /* 0x000fe40009fe84a5 */
[C---:B------:R-:W-:Y:S02]  /*17900*/  ISETP.LT.OR P5, PT, R0.reuse, 0x21, !P0 ;  /* 0x000000210000780c */ /* 0x040fe400047a1670 */
[----:B------:R-:W-:Y:S01]  /*17910*/  ISETP.LT.OR P4, PT, R0, 0x52, !P0 ;  /* 0x000000520000780c */ /* 0x000fe20004781670 */
[----:B------:R0:W-:Y:S01]  /*17920*/  @!P2 STG.E.U8 desc[UR12][R240.64+0x19], R167 ;  /* 0x000019a7f000a986 */ /* 0x0001e2000c10110c */
[----:B------:R-:W-:Y:S01]  /*17930*/  F2FP.SATFINITE.E4M3.F32.PACK_AB_MERGE_C R168, RZ, R168, RZ ;  /* 0x000000a8ffa8723e */ /* 0x000fe200048070ff */
[----:B0-----:R-:W0:Y:S08]  /*17940*/  @!P6 LDC.64 R166, c[0x0][0x5c8] ;  /* 0x00017200ffa6eb82 */ /* 0x001e300000000a00 */
[----:B------:R1:W-:Y:S02]  /*17950*/  @!P5 STG.E.U8 desc[UR12][R154.64+0x20], R168 ;  /* 0x000020a89a00d986 */ /* 0x0003e4000c10110c */
[----:B-1----:R-:W1:Y:S01]  /*17960*/  @!P4 LDC.64 R154, c[0x0][0x5c8] ;  /* 0x00017200ff9acb82 */ /* 0x002e620000000a00 */
[----:B0-----:R-:W-:-:S04]  /*17970*/  @!P6 IADD3 R166, P2, P3, R4, UR9, R166 ;  /* 0x0000000904a6ec10 */ /* 0x001fc8000fb5e0a6 */
[----:B------:R-:W-:Y:S02]  /*17980*/  @!P6 IADD3.X R167, R3, UR14, R167, P2, P3 ;  /* 0x0000000e03a7ec10 */ /* 0x000fe400097e64a7 */
[----:B-1----:R-:W-:-:S04]  /*17990*/  @!P4 IADD3 R154, P2, P3, R4, UR9, R154 ;  /* 0x00000009049acc10 */ /* 0x002fc8000fb5e09a */
[----:B------:R-:W-:Y:S02]  /*179a0*/  @!P4 IADD3.X R155, R3, UR14, R155, P2, P3 ;  /* 0x0000000e039bcc10 */ /* 0x000fe400097e649b */
[C---:B------:R-:W-:Y:S02]  /*179b0*/  ISETP.LT.OR P2, PT, R0.reuse, 0x21, !P1 ;  /* 0x000000210000780c */ /* 0x040fe40004f41670 */
[----:B------:R-:W-:Y:S01]  /*179c0*/  ISETP.LT.OR P5, PT, R0, 0x22, !P0 ;  /* 0x000000220000780c */ /* 0x000fe200047a1670 */
[----:B------:R-:W-:Y:S01]  /*179d0*/  FMUL R169, R169, UR15 ;  /* 0x0000000fa9a97c20 */ /* 0x000fe20008400000 */
[----:B------:R-:W-:-:S09]  /*179e0*/  LOP3.LUT R7, R7, 0xffff7fff, RZ, 0xc0, !PT ;  /* 0xffff7fff07077812 */ /* 0x000fd200078ec0ff */
[----:B------:R-:W0:Y:S01]  /*179f0*/  @!P2 LDC.64 R240, c[0x0][0x5c8] ;  /* 0x00017200fff0ab82 */ /* 0x000e220000000a00 */
[----:B------:R-:W-:Y:S02]  /*17a00*/  F2FP.SATFINITE.E4M3.F32.PACK_AB_MERGE_C R169, RZ, R169, RZ ;  /* 0x000000a9ffa9723e */ /* 0x000fe400048070ff */
[----:B------:R-:W-:-:S03]  /*17a10*/  @P6 LOP3.LUT R7, R7, 0x8000, RZ, 0xfc, !PT ;  /* 0x0000800007076812 */ /* 0x000fc600078efcff */
[----:B------:R1:W-:Y:S01]  /*17a20*/  @!P5 STG.E.U8 desc[UR12][R242.64+0x21], R169 ;  /* 0x000021a9f200d986 */ /* 0x0003e2000c10110c */
[----:B------:R-:W-:Y:S01]  /*17a30*/  ISETP.LT.OR P5, PT, R0, 0x59, !P0 ;  /* 0x000000590000780c */ /* 0x000fe200047a1670 */
[----:B------:R-:W-:Y:S01]  /*17a40*/  IMAD.U32 R168, RZ, RZ, UR8 ;  /* 0x00000008ffa87e24 */ /* 0x000fe2000f8e00ff */
[----:B------:R-:W-:Y:S01]  /*17a50*/  LOP3.LUT R7, R7, 0xffffbfff, RZ, 0xc0, !PT ;  /* 0xffffbfff07077812 */ /* 0x000fe200078ec0ff */
[----:B------:R-:W-:-:S03]  /*17a60*/  IMAD.U32 R13, RZ, RZ, UR5 ;  /* 0x00000005ff0d7e24 */ /* 0x000fc6000f8e00ff */
[----:B------:R-:W-:Y:S02]  /*17a70*/  @P4 LOP3.LUT R7, R7, 0x4000, RZ, 0xfc, !PT ;  /* 0x0000400007074812 */ /* 0x000fe400078efcff */
[----:B------:R-:W-:-:S04]  /*17a80*/  @!P2 IADD3 R168, P3, P4, R168, UR9, R4 ;  /* 0x00000009a8a8ac10 */ /* 0x000fc8000fc7e004 */
[----:B------:R-:W-:Y:S02]  /*17a90*/  @!P2 IADD3.X R13, R13, UR14, R3, P3, P4 ;  /* 0x0000000e0d0dac10 */ /* 0x000fe40009fe8403 */
[----:B0-----:R-:W-:Y:S02]  /*17aa0*/  @!P2 IADD3 R240, P3, R168, R240, RZ ;  /* 0x000000f0a8f0a210 */ /* 0x001fe40007f7e0ff */
[----:B-1----:R-:W0:Y:S01]  /*17ab0*/  @!P5 LDC.64 R168, c[0x0][0x5c8] ;  /* 0x00017200ffa8db82 */ /* 0x002e220000000a00 */
[----:B------:R-:W-:Y:S02]  /*17ac0*/  FMUL R170, R170, UR15 ;  /* 0x0000000faaaa7c20 */ /* 0x000fe40008400000 */
[----:B------:R-:W-:-:S03]  /*17ad0*/  @!P2 IMAD.X R241, R13, 0x1, R241, P3 ;  /* 0x000000010df1a824 */ /* 0x000fc600018e06f1 */
[----:B------:R-:W-:Y:S02]  /*17ae0*/  F2FP.SATFINITE.E4M3.F32.PACK_AB_MERGE_C R170, RZ, R170, RZ ;  /* 0x000000aaffaa723e */ /* 0x000fe400048070ff */
[----:B------:R-:W-:-:S03]  /*17af0*/  LOP3.LUT R7, R7, 0xffffdfff, RZ, 0xc0, !PT ;  /* 0xffffdfff07077812 */ /* 0x000fc600078ec0ff */
[----:B------:R1:W-:Y:S01]  /*17b00*/  @!P2 STG.E.U8 desc[UR12][R240.64+0x20], R170 ;  /* 0x000020aaf000a986 */ /* 0x0003e2000c10110c */
[----:B------:R-:W-:Y:S02]  /*17b10*/  ISETP.LT.OR P2, PT, R0, 0x22, !P1 ;  /* 0x000000220000780c */ /* 0x000fe40004f41670 */
[----:B------:R-:W-:Y:S02]  /*17b20*/  @P5 LOP3.LUT R7, R7, 0x2000, RZ, 0xfc, !PT ;  /* 0x0000200007075812 */ /* 0x000fe400078efcff */
[----:B0-----:R-:W-:-:S09]  /*17b30*/  @!P5 IADD3 R168, P4, P6, R4, UR9, R168 ;  /* 0x0000000904a8dc10 */ /* 0x001fd2000fe9e0a8 */
[----:B------:R-:W0:Y:S01]  /*17b40*/  @!P2 LDC.64 R242, c[0x0][0x5c8] ;  /* 0x00017200fff2ab82 */ /* 0x000e220000000a00 */
[----:B------:R-:W-:Y:S02]  /*17b50*/  @!P5 IADD3.X R169, R3, UR14, R169, P4, P6 ;  /* 0x0000000e03a9dc10 */ /* 0x000fe4000a7ec4a9 */
[----:B------:R-:W-:Y:S01]  /*17b60*/  ISETP.LT.OR P5, PT, R0, 0x5a, !P0 ;  /* 0x0000005a0000780c */ /* 0x000fe200047a1670 */
[----:B-1----:R-:W-:-:S12]  /*17b70*/  IMAD.U32 R170, RZ, RZ, UR8 ;  /* 0x00000008ffaa7e24 */ /* 0x002fd8000f8e00ff */
[----:B------:R-:W1:Y:S01]  /*17b80*/  @!P5 LDC.64 R240, c[0x0][0x5c8] ;  /* 0x00017200fff0db82 */ /* 0x000e620000000a00 */
[----:B------:R-:W-:Y:S01]  /*17b90*/  IMAD.U32 R13, RZ, RZ, UR5 ;  /* 0x00000005ff0d7e24 */ /* 0x000fe2000f8e00ff */
[----:B------:R-:W-:-:S04]  /*17ba0*/  @!P2 IADD3 R170, P3, P4, R170, UR9, R4 ;  /* 0x00000009aaaaac10 */ /* 0x000fc8000fc7e004 */
[----:B------:R-:W-:Y:S02]  /*17bb0*/  @!P2 IADD3.X R13, R13, UR14, R3, P3, P4 ;  /* 0x0000000e0d0dac10 */ /* 0x000fe40009fe8403 */
[----:B0-----:R-:W-:Y:S02]  /*17bc0*/  @!P2 IADD3 R242, P3, R170, R242, RZ ;  /* 0x000000f2aaf2a210 */ /* 0x001fe40007f7e0ff */
[----:B------:R-:W-:-:S03]  /*17bd0*/  LOP3.LUT R7, R7, 0xfffffdff, RZ, 0xc0, !PT ;  /* 0xfffffdff07077812 */ /* 0x000fc600078ec0ff */
[----:B------:R-:W-:Y:S01]  /*17be0*/  @!P2 IMAD.X R243, R13, 0x1, R243, P3 ;  /* 0x000000010df3a824 */ /* 0x000fe200018e06f3 */
[----:B------:R-:W-:Y:S01]  /*17bf0*/  ISETP.LT.OR P6, PT, R0, 0x61, !P0 ;  /* 0x000000610000780c */ /* 0x000fe200047c1670 */
[----:B------:R-:W-:Y:S01]  /*17c00*/  FMUL R171, R171, UR15 ;  /* 0x0000000fabab7c20 */ /* 0x000fe20008400000 */
[----:B------:R-:W-:Y:S02]  /*17c10*/  @P5 LOP3.LUT R7, R7, 0x200, RZ, 0xfc, !PT ;  /* 0x0000020007075812 */ /* 0x000fe400078efcff */
[----:B-1----:R-:W-:-:S04]  /*17c20*/  @!P5 IADD3 R240, P3, P4, R4, UR9, R240 ;  /* 0x0000000904f0dc10 */ /* 0x002fc8000fc7e0f0 */
[----:B------:R-:W-:Y:S02]  /*17c30*/  @!P5 IADD3.X R241, R3, UR14, R241, P3, P4 ;  /* 0x0000000e03f1dc10 */ /* 0x000fe40009fe84f1 */
[C---:B------:R-:W-:Y:S02]  /*17c40*/  ISETP.LT.OR P5, PT, R0.reuse, 0x29, !P0 ;  /* 0x000000290000780c */ /* 0x040fe400047a1670 */
[----:B------:R-:W-:Y:S01]  /*17c50*/  ISETP.LT.OR P4, PT, R0, 0x62, !P0 ;  /* 0x000000620000780c */ /* 0x000fe20004781670 */
[----:B------:R-:W-:Y:S01]  /*17c60*/  FMUL R172, R172, UR15 ;  /* 0x0000000facac7c20 */ /* 0x000fe20008400000 */
[----:B------:R-:W-:-:S04]  /*17c70*/  F2FP.SATFINITE.E4M3.F32.PACK_AB_MERGE_C R171, RZ, R171, RZ ;  /* 0x000000abffab723e */ /* 0x000fc800048070ff */
[----:B------:R-:W-:Y:S01]  /*17c80*/  F2FP.SATFINITE.E4M3.F32.PACK_AB_MERGE_C R172, RZ, R172, RZ ;  /* 0x000000acffac723e */ /* 0x000fe200048070ff */
[----:B------:R0:W-:Y:S04]  /*17c90*/  @!P2 STG.E.U8 desc[UR12][R242.64+0x21], R171 ;  /* 0x000021abf200a986 */ /* 0x0001e8000c10110c */
[----:B------:R1:W-:Y:S01]  /*17ca0*/  @!P5 STG.E.U8 desc[UR12][R156.64+0x28], R172 ;  /* 0x000028ac9c00d986 */ /* 0x0003e2000c10110c */
[----:B0-----:R-:W0:Y:S08]  /*17cb0*/  @!P6 LDC.64 R170, c[0x0][0x5c8] ;  /* 0x00017200ffaaeb82 */ /* 0x001e300000000a00 */
[----:B-1----:R-:W1:Y:S01]  /*17cc0*/  @!P4 LDC.64 R156, c[0x0][0x5c8] ;  /* 0x00017200ff9ccb82 */ /* 0x002e620000000a00 */
[----:B------:R-:W-:Y:S01]  /*17cd0*/  ISETP.LT.OR P5, PT, R0, 0x2a, !P0 ;  /* 0x0000002a0000780c */ /* 0x000fe200047a1670 */
[----:B------:R-:W-:Y:S01]  /*17ce0*/  FMUL R173, R173, UR15 ;  /* 0x0000000fadad7c20 */ /* 0x000fe20008400000 */
[----:B0-----:R-:W-:-:S04]  /*17cf0*/  @!P6 IADD3 R170, P2, P3, R4, UR9, R170 ;  /* 0x0000000904aaec10 */ /* 0x001fc8000fb5e0aa */
[----:B------:R-:W-:Y:S02]  /*17d00*/  @!P6 IADD3.X R171, R3, UR14, R171, P2, P3 ;  /* 0x0000000e03abec10 */ /* 0x000fe400097e64ab */
[----:B-1----:R-:W-:-:S04]  /*17d10*/  @!P4 IADD3 R156, P2, P3, R4, UR9, R156 ;  /* 0x00000009049ccc10 */ /* 0x002fc8000fb5e09c */
[----:B------:R-:W-:Y:S02]  /*17d20*/  @!P4 IADD3.X R157, R3, UR14, R157, P2, P3 ;  /* 0x0000000e039dcc10 */ /* 0x000fe400097e649d */
[----:B------:R-:W-:Y:S02]  /*17d30*/  ISETP.LT.OR P2, PT, R0, 0x29, !P1 ;  /* 0x000000290000780c */ /* 0x000fe40004f41670 */
[----:B------:R-:W-:-:S05]  /*17d40*/  F2FP.SATFINITE.E4M3.F32.PACK_AB_MERGE_C R173, RZ, R173, RZ ;  /* 0x000000adffad723e */ /* 0x000fca00048070ff */
[----:B------:R0:W-:Y:S01]  /*17d50*/  @!P5 STG.E.U8 desc[UR12][R238.64+0x29], R173 ;  /* 0x000029adee00d986 */ /* 0x0001e2000c10110c */
[----:B------:R-:W-:-:S05]  /*17d60*/  LOP3.LUT R7, R7, 0xffffefff, RZ, 0xc0, !PT ;  /* 0xffffefff07077812 */ /* 0x000fca00078ec0ff */
[----:B0-----:R-:W0:Y:S01]  /*17d70*/  @!P2 LDC.64 R238, c[0x0][0x5c8] ;  /* 0x00017200ffeeab82 */ /* 0x001e220000000a00 */
[----:B------:R-:W-:Y:S02]  /*17d80*/  @P6 LOP3.LUT R7, R7, 0x1000, RZ, 0xfc, !PT ;  /* 0x0000100007076812 */ /* 0x000fe400078efcff */
        /* <DEDUP_REMOVED lines=8> */
[----:B------:R-:W0:Y:S01]  /*17e10*/  @!P5 LDC.64 R172, c[0x0][0x5c8] ;  /* 0x00017200ffacdb82 */ /* 0x000e220000000a00 */
        /* <DEDUP_REMOVED lines=51> */
[----:B------:R-:W-:Y:S01]  /*18150*/  @!P2 IADD3.X R13, R13, UR14, R3, P3, P4 ;  /* 0x0000000e0d0dac10 */ /* 0x000fe20009fe8403 */
[----:B------:R-:W-:Y:S01]  /*18160*/  FMUL R178, R178, UR15 ;  /* 0x0000000fb2b27c20 */ /* 0x000fe20008400000 */
[----:B0-----:R-:W-:Y:S02]  /*18170*/  @!P2 IADD3 R234, P3, R176, R234, RZ ;  /* 0x000000eab0eaa210 */ /* 0x001fe40007f7e0ff */
[----:B------:R-:W0:Y:S02]  /*18180*/  @!P5 LDC.64 R176, c[0x0][0x5c8] ;  /* 0x00017200ffb0db82 */ /* 0x000e240000000a00 */
[----:B------:R-:W-:Y:S01]  /*18190*/  F2FP.SATFINITE.E4M3.F32.PACK_AB_MERGE_C R178, RZ, R178, RZ ;  /* 0x000000b2ffb2723e */ /* 0x000fe200048070ff */
[----:B------:R-:W-:-:S05]  /*181a0*/  @!P2 IMAD.X R235, R13, 0x1, R235, P3 ;  /* 0x000000010deba824 */ /* 0x000fca00018e06eb */
[----:B------:R1:W-:Y:S01]  /*181b0*/  @!P2 STG.E.U8 desc[UR12][R234.64+0x30], R178 ;  /* 0x000030b2ea00a986 */ /* 0x0003e2000c10110c */
[----:B------:R-:W-:Y:S01]  /*181c0*/  ISETP.LT.OR P2, PT, R0, 0x32, !P1 ;  /* 0x000000320000780c */ /* 0x000fe20004f41670 */
[----:B------:R-:W-:Y:S02]  /*181d0*/  IMAD.U32 R13, RZ, RZ, UR5 ;  /* 0x00000005ff0d7e24 */ /* 0x000fe4000f8e00ff */
[----:B-1----:R-:W-:-:S10]  /*181e0*/  IMAD.U32 R178, RZ, RZ, UR8 ;  /* 0x00000008ffb27e24 */ /* 0x002fd4000f8e00ff */
[----:B------:R-:W1:Y:S01]  /*181f0*/  @!P2 LDC.64 R234, c[0x0][0x5c8] ;  /* 0x00017200ffeaab82 */ /* 0x000e620000000a00 */
[----:B0-----:R-:W-:-:S04]  /*18200*/  @!P5 IADD3 R176, P4, P6, R4, UR9, R176 ;  /* 0x0000000904b0dc10 */ /* 0x001fc8000fe9e0b0 */
[----:B------:R-:W-:Y:S02]  /*18210*/  @!P5 IADD3.X R177, R3, UR14, R177, P4, P6 ;  /* 0x0000000e03b1dc10 */ /* 0x000fe4000a7ec4b1 */
[----:B------:R-:W-:-:S04]  /*18220*/  @!P2 IADD3 R178, P3, P4, R178, UR9, R4 ;  /* 0x00000009b2b2ac10 */ /* 0x000fc8000fc7e004 */
[----:B------:R-:W-:Y:S02]  /*18230*/  @!P2 IADD3.X R13, R13, UR14, R3, P3, P4 ;  /* 0x0000000e0d0dac10 */ /* 0x000fe40009fe8403 */
[----:B------:R-:W-:-:S13]  /*18240*/  ISETP.LT.OR P4, PT, R0, 0x7a, !P0 ;  /* 0x0000007a0000780c */ /* 0x000fda0004781670 */
[----:B------:R-:W0:Y:S01]  /*18250*/  @!P4 LDC.64 R242, c[0x0][0x5c8] ;  /* 0x00017200fff2cb82 */ /* 0x000e220000000a00 */
[----:B-1----:R-:W-:Y:S02]  /*18260*/  @!P2 IADD3 R234, P3, R178, R234, RZ ;  /* 0x000000eab2eaa210 */ /* 0x002fe40007f7e0ff */
[----:B------:R-:W-:-:S03]  /*18270*/  LOP3.LUT R7, R7, 0xbfffffff, RZ, 0xc0, !PT ;  /* 0xbfffffff07077812 */ /* 0x000fc600078ec0ff */
[----:B------:R-:W-:Y:S01]  /*18280*/  @!P2 IMAD.X R235, R13, 0x1, R235, P3 ;  /* 0x000000010deba824 */ /* 0x000fe200018e06eb */
[----:B------:R-:W-:-:S04]  /*18290*/  @P5 LOP3.LUT R7, R7, 0x40000000, RZ, 0xfc, !PT ;  /* 0x4000000007075812 */ /* 0x000fc800078efcff */
[C---:B------:R-:W-:Y:S02]  /*182a0*/  LOP3.LUT P6, RZ, R7.reuse, 0x1, RZ, 0xc0, !PT ;  /* 0x0000000107ff7812 */ /* 0x040fe400078cc0ff */
[----:B------:R-:W-:Y:S02]  /*182b0*/  LOP3.LUT R7, R7, 0xefffffff, RZ, 0xc0, !PT ;  /* 0xefffffff07077812 */ /* 0x000fe400078ec0ff */
[----:B0-----:R-:W-:-:S04]  /*182c0*/  @!P4 IADD3 R242, P0, P3, R4, UR9, R242 ;  /* 0x0000000904f2cc10 */ /* 0x001fc8000fb1e0f2 */
[----:B------:R-:W-:Y:S02]  /*182d0*/  @!P4 IADD3.X R243, R3, UR14, R243, P0, P3 ;  /* 0x0000000e03f3cc10 */ /* 0x000fe400087e64f3 */
[----:B------:R-:W-:Y:S02]  /*182e0*/  ISETP.GE.AND P0, PT, R12, 0x81, PT ;  /* 0x000000810c00780c */ /* 0x000fe40003f06270 */
[----:B------:R-:W-:Y:S02]  /*182f0*/  @P4 LOP3.LUT R7, R7, 0x10000000, RZ, 0xfc, !PT ;  /* 0x1000000007074812 */ /* 0x000fe400078efcff */
[----:B------:R-:W-:Y:S01]  /*18300*/  ISETP.LT.OR P4, PT, R0, 0x1, !P0 ;  /* 0x000000010000780c */ /* 0x000fe20004781670 */
[----:B------:R-:W-:-:S05]  /*18310*/  FMUL R179, R179, UR15 ;  /* 0x0000000fb3b37c20 */ /* 0x000fca0008400000 */
[----:B------:R-:W-:-:S05]  /*18320*/  F2FP.SATFINITE.E4M3.F32.PACK_AB_MERGE_C R179, RZ, R179, RZ ;  /* 0x000000b3ffb3723e */ /* 0x000fca00048070ff */
[----:B------:R0:W-:Y:S02]  /*18330*/  @!P2 STG.E.U8 desc[UR12][R234.64+0x31], R179 ;  /* 0x000031b3ea00a986 */ /* 0x0001e4000c10110c */
[----:B0-----:R-:W0:Y:S01]  /*18340*/  @!P4 LDC.64 R178, c[0x0][0x5c8] ;  /* 0x00017200ffb2cb82 */ /* 0x001e220000000a00 */
[----:B------:R-:W-:Y:S02]  /*18350*/  UIMAD.WIDE.U32 UR10, UR6, 0x80, URZ ;  /* 0x00000080060a78a5 */ /* 0x000fe4000f8e003f */
[----:B------:R-:W-:-:S04]  /*18360*/  USHF.L.U32 UR4, UR7, 0x7, URZ ;  /* 0x0000000707047899 */ /* 0x000fc8000800063f */
[----:B------:R-:W-:Y:S01]  /*18370*/  UIADD3 UR4, UR11, UR4, URZ ;  /* 0x000000040b047290 */ /* 0x000fe2000fffe03f */
[----:B------:R-:W-:Y:S01]  /*18380*/  LOP3.LUT P5, RZ, R6, 0x80000000, RZ, 0xc0, !PT ;  /* 0x8000000006ff7812 */ /* 0x000fe200078ac0ff */
[----:B------:R-:W-:Y:S01]  /*18390*/  FMUL R180, R180, UR15 ;  /* 0x0000000fb4b47c20 */ /* 0x000fe20008400000 */
[----:B------:R-:W-:Y:S01]  /*183a0*/  FMUL R181, R181, UR15 ;  /* 0x0000000fb5b57c20 */ /* 0x000fe20008400000 */
[----:B------:R-:W-:Y:S01]  /*183b0*/  IMAD.U32 R234, RZ, RZ, UR8 ;  /* 0x00000008ffea7e24 */ /* 0x000fe2000f8e00ff */
[----:B0-----:R-:W-:-:S04]  /*183c0*/  @!P4 IADD3 R178, P2, P3, R4, UR10, R178 ;  /* 0x0000000a04b2cc10 */ /* 0x001fc8000fb5e0b2 */
[----:B------:R-:W-:Y:S02]  /*183d0*/  @!P4 IADD3.X R179, R3, UR4, R179, P2, P3 ;  /* 0x0000000403b3cc10 */ /* 0x000fe400097e64b3 */
[----:B------:R-:W-:Y:S02]  /*183e0*/  ISETP.LT.OR P4, PT, R0, 0x39, !P1 ;  /* 0x000000390000780c */ /* 0x000fe40004f81670 */
[----:B------:R-:W-:Y:S02]  /*183f0*/  F2FP.SATFINITE.E4M3.F32.PACK_AB_MERGE_C R180, RZ, R180, RZ ;  /* 0x000000b4ffb4723e */ /* 0x000fe400048070ff */
[----:B------:R-:W-:Y:S01]  /*18400*/  F2FP.SATFINITE.E4M3.F32.PACK_AB_MERGE_C R181, RZ, R181, RZ ;  /* 0x000000b5ffb5723e */ /* 0x000fe200048070ff */
[----:B------:R-:W-:Y:S02]  /*18410*/  IMAD.U32 R235, RZ, RZ, UR5 ;  /* 0x00000005ffeb7e24 */ /* 0x000fe4000f8e00ff */
[----:B------:R-:W-:Y:S04]  /*18420*/  @!P6 STG.E.U8 desc[UR12][R236.64+0x38], R180 ;  /* 0x000038b4ec00e986 */ /* 0x000fe8000c10110c */
[----:B------:R0:W-:Y:S02]  /*18430*/  @!P5 STG.E.U8 desc[UR12][R10.64+0x39], R181 ;  /* 0x000039b50a00d986 */ /* 0x0001e4000c10110c */
[----:B------:R-:W-:-:S02]  /*18440*/  @!P4 IADD3 R234, P2, P3, R234, UR9, R4 ;  /* 0x00000009eaeacc10 */ /* 0x000fc4000fb5e004 */
[----:B------:R-:W-:Y:S02]  /*18450*/  LOP3.LUT R6, R6, 0xfdffffff, RZ, 0xc0, !PT ;  /* 0xfdffffff06067812 */ /* 0x000fe400078ec0ff */
[----:B------:R-:W-:Y:S01]  /*18460*/  @!P4 IADD3.X R235, R235, UR14, R3, P2, P3 ;  /* 0x0000000eebebcc10 */ /* 0x000fe200097e6403 */
[----:B0-----:R-:W0:Y:S01]  /*18470*/  @!P4 LDC.64 R10, c[0x0][0x5c8] ;  /* 0x00017200ff0acb82 */ /* 0x001e220000000a00 */
[----:B------:R-:W-:Y:S02]  /*18480*/  ISETP.LT.OR P2, PT, R0, 0x3a, !P1 ;  /* 0x0000003a0000780c */ /* 0x000fe40004f41670 */
[----:B------:R-:W-:Y:S02]  /*18490*/  @P0 LOP3.LUT R6, R6, 0x2000000, RZ, 0xfc, !PT ;  /* 0x0200000006060812 */ /* 0x000fe400078efcff */
[----:B------:R-:W-:Y:S01]  /*184a0*/  LOP3.LUT P0, RZ, R7, 0x100, RZ, 0xc0, !PT ;  /* 0x0000010007ff7812 */ /* 0x000fe2000780c0ff */
[----:B------:R-:W-:Y:S02]  /*184b0*/  IMAD.U32 R180, RZ, RZ, UR8 ;  /* 0x00000008ffb47e24 */ /* 0x000fe4000f8e00ff */
[----:B------:R-:W-:Y:S01]  /*184c0*/  IMAD.U32 R13, RZ, RZ, UR5 ;  /* 0x00000005ff0d7e24 */ /* 0x000fe2000f8e00ff */
[----:B------:R-:W-:-:S05]  /*184d0*/  LOP3.LUT R6, R6, 0xbfffffff, RZ, 0xc0, !PT ;  /* 0xbfffffff06067812 */ /* 0x000fca00078ec0ff */
[----:B------:R-:W-:Y:S01]  /*184e0*/  @!P2 IADD3 R180, P3, P6, R180, UR9, R4 ;  /* 0x00000009b4b4ac10 */ /* 0x000fe2000fe7e004 */
[----:B------:R-:W-:-:S03]  /*184f0*/  FMUL R182, R182, UR15 ;  /* 0x0000000fb6b67c20 */ /* 0x000fc60008400000 */
[----:B------:R-:W-:Y:S02]  /*18500*/  @!P2 IADD3.X R13, R13, UR14, R3, P3, P6 ;  /* 0x0000000e0d0dac10 */ /* 0x000fe40009fec403 */
[----:B------:R-:W-:Y:S02]  /*18510*/  @P0 LOP3.LUT R6, R6, 0x40000000, RZ, 0xfc, !PT ;  /* 0x4000000006060812 */ /* 0x000fe400078efcff */
[----:B------:R-:W-:Y:S02]  /*18520*/  ISETP.LT.OR P3, PT, R0, 0x41, !P1 ;  /* 0x000000410000780c */ /* 0x000fe40004f61670 */
[----:B0-----:R-:W-:Y:S02]  /*18530*/  @!P4 IADD3 R10, P0, R234, R10, RZ ;  /* 0x0000000aea0ac210 */ /* 0x001fe40007f1e0ff */
[----:B------:R-:W-:Y:S01]  /*18540*/  F2FP.SATFINITE.E4M3.F32.PACK_AB_MERGE_C R182, RZ, R182, RZ ;  /* 0x000000b6ffb6723e */ /* 0x000fe200048070ff */
[----:B------:R-:W-:Y:S02]  /*18550*/  IMAD.U32 R181, RZ, RZ, UR8 ;  /* 0x00000008ffb57e24 */ /* 0x000fe4000f8e00ff */
[----:B------:R-:W-:-:S02]  /*18560*/  @!P4 IMAD.X R11, R235, 0x1, R11, P0 ;  /* 0x00000001eb0bc824 */ /* 0x000fc400000e060b */
[----:B------:R-:W-:-:S03]  /*18570*/  IMAD.U32 R234, RZ, RZ, UR5 ;  /* 0x00000005ffea7e24 */ /* 0x000fc6000f8e00ff */
[----:B------:R0:W-:Y:S01]  /*18580*/  @!P4 STG.E.U8 desc[UR12][R10.64+0x38], R182 ;  /* 0x000038b60a00c986 */ /* 0x0001e2000c10110c */
[----:B------:R-:W-:-:S04]  /*18590*/  @!P3 IADD3 R181, P5, P6, R181, UR9, R4 ;  /* 0x00000009b5b5bc10 */ /* 0x000fc8000febe004 */
[----:B------:R-:W-:Y:S01]  /*185a0*/  @!P3 IADD3.X R234, R234, UR14, R3, P5, P6 ;  /* 0x0000000eeaeabc10 */ /* 0x000fe2000afec403 */
[----:B0-----:R-:W0:Y:S01]  /*185b0*/  @!P2 LDC.64 R10, c[0x0][0x5c8] ;  /* 0x00017200ff0aab82 */ /* 0x001e220000000a00 */
[C---:B------:R-:W-:Y:S01]  /*185c0*/  ISETP.LT.OR P5, PT, R0.reuse, 0x42, !P1 ;  /* 0x000000420000780c */ /* 0x040fe20004fa1670 */
[----:B------:R-:W-:Y:S02]  /*185d0*/  IMAD.U32 R182, RZ, RZ, UR8 ;  /* 0x00000008ffb67e24 */ /* 0x000fe4000f8e00ff */
[----:B------:R-:W-:Y:S01]  /*185e0*/  IMAD.U32 R235, RZ, RZ, UR5 ;  /* 0x00000005ffeb7e24 */ /* 0x000fe2000f8e00ff */
[----:B------:R-:W-:-:S09]  /*185f0*/  ISETP.LT.OR P0, PT, R0, 0x49, !P1 ;  /* 0x000000490000780c */ /* 0x000fd20004f01670 */
[----:B------:R-:W-:-:S04]  /*18600*/  @!P5 IADD3 R182, P4, P6, R182, UR9, R4 ;  /* 0x00000009b6b6dc10 */ /* 0x000fc8000fe9e004 */
[----:B------:R-:W-:Y:S02]  /*18610*/  @!P5 IADD3.X R235, R235, UR14, R3, P4, P6 ;  /* 0x0000000eebebdc10 */ /* 0x000fe4000a7ec403 */
[----:B0-----:R-:W-:-:S05]  /*18620*/  @!P2 IADD3 R10, P4, R180, R10, RZ ;  /* 0x0000000ab40aa210 */ /* 0x001fca0007f9e0ff */
[----:B------:R-:W-:Y:S02]  /*18630*/  @!P2 IMAD.X R11, R13, 0x1, R11, P4 ;  /* 0x000000010d0ba824 */ /* 0x000fe400020e060b */
[----:B------:R-:W-:Y:S02]  /*18640*/  IMAD.U32 R13, RZ, RZ, UR8 ;  /* 0x00000008ff0d7e24 */ /* 0x000fe4000f8e00ff */
[----:B------:R-:W-:-:S03]  /*18650*/  IMAD.U32 R180, RZ, RZ, UR5 ;  /* 0x00000005ffb47e24 */ /* 0x000fc6000f8e00ff */
[----:B------:R-:W-:Y:S01]  /*18660*/  @!P0 IADD3 R13, P4, P6, R13, UR9, R4 ;  /* 0x000000090d0d8c10 */ /* 0x000fe2000fe9e004 */
[----:B------:R-:W-:-:S03]  /*18670*/  FMUL R183, R183, UR15 ;  /* 0x0000000fb7b77c20 */ /* 0x000fc60008400000 */
[----:B------:R-:W-:Y:S02]  /*18680*/  @!P0 IADD3.X R180, R180, UR14, R3, P4, P6 ;  /* 0x0000000eb4b48c10 */ /* 0x000fe4000a7ec403 */
[----:B------:R-:W-:Y:S01]  /*18690*/  LOP3.LUT P0, RZ, R6, 0x40000000, RZ, 0xc0, !PT ;  /* 0x4000000006ff7812 */ /* 0x000fe2000780c0ff */
[----:B------:R-:W-:Y:S01]  /*186a0*/  FMUL R184, R184, UR15 ;  /* 0x0000000fb8b87c20 */ /* 0x000fe20008400000 */
[----:B------:R-:W-:Y:S02]  /*186b0*/  F2FP.SATFINITE.E4M3.F32.PACK_AB_MERGE_C R183, RZ, R183, RZ ;  /* 0x000000b7ffb7723e */ /* 0x000fe400048070ff */
[C---:B------:R-:W-:Y:S02]  /*186c0*/  ISETP.LT.OR P6, PT, R0.reuse, 0x4a, !P1 ;  /* 0x0000004a0000780c */ /* 0x040fe40004fc1670 */
[----:B------:R-:W-:Y:S01]  /*186d0*/  F2FP.SATFINITE.E4M3.F32.PACK_AB_MERGE_C R184, RZ, R184, RZ ;  /* 0x000000b8ffb8723e */ /* 0x000fe200048070ff */
[----:B------:R0:W-:Y:S06]  /*186e0*/  @!P2 STG.E.U8 desc[UR12][R10.64+0x39], R183 ;  /* 0x000039b70a00a986 */ /* 0x0001ec000c10110c */
[----:B------:R1:W-:Y:S01]  /*186f0*/  @!P0 STG.E.U8 desc[UR12][R160.64+0x40], R184 ;  /* 0x000040b8a0008986 */ /* 0x0003e2000c10110c */
[----:B------:R-:W-:Y:S01]  /*18700*/  ISETP.LT.OR P0, PT, R0, 0x51, !P1 ;  /* 0x000000510000780c */ /* 0x000fe20004f01670 */
[----:B0-----:R-:W-:-:S02]  /*18710*/  IMAD.U32 R10, RZ, RZ, UR8 ;  /* 0x00000008ff0a7e24 */ /* 0x001fc4000f8e00ff */
[----:B------:R-:W-:Y:S02]  /*18720*/  IMAD.U32 R11, RZ, RZ, UR5 ;  /* 0x00000005ff0b7e24 */ /* 0x000fe4000f8e00ff */
[----:B------:R-:W-:Y:S01]  /*18730*/  IMAD.U32 R183, RZ, RZ, UR8 ;  /* 0x00000008ffb77e24 */ /* 0x000fe2000f8e00ff */
[----:B------:R-:W-:Y:S01]  /*18740*/  @!P6 IADD3 R10, P2, P4, R10, UR9, R4 ;  /* 0x000000090a0aec10 */ /* 0x000fe2000fc5e004 */
[----:B------:R-:W-:Y:S01]  /*18750*/  IMAD.U32 R237, RZ, RZ, UR5 ;  /* 0x00000005ffed7e24 */ /* 0x000fe2000f8e00ff */
[----:B------:R-:W-:Y:S02]  /*18760*/  LOP3.LUT R6, R6, 0xfbffffff, RZ, 0xc0, !PT ;  /* 0xfbffffff06067812 */ /* 0x000fe400078ec0ff */
[----:B------:R-:W-:-:S03]  /*18770*/  @!P6 IADD3.X R11, R11, UR14, R3, P2, P4 ;  /* 0x0000000e0b0bec10 */ /* 0x000fc600097e8403 */
[----:B------:R-:W-:Y:S02]  /*18780*/  @!P0 IADD3 R183, P2, P4, R183, UR9, R4 ;  /* 0x00000009b7b78c10 */ /* 0x000fe4000fc5e004 */
[----:B------:R-:W-:Y:S02]  /*18790*/  @P0 LOP3.LUT R6, R6, 0x4000000, RZ, 0xfc, !PT ;  /* 0x0400000006060812 */ /* 0x000fe400078efcff */
[----:B------:R-:W-:Y:S02]  /*187a0*/  @!P0 IADD3.X R237, R237, UR14, R3, P2, P4 ;  /* 0x0000000eeded8c10 */ /* 0x000fe400097e8403 */
[----:B------:R-:W-:Y:S01]  /*187b0*/  LOP3.LUT P0, RZ, R7, 0x8, RZ, 0xc0, !PT ;  /* 0x0000000807ff7812 */ /* 0x000fe2000780c0ff */
[----:B------:R-:W-:-:S05]  /*187c0*/  FMUL R185, R185, UR15 ;  /* 0x0000000fb9b97c20 */ /* 0x000fca0008400000 */
[----:B------:R-:W-:Y:S02]  /*187d0*/  F2FP.SATFINITE.E4M3.F32.PACK_AB_MERGE_C R185, RZ, R185, RZ ;  /* 0x000000b9ffb9723e */ /* 0x000fe400048070ff */
[----:B------:R-:W-:-:S05]  /*187e0*/  ISETP.LT.OR P4, PT, R0, 0x52, !P1 ;  /* 0x000000520000780c */ /* 0x000fca0004f81670 */
[----:B------:R0:W-:Y:S01]  /*187f0*/  @!P0 STG.E.U8 desc[UR12][R152.64+0x41], R185 ;  /* 0x000041b998008986 */ /* 0x0001e2000c10110c */
[----:B-1----:R-:W-:Y:S01]  /*18800*/  IMAD.U32 R160, RZ, RZ, UR8 ;  /* 0x00000008ffa07e24 */ /* 0x002fe2000f8e00ff */
[----:B0-----:R-:W0:Y:S01]  /*18810*/  @!P3 LDC.64 R152, c[0x0][0x5c8] ;  /* 0x00017200ff98bb82 */ /* 0x001e220000000a00 */
[----:B------:R-:W-:-:S05]  /*18820*/  IMAD.U32 R161, RZ, RZ, UR5 ;  /* 0x00000005ffa17e24 */ /* 0x000fca000f8e00ff */
[----:B------:R-:W-:-:S04]  /*18830*/  @!P4 IADD3 R160, P2, P6, R160, UR9, R4 ;  /* 0x00000009a0a0cc10 */ /* 0x000fc8000fe5e004 */
[----:B------:R-:W-:Y:S02]  /*18840*/  @!P4 IADD3.X R161, R161, UR14, R3, P2, P6 ;  /* 0x0000000ea1a1cc10 */ /* 0x000fe400097ec403 */
[----:B------:R-:W-:Y:S01]  /*18850*/  ISETP.LT.OR P2, PT, R0, 0x59, !P1 ;  /* 0x000000590000780c */ /* 0x000fe20004f41670 */
[----:B------:R-:W-:Y:S01]  /*18860*/  FMUL R186, R186, UR15 ;  /* 0x0000000fbaba7c20 */ /* 0x000fe20008400000 */
[----:B------:R-:W-:Y:S01]  /*18870*/  LOP3.LUT R6, R6, 0xf7ffffff, RZ, 0xc0, !PT ;  /* 0xf7ffffff06067812 */ /* 0x000fe200078ec0ff */
[----:B------:R-:W-:-:S03]  /*18880*/  IMAD.U32 R185, RZ, RZ, UR8 ;  /* 0x00000008ffb97e24 */ /* 0x000fc6000f8e00ff */
[----:B------:R-:W-:Y:S01]  /*18890*/  F2FP.SATFINITE.E4M3.F32.PACK_AB_MERGE_C R186, RZ, R186, RZ ;  /* 0x000000baffba723e */ /* 0x000fe200048070ff */
[----:B------:R-:W-:Y:S01]  /*188a0*/  IMAD.U32 R184, RZ, RZ, UR5 ;  /* 0x00000005ffb87e24 */ /* 0x000fe2000f8e00ff */
[----:B------:R-:W-:Y:S02]  /*188b0*/  @P4 LOP3.LUT R6, R6, 0x8000000, RZ, 0xfc, !PT ;  /* 0x0800000006064812 */ /* 0x000fe400078efcff */
[----:B0-----:R-:W-:-:S05]  /*188c0*/  @!P3 IADD3 R152, P0, R181, R152, RZ ;  /* 0x00000098b598b210 */ /* 0x001fca0007f1e0ff */
[----:B------:R-:W-:Y:S01]  /*188d0*/  @!P3 IMAD.X R153, R234, 0x1, R153, P0 ;  /* 0x00000001ea99b824 */ /* 0x000fe200000e0699 */
[----:B------:R-:W-:-:S04]  /*188e0*/  @!P2 IADD3 R181, P4, P6, R185, UR9, R4 ;  /* 0x00000009b9b5ac10 */ /* 0x000fc8000fe9e004 */
[----:B------:R0:W-:Y:S01]  /*188f0*/  @!P3 STG.E.U8 desc[UR12][R152.64+0x40], R186 ;  /* 0x000040ba9800b986 */ /* 0x0001e2000c10110c */
[----:B------:R-:W-:Y:S02]  /*18900*/  @!P2 IADD3.X R184, R184, UR14, R3, P4, P6 ;  /* 0x0000000eb8b8ac10 */ /* 0x000fe4000a7ec403 */
[----:B------:R-:W-:Y:S02]  /*18910*/  LOP3.LUT P4, RZ, R7, 0x800, RZ, 0xc0, !PT ;  /* 0x0000080007ff7812 */ /* 0x000fe4000788c0ff */
[----:B------:R-:W-:Y:S01]  /*18920*/  ISETP.LT.OR P3, PT, R0, 0x5a, !P1 ;  /* 0x0000005a0000780c */ /* 0x000fe20004f61670 */
[----:B0-----:R-:W0:Y:S01]  /*18930*/  @!P5 LDC.64 R152, c[0x0][0x5c8] ;  /* 0x00017200ff98db82 */ /* 0x001e220000000a00 */
[----:B------:R-:W-:Y:S01]  /*18940*/  LOP3.LUT R6, R6, 0xdfffffff, RZ, 0xc0, !PT ;  /* 0xdfffffff06067812 */ /* 0x000fe200078ec0ff */
[----:B------:R-:W-:-:S08]  /*18950*/  IMAD.U32 R186, RZ, RZ, UR8 ;  /* 0x00000008ffba7e24 */ /* 0x000fd0000f8e00ff */
[----:B------:R-:W-:Y:S01]  /*18960*/  @P4 LOP3.LUT R6, R6, 0x20000000, RZ, 0xfc, !PT ;  /* 0x2000000006064812 */ /* 0x000fe200078efcff */
[----:B------:R-:W-:Y:S01]  /*18970*/  IMAD.U32 R185, RZ, RZ, UR5 ;  /* 0x00000005ffb97e24 */ /* 0x000fe2000f8e00ff */
[----:B------:R-:W-:Y:S02]  /*18980*/  ISETP.LT.OR P4, PT, R0, 0x61, !P1 ;  /* 0x000000610000780c */ /* 0x000fe40004f81670 */
[----:B------:R-:W-:Y:S02]  /*18990*/  @!P3 IADD3 R186, P0, P6, R186, UR9, R4 ;  /* 0x00000009bababc10 */ /* 0x000fe4000fe1e004 */
[----:B------:R-:W-:Y:S02]  /*189a0*/  LOP3.LUT R6, R6, 0xefffffff, RZ, 0xc0, !PT ;  /* 0xefffffff06067812 */ /* 0x000fe400078ec0ff */
[----:B------:R-:W-:Y:S01]  /*189b0*/  @!P3 IADD3.X R185, R185, UR14, R3, P0, P6 ;  /* 0x0000000eb9b9bc10 */ /* 0x000fe200087ec403 */
[----:B------:R-:W-:Y:S01]  /*189c0*/  IMAD.U32 R234, RZ, RZ, UR5 ;  /* 0x00000005ffea7e24 */ /* 0x000fe2000f8e00ff */
[----:B------:R-:W-:-:S02]  /*189d0*/  @P2 LOP3.LUT R6, R6, 0x10000000, RZ, 0xfc, !PT ;  /* 0x1000000006062812 */ /* 0x000fc400078efcff */
[----:B0-----:R-:W-:Y:S01]  /*189e0*/  @!P5 IADD3 R152, P6, R182, R152, RZ ;  /* 0x00000098b698d210 */ /* 0x001fe20007fde0ff */
[----:B------:R-:W-:Y:S01]  /*189f0*/  IMAD.U32 R182, RZ, RZ, UR8 ;  /* 0x00000008ffb67e24 */ /* 0x000fe2000f8e00ff */
[----:B------:R-:W-:-:S03]  /*18a00*/  LOP3.LUT P0, RZ, R7, 0x400, RZ, 0xc0, !PT ;  /* 0x0000040007ff7812 */ /* 0x000fc6000780c0ff */
[----:B------:R-:W-:Y:S01]  /*18a10*/  @!P5 IMAD.X R153, R235, 0x1, R153, P6 ;  /* 0x00000001eb99d824 */ /* 0x000fe200030e0699 */
[----:B------:R-:W-:Y:S02]  /*18a20*/  @!P4 IADD3 R182, P2, P6, R182, UR9, R4 ;  /* 0x00000009b6b6cc10 */ /* 0x000fe4000fe5e004 */
[----:B------:R-:W-:Y:S02]  /*18a30*/  LOP3.LUT R7, R7, 0xffffffdf, RZ, 0xc0, !PT ;  /* 0xffffffdf07077812 */ /* 0x000fe400078ec0ff */
[----:B------:R-:W-:Y:S01]  /*18a40*/  @!P4 IADD3.X R234, R234, UR14, R3, P2, P6 ;  /* 0x0000000eeaeacc10 */ /* 0x000fe200097ec403 */
[----:B------:R-:W-:Y:S01]  /*18a50*/  FMUL R187, R187, UR15 ;  /* 0x0000000fbbbb7c20 */ /* 0x000fe20008400000 */
[----:B------:R-:W-:Y:S02]  /*18a60*/  ISETP.LT.OR P2, PT, R0, 0x62, !P1 ;  /* 0x000000620000780c */ /* 0x000fe40004f41670 */
[----:B------:R-:W-:Y:S02]  /*18a70*/  @P4 LOP3.LUT R7, R7, 0x20, RZ, 0xfc, !PT ;  /* 0x0000002007074812 */ /* 0x000fe400078efcff */
[----:B------:R-:W-:Y:S01]  /*18a80*/  LOP3.LUT P4, RZ, R6, 0x20000000, RZ, 0xc0, !PT ;  /* 0x2000000006ff7812 */ /* 0x000fe2000788c0ff */
[----:B------:R-:W-:Y:S01]  /*18a90*/  FMUL R188, R188, UR15 ;  /* 0x0000000fbcbc7c20 */ /* 0x000fe20008400000 */
[----:B------:R-:W-:Y:S01]  /*18aa0*/  F2FP.SATFINITE.E4M3.F32.PACK_AB_MERGE_C R187, RZ, R187, RZ ;  /* 0x000000bbffbb723e */ /* 0x000fe200048070ff */
[----:B------:R-:W-:Y:S01]  /*18ab0*/  IMAD.U32 R235, RZ, RZ, UR8 ;  /* 0x00000008ffeb7e24 */ /* 0x000fe2000f8e00ff */
[----:B------:R-:W-:-:S02]  /*18ac0*/  LOP3.LUT R7, R7, 0xfffffff7, RZ, 0xc0, !PT ;  /* 0xfffffff707077812 */ /* 0x000fc400078ec0ff */
[----:B------:R-:W-:Y:S01]  /*18ad0*/  F2FP.SATFINITE.E4M3.F32.PACK_AB_MERGE_C R188, RZ, R188, RZ ;  /* 0x000000bcffbc723e */ /* 0x000fe200048070ff */
[----:B------:R0:W-:Y:S02]  /*18ae0*/  @!P5 STG.E.U8 desc[UR12][R152.64+0x41], R187 ;  /* 0x000041bb9800d986 */ /* 0x0001e4000c10110c */
[----:B------:R-:W-:Y:S02]  /*18af0*/  @!P2 IADD3 R235, P5, P6, R235, UR9, R4 ;  /* 0x00000009ebebac10 */ /* 0x000fe4000febe004 */
[----:B------:R-:W-:Y:S02]  /*18b00*/  @P2 LOP3.LUT R7, R7, 0x8, RZ, 0xfc, !PT ;  /* 0x0000000807072812 */ /* 0x000fe400078efcff */
[----:B------:R1:W-:Y:S01]  /*18b10*/  @!P4 STG.E.U8 desc[UR12][R162.64+0x48], R188 ;  /* 0x000048bca200c986 */ /* 0x0003e2000c10110c */
[----:B------:R-:W-:Y:S01]  /*18b20*/  ISETP.LT.OR P4, PT, R0, 0x49, !P1 ;  /* 0x000000490000780c */ /* 0x000fe20004f81670 */
[----:B0-----:R-:W-:-:S05]  /*18b30*/  IMAD.U32 R187, RZ, RZ, UR5 ;  /* 0x00000005ffbb7e24 */ /* 0x001fca000f8e00ff */
[----:B------:R-:W-:Y:S02]  /*18b40*/  @!P2 IADD3.X R187, R187, UR14, R3, P5, P6 ;  /* 0x0000000ebbbbac10 */ /* 0x000fe4000afec403 */
[----:B------:R-:W-:Y:S01]  /*18b50*/  ISETP.LT.OR P2, PT, R0, 0x69, !P1 ;  /* 0x000000690000780c */ /* 0x000fe20004f41670 */
[----:B-1----:R-:W-:-:S04]  /*18b60*/  IMAD.U32 R163, RZ, RZ, UR8 ;  /* 0x00000008ffa37e24 */ /* 0x002fc8000f8e00ff */
[----:B------:R-:W0:Y:S01]  /*18b70*/  @!P4 LDC.64 R152, c[0x0][0x5c8] ;  /* 0x00017200ff98cb82 */ /* 0x000e220000000a00 */
[----:B------:R-:W-:Y:S01]  /*18b80*/  IMAD.U32 R236, RZ, RZ, UR5 ;  /* 0x00000005ffec7e24 */ /* 0x000fe2000f8e00ff */
[----:B------:R-:W-:-:S06]  /*18b90*/  LOP3.LUT R7, R7, 0xffdfffff, RZ, 0xc0, !PT ;  /* 0xffdfffff07077812 */ /* 0x000fcc00078ec0ff */
[----:B------:R-:W-:Y:S02]  /*18ba0*/  @!P2 IADD3 R163, P5, P6, R163, UR9, R4 ;  /* 0x00000009a3a3ac10 */ /* 0x000fe4000febe004 */
[----:B------:R-:W-:Y:S02]  /*18bb0*/  @P2 LOP3.LUT R7, R7, 0x200000, RZ, 0xfc, !PT ;  /* 0x0020000007072812 */ /* 0x000fe400078efcff */
[----:B------:R-:W-:Y:S02]  /*18bc0*/  @!P2 IADD3.X R236, R236, UR14, R3, P5, P6 ;  /* 0x0000000eececac10 */ /* 0x000fe4000afec403 */
[----:B------:R-:W-:Y:S01]  /*18bd0*/  ISETP.LT.OR P2, PT, R0, 0x6a, !P1 ;  /* 0x0000006a0000780c */ /* 0x000fe20004f41670 */
[----:B------:R-:W-:Y:S01]  /*18be0*/  IMAD.U32 R188, RZ, RZ, UR8 ;  /* 0x00000008ffbc7e24 */ /* 0x000fe2000f8e00ff */
[----:B------:R-:W-:Y:S01]  /*18bf0*/  LOP3.LUT R7, R7, 0xffefffff, RZ, 0xc0, !PT ;  /* 0xffefffff07077812 */ /* 0x000fe200078ec0ff */
[----:B------:R-:W-:Y:S02]  /*18c00*/  IMAD.U32 R162, RZ, RZ, UR5 ;  /* 0x00000005ffa27e24 */ /* 0x000fe4000f8e00ff */
[----:B------:R-:W-:Y:S01]  /*18c10*/  FMUL R189, R189, UR15 ;  /* 0x0000000fbdbd7c20 */ /* 0x000fe20008400000 */
[----:B------:R-:W-:-:S07]  /*18c20*/  FMUL R190, R190, UR15 ;  /* 0x0000000fbebe7c20 */ /* 0x000fce0008400000 */
[----:B------:R-:W-:Y:S02]  /*18c30*/  @!P2 IADD3 R188, P5, P6, R188, UR9, R4 ;  /* 0x00000009bcbcac10 */ /* 0x000fe4000febe004 */
[----:B------:R-:W-:Y:S02]  /*18c40*/  @P2 LOP3.LUT R7, R7, 0x100000, RZ, 0xfc, !PT ;  /* 0x0010000007072812 */ /* 0x000fe400078efcff */
[----:B------:R-:W-:Y:S02]  /*18c50*/  @!P2 IADD3.X R162, R162, UR14, R3, P5, P6 ;  /* 0x0000000ea2a2ac10 */ /* 0x000fe4000afec403 */
[----:B0-----:R-:W-:Y:S02]  /*18c60*/  @!P4 IADD3 R152, P2, R13, R152, RZ ;  /* 0x000000980d98c210 */ /* 0x001fe40007f5e0ff */
[----:B------:R-:W-:Y:S02]  /*18c70*/  F2FP.SATFINITE.E4M3.F32.PACK_AB_MERGE_C R189, RZ, R189, RZ ;  /* 0x000000bdffbd723e */ /* 0x000fe400048070ff */
[----:B------:R-:W-:Y:S01]  /*18c80*/  F2FP.SATFINITE.E4M3.F32.PACK_AB_MERGE_C R190, RZ, R190, RZ ;  /* 0x000000beffbe723e */ /* 0x000fe200048070ff */
[----:B------:R-:W-:-:S02]  /*18c90*/  @!P4 IMAD.X R153, R180, 0x1, R153, P2 ;  /* 0x00000001b499c824 */ /* 0x000fc400010e0699 */
[----:B------:R-:W-:Y:S04]  /*18ca0*/  @!P0 STG.E.U8 desc[UR12][R164.64+0x49], R189 ;  /* 0x000049bda4008986 */ /* 0x000fe8000c10110c */
[----:B------:R0:W-:Y:S01]  /*18cb0*/  @!P4 STG.E.U8 desc[UR12][R152.64+0x48], R190 ;  /* 0x000048be9800c986 */ /* 0x0001e2000c10110c */
[C---:B------:R-:W-:Y:S02]  /*18cc0*/  ISETP.LT.OR P4, PT, R0.reuse, 0x4a, !P1 ;  /* 0x0000004a0000780c */ /* 0x040fe40004f81670 */
[C---:B------:R-:W-:Y:S02]  /*18cd0*/  ISETP.LT.OR P0, PT, R0.reuse, 0x71, !P1 ;  /* 0x000000710000780c */ /* 0x040fe40004f01670 */
[----:B------:R-:W-:-:S09]  /*18ce0*/  ISETP.LT.OR P2, PT, R0, 0x72, !P1 ;  /* 0x000000720000780c */ /* 0x000fd20004f41670 */
[----:B0-----:R-:W0:Y:S01]  /*18cf0*/  @!P4 LDC.64 R152, c[0x0][0x5c8] ;  /* 0x00017200ff98cb82 */ /* 0x001e220000000a00 */
[----:B------:R-:W-:Y:S02]  /*18d00*/  IMAD.U32 R164, RZ, RZ, UR8 ;  /* 0x00000008ffa47e24 */ /* 0x000fe4000f8e00ff */
[----:B------:R-:W-:Y:S02]  /*18d10*/  IMAD.U32 R189, RZ, RZ, UR5 ;  /* 0x00000005ffbd7e24 */ /* 0x000fe4000f8e00ff */
[----:B------:R-:W-:Y:S01]  /*18d20*/  IMAD.U32 R244, RZ, RZ, UR8 ;  /* 0x00000008fff47e24 */ /* 0x000fe2000f8e00ff */
[----:B------:R-:W-:Y:S02]  /*18d30*/  @!P0 IADD3 R13, P5, P6, R164, UR9, R4 ;  /* 0x00000009a40d8c10 */ /* 0x000fe4000febe004 */
[----:B------:R-:W-:Y:S01]  /*18d40*/  LOP3.LUT R7, R7, 0xff7fffff, RZ, 0xc0, !PT ;  /* 0xff7fffff07077812 */ /* 0x000fe200078ec0ff */
[----:B------:R-:W-:Y:S01]  /*18d50*/  IMAD.U32 R245, RZ, RZ, UR5 ;  /* 0x00000005fff57e24 */ /* 0x000fe2000f8e00ff */
[----:B------:R-:W-:-:S02]  /*18d60*/  @!P0 IADD3.X R189, R189, UR14, R3, P5, P6 ;  /* 0x0000000ebdbd8c10 */ /* 0x000fc4000afec403 */
[----:B------:R-:W-:Y:S02]  /*18d70*/  @!P2 IADD3 R244, P5, P6, R244, UR9, R4 ;  /* 0x00000009f4f4ac10 */ /* 0x000fe4000febe004 */
[----:B------:R-:W-:Y:S01]  /*18d80*/  @P0 LOP3.LUT R7, R7, 0x800000, RZ, 0xfc, !PT ;  /* 0x0080000007070812 */ /* 0x000fe200078efcff */
[----:B------:R-:W-:Y:S01]  /*18d90*/  FMUL R191, R191, UR15 ;  /* 0x0000000fbfbf7c20 */ /* 0x000fe20008400000 */
[----:B------:R-:W-:Y:S02]  /*18da0*/  @!P2 IADD3.X R245, R245, UR14, R3, P5, P6 ;  /* 0x0000000ef5f5ac10 */ /* 0x000fe4000afec403 */
[C---:B------:R-:W-:Y:S02]  /*18db0*/  LOP3.LUT P0, RZ, R7.reuse, 0x8000, RZ, 0xc0, !PT ;  /* 0x0000800007ff7812 */ /* 0x040fe4000780c0ff */
[----:B------:R-:W-:Y:S02]  /*18dc0*/  LOP3.LUT R7, R7, 0xfff7ffff, RZ, 0xc0, !PT ;  /* 0xfff7ffff07077812 */ /* 0x000fe400078ec0ff */
[----:B0-----:R-:W-:Y:S01]  /*18dd0*/  @!P4 IADD3 R10, P5, R10, R152, RZ ;  /* 0x000000980a0ac210 */ /* 0x001fe20007fbe0ff */
[----:B------:R-:W-:Y:S01]  /*18de0*/  FMUL R192, R192, UR15 ;  /* 0x0000000fc0c07c20 */ /* 0x000fe20008400000 */
[----:B------:R-:W-:-:S02]  /*18df0*/  @P2 LOP3.LUT R7, R7, 0x80000, RZ, 0xfc, !PT ;  /* 0x0008000007072812 */ /* 0x000fc400078efcff */
[----:B------:R-:W-:Y:S01]  /*18e00*/  F2FP.SATFINITE.E4M3.F32.PACK_AB_MERGE_C R191, RZ, R191, RZ ;  /* 0x000000bfffbf723e */ /* 0x000fe200048070ff */
[----:B------:R-:W-:Y:S01]  /*18e10*/  @!P4 IMAD.X R11, R11, 0x1, R153, P5 ;  /* 0x000000010b0bc824 */ /* 0x000fe200028e0699 */
[C---:B------:R-:W-:Y:S02]  /*18e20*/  ISETP.LT.OR P2, PT, R0.reuse, 0x79, !P1 ;  /* 0x000000790000780c */ /* 0x040fe40004f41670 */
[----:B------:R-:W-:Y:S02]  /*18e30*/  F2FP.SATFINITE.E4M3.F32.PACK_AB_MERGE_C R192, RZ, R192, RZ ;  /* 0x000000c0ffc0723e */ /* 0x000fe400048070ff */
[----:B------:R0:W-:Y:S01]  /*18e40*/  @!P4 STG.E.U8 desc[UR12][R10.64+0x49], R191 ;  /* 0x000049bf0a00c986 */ /* 0x0001e2000c10110c */
[----:B------:R-:W-:Y:S01]  /*18e50*/  ISETP.LT.OR P4, PT, R0, 0x7a, !P1 ;  /* 0x0000007a0000780c */ /* 0x000fe20004f81670 */
[----:B------:R-:W-:Y:S02]  /*18e60*/  IMAD.U32 R252, RZ, RZ, UR8 ;  /* 0x00000008fffc7e24 */ /* 0x000fe4000f8e00ff */
[----:B------:R-:W-:Y:S01]  /*18e70*/  @!P0 STG.E.U8 desc[UR12][R166.64+0x50], R192 ;  /* 0x000050c0a6008986 */ /* 0x000fe2000c10110c */
[----:B------:R-:W-:Y:S01]  /*18e80*/  LOP3.LUT P0, RZ, R6, 0x4000000, RZ, 0xc0, !PT ;  /* 0x0400000006ff7812 */ /* 0x000fe2000780c0ff */
[----:B------:R-:W-:-:S03]  /*18e90*/  IMAD.U32 R152, RZ, RZ, UR5 ;  /* 0x00000005ff987e24 */ /* 0x000fc6000f8e00ff */
[--C-:B------:R-:W-:Y:S01]  /*18ea0*/  @!P2 IADD3 R252, P5, P6, R252, UR9, R4.reuse ;  /* 0x00000009fcfcac10 */ /* 0x100fe2000febe004 */
[----:B0-----:R-:W-:Y:S01]  /*18eb0*/  IMAD.U32 R11, RZ, RZ, UR8 ;  /* 0x00000008ff0b7e24 */ /* 0x001fe2000f8e00ff */
[----:B------:R-:W-:Y:S01]  /*18ec0*/  LOP3.LUT R7, R7, 0xfffbffff, RZ, 0xc0, !PT ;  /* 0xfffbffff07077812 */ /* 0x000fe200078ec0ff */
[----:B------:R-:W-:Y:S01]  /*18ed0*/  IMAD.U32 R10, RZ, RZ, UR5 ;  /* 0x00000005ff0a7e24 */ /* 0x000fe2000f8e00ff */
[--C-:B------:R-:W-:Y:S02]  /*18ee0*/  @!P2 IADD3.X R46, R152, UR14, R3.reuse, P5, P6 ;  /* 0x0000000e982eac10 */ /* 0x100fe4000afec403 */
[----:B------:R-:W-:Y:S02]  /*18ef0*/  @!P4 IADD3 R45, P1, P5, R11, UR9, R4 ;  /* 0x000000090b2dcc10 */ /* 0x000fe4000fd3e004 */
[----:B------:R-:W-:Y:S02]  /*18f00*/  @P2 LOP3.LUT R7, R7, 0x40000, RZ, 0xfc, !PT ;  /* 0x0004000007072812 */ /* 0x000fe400078efcff */
[----:B------:R-:W-:-:S02]  /*18f10*/  @!P4 IADD3.X R44, R10, UR14, R3, P1, P5 ;  /* 0x0000000e0a2ccc10 */ /* 0x000fc40008fea403 */
[----:B------:R-:W0:Y:S01]  /*18f20*/  @!P0 LDC.64 R10, c[0x0][0x5c8] ;  /* 0x00017200ff0a8b82 */ /* 0x000e220000000a00 */
[C---:B------:R-:W-:Y:S02]  /*18f30*/  LOP3.LUT P6, RZ, R7.reuse, 0x200, RZ, 0xc0, !PT ;  /* 0x0000020007ff7812 */ /* 0x040fe400078cc0ff */
[----:B------:R-:W-:-:S04]  /*18f40*/  LOP3.LUT R7, R7, 0xfffdffff, RZ, 0xc0, !PT ;  /* 0xfffdffff07077812 */ /* 0x000fc800078ec0ff */
[----:B------:R-:W-:Y:S01]  /*18f50*/  @P4 LOP3.LUT R7, R7, 0x20000, RZ, 0xfc, !PT ;  /* 0x0002000007074812 */ /* 0x000fe200078efcff */
[----:B------:R-:W-:-:S03]  /*18f60*/  FMUL R193, R193, UR15 ;  /* 0x0000000fc1c17c20 */ /* 0x000fc60008400000 */
[----:B------:R-:W-:Y:S02]  /*18f70*/  LOP3.LUT P1, RZ, R7, 0x4000, RZ, 0xc0, !PT ;  /* 0x0000400007ff7812 */ /* 0x000fe4000782c0ff */
[----:B------:R-:W-:Y:S02]  /*18f80*/  F2FP.SATFINITE.E4M3.F32.PACK_AB_MERGE_C R193, RZ, R193, RZ ;  /* 0x000000c1ffc1723e */ /* 0x000fe400048070ff */
[----:B------:R-:W-:Y:S01]  /*18f90*/  LOP3.LUT P4, RZ, R6, 0x8000000, RZ, 0xc0, !PT ;  /* 0x0800000006ff7812 */ /* 0x000fe2000788c0ff */
[----:B------:R-:W-:-:S08]  /*18fa0*/  FMUL R194, R194, UR15 ;  /* 0x0000000fc2c27c20 */ /* 0x000fd00008400000 */
[----:B------:R-:W-:Y:S01]  /*18fb0*/  @!P1 STG.E.U8 desc[UR12][R154.64+0x51], R193 ;  /* 0x000051c19a009986 */ /* 0x000fe2000c10110c */
[----:B0-----:R-:W-:Y:S02]  /*18fc0*/  @!P0 IADD3 R10, P1, R183, R10, RZ ;  /* 0x0000000ab70a8210 */ /* 0x001fe40007f3e0ff */
[----:B------:R-:W-:-:S03]  /*18fd0*/  F2FP.SATFINITE.E4M3.F32.PACK_AB_MERGE_C R194, RZ, R194, RZ ;  /* 0x000000c2ffc2723e */ /* 0x000fc600048070ff */
[----:B------:R-:W-:-:S05]  /*18fe0*/  @!P0 IMAD.X R11, R237, 0x1, R11, P1 ;  /* 0x00000001ed0b8824 */ /* 0x000fca00008e060b */
[----:B------:R0:W-:Y:S01]  /*18ff0*/  @!P0 STG.E.U8 desc[UR12][R10.64+0x50], R194 ;  /* 0x000050c20a008986 */ /* 0x0001e2000c10110c */
[----:B------:R-:W-:Y:S01]  /*19000*/  LOP3.LUT P2, RZ, R6, 0x10000000, RZ, 0xc0, !PT ;  /* 0x1000000006ff7812 */ /* 0x000fe2000784c0ff */
[----:B0-----:R-:W0:Y:S01]  /*19010*/  @!P4 LDC.64 R10, c[0x0][0x5c8] ;  /* 0x00017200ff0acb82 */ /* 0x001e220000000a00 */
[----:B------:R-:W-:-:S11]  /*19020*/  FMUL R195, R195, UR15 ;  /* 0x0000000fc3c37c20 */ /* 0x000fd60008400000 */
[----:B------:R-:W1:Y:S01]  /*19030*/  @!P2 LDC.64 R152, c[0x0][0x5c8] ;  /* 0x00017200ff98ab82 */ /* 0x000e620000000a00 */
[----:B------:R-:W-:Y:S02]  /*19040*/  LOP3.LUT P5, RZ, R7, 0x2000, RZ, 0xc0, !PT ;  /* 0x0000200007ff7812 */ /* 0x000fe400078ac0ff */
[----:B------:R-:W-:Y:S01]  /*19050*/  F2FP.SATFINITE.E4M3.F32.PACK_AB_MERGE_C R195, RZ, R195, RZ ;  /* 0x000000c3ffc3723e */ /* 0x000fe200048070ff */
[----:B------:R-:W-:Y:S01]  /*19060*/  FMUL R196, R196, UR15 ;  /* 0x0000000fc4c47c20 */ /* 0x000fe20008400000 */
[----:B------:R-:W-:Y:S02]  /*19070*/  LOP3.LUT P0, RZ, R6, 0x2000000, RZ, 0xc0, !PT ;  /* 0x0200000006ff7812 */ /* 0x000fe4000780c0ff */
[----:B0-----:R-:W-:-:S05]  /*19080*/  @!P4 IADD3 R10, P1, R160, R10, RZ ;  /* 0x0000000aa00ac210 */ /* 0x001fca0007f3e0ff */
[----:B------:R-:W-:Y:S01]  /*19090*/  @!P4 IMAD.X R11, R161, 0x1, R11, P1 ;  /* 0x00000001a10bc824 */ /* 0x000fe200008e060b */
[----:B------:R-:W-:-:S04]  /*190a0*/  F2FP.SATFINITE.E4M3.F32.PACK_AB_MERGE_C R155, RZ, R196, RZ ;  /* 0x000000c4ff9b723e */ /* 0x000fc800048070ff */
[----:B------:R0:W-:Y:S01]  /*190b0*/  @!P4 STG.E.U8 desc[UR12][R10.64+0x51], R195 ;  /* 0x000051c30a00c986 */ /* 0x0001e2000c10110c */
[C---:B------:R-:W-:Y:S01]  /*190c0*/  ISETP.LT.OR P4, PT, R0.reuse, 0x2, !P0 ;  /* 0x000000020000780c */ /* 0x040fe20004781670 */
[----:B------:R-:W-:Y:S01]  /*190d0*/  FMUL R197, R197, UR15 ;  /* 0x0000000fc5c57c20 */ /* 0x000fe20008400000 */
[----:B-1----:R-:W-:Y:S01]  /*190e0*/  @!P2 IADD3 R152, P1, R181, R152, RZ ;  /* 0x00000098b598a210 */ /* 0x002fe20007f3e0ff */
[----:B------:R1:W-:Y:S01]  /*190f0*/  @!P5 STG.E.U8 desc[UR12][R168.64+0x58], R155 ;  /* 0x0000589ba800d986 */ /* 0x0003e2000c10110c */
[----:B------:R-:W-:Y:S01]  /*19100*/  ISETP.LT.OR P5, PT, R0, 0x9, !P0 ;  /* 0x000000090000780c */ /* 0x000fe200047a1670 */
[----:B------:R-:W-:Y:S02]  /*19110*/  IMAD.U32 R161, RZ, RZ, UR6 ;  /* 0x00000006ffa17e24 */ /* 0x000fe4000f8e00ff */
[----:B------:R-:W-:Y:S01]  /*19120*/  FMUL R198, R198, UR15 ;  /* 0x0000000fc6c67c20 */ /* 0x000fe20008400000 */
[----:B------:R-:W-:Y:S01]  /*19130*/  @!P2 IMAD.X R153, R184, 0x1, R153, P1 ;  /* 0x00000001b899a824 */ /* 0x000fe200008e0699 */
[----:B------:R-:W-:Y:S01]  /*19140*/  F2FP.SATFINITE.E4M3.F32.PACK_AB_MERGE_C R197, RZ, R197, RZ ;  /* 0x000000c5ffc5723e */ /* 0x000fe200048070ff */
[----:B------:R-:W-:-:S02]  /*19150*/  IMAD.U32 R154, RZ, RZ, UR7 ;  /* 0x00000007ff9a7e24 */ /* 0x000fc4000f8e00ff */
[----:B0-----:R-:W-:Y:S01]  /*19160*/  IMAD.U32 R11, RZ, RZ, UR6 ;  /* 0x00000006ff0b7e24 */ /* 0x001fe2000f8e00ff */
[----:B------:R-:W-:Y:S02]  /*19170*/  @!P4 LEA R10, P1, R161, R4, 0x7 ;  /* 0x00000004a10ac211 */ /* 0x000fe400078238ff */
[----:B------:R-:W-:Y:S01]  /*19180*/  F2FP.SATFINITE.E4M3.F32.PACK_AB_MERGE_C R161, RZ, R198, RZ ;  /* 0x000000c6ffa1723e */ /* 0x000fe200048070ff */
[----:B-1----:R-:W-:Y:S01]  /*19190*/  IMAD.U32 R155, RZ, RZ, UR6 ;  /* 0x00000006ff9b7e24 */ /* 0x002fe2000f8e00ff */
[----:B------:R-:W-:Y:S01]  /*191a0*/  @!P6 STG.E.U8 desc[UR12][R240.64+0x59], R197 ;  /* 0x000059c5f000e986 */ /* 0x000fe2000c10110c */
[----:B------:R-:W-:Y:S01]  /*191b0*/  @!P4 LEA.HI.X R11, R11, R3, R154, 0x7, P1 ;  /* 0x000000030b0bc211 */ /* 0x000fe200008f3c9a */
[----:B------:R-:W-:Y:S02]  /*191c0*/  IMAD.U32 R165, RZ, RZ, UR6 ;  /* 0x00000006ffa57e24 */ /* 0x000fe4000f8e00ff */
[----:B------:R0:W-:Y:S02]  /*191d0*/  @!P2 STG.E.U8 desc[UR12][R152.64+0x58], R161 ;  /* 0x000058a19800a986 */ /* 0x0001e4000c10110c */
[----:B0-----:R-:W-:-:S04]  /*191e0*/  @!P5 LEA R152, P1, R155, R4, 0x7 ;  /* 0x000000049b98d211 */ /* 0x001fc800078238ff */
[----:B------:R-:W-:Y:S02]  /*191f0*/  @!P5 LEA.HI.X R153, R165, R3, R154, 0x7, P1 ;  /* 0x00000003a599d211 */ /* 0x000fe400008f3c9a */
[----:B------:R-:W0:Y:S01]  /*19200*/  @!P3 LDC.64 R154, c[0x0][0x5c8] ;  /* 0x00017200ff9abb82 */ /* 0x000e220000000a00 */
[----:B------:R-:W-:Y:S01]  /*19210*/  ISETP.LT.OR P2, PT, R0, 0xa, !P0 ;  /* 0x0000000a0000780c */ /* 0x000fe20004741670 */
[----:B------:R-:W-:Y:S01]  /*19220*/  FMUL R199, R199, UR15 ;  /* 0x0000000fc7c77c20 */ /* 0x000fe20008400000 */
[----:B------:R-:W-:-:S04]  /*19230*/  IMAD.U32 R161, RZ, RZ, UR6 ;  /* 0x00000006ffa17e24 */ /* 0x000fc8000f8e00ff */
[----:B------:R-:W-:Y:S01]  /*19240*/  F2FP.SATFINITE.E4M3.F32.PACK_AB_MERGE_C R199, RZ, R199, RZ ;  /* 0x000000c7ffc7723e */ /* 0x000fe200048070ff */
[----:B------:R-:W-:Y:S01]  /*19250*/  IMAD.U32 R160, RZ, RZ, UR7 ;  /* 0x00000007ffa07e24 */ /* 0x000fe2000f8e00ff */
[----:B0-----:R-:W-:-:S05]  /*19260*/  @!P3 IADD3 R154, P1, R186, R154, RZ ;  /* 0x0000009aba9ab210 */ /* 0x001fca0007f3e0ff */
[----:B------:R-:W-:-:S05]  /*19270*/  @!P3 IMAD.X R155, R185, 0x1, R155, P1 ;  /* 0x00000001b99bb824 */ /* 0x000fca00008e069b */
[----:B------:R0:W-:Y:S02]  /*19280*/  @!P3 STG.E.U8 desc[UR12][R154.64+0x59], R199 ;  /* 0x000059c79a00b986 */ /* 0x0001e4000c10110c */
[----:B0-----:R-:W-:-:S04]  /*19290*/  @!P2 LEA R154, P1, R161, R4, 0x7 ;  /* 0x00000004a19aa211 */ /* 0x001fc800078238ff */
[----:B------:R-:W-:Y:S02]  /*192a0*/  @!P2 LEA.HI.X R155, R165, R3, R160, 0x7, P1 ;  /* 0x00000003a59ba211 */ /* 0x000fe400008f3ca0 */
[----:B------:R-:W-:Y:S01]  /*192b0*/  ISETP.LT.OR P2, PT, R0, 0x11, !P0 ;  /* 0x000000110000780c */ /* 0x000fe20004741670 */
[----:B------:R-:W-:Y:S02]  /*192c0*/  IMAD.U32 R237, RZ, RZ, UR6 ;  /* 0x00000006ffed7e24 */ /* 0x000fe4000f8e00ff */
[----:B------:R-:W-:-:S10]  /*192d0*/  IMAD.U32 R240, RZ, RZ, UR7 ;  /* 0x00000007fff07e24 */ /* 0x000fd4000f8e00ff */
[----:B------:R-:W-:-:S04]  /*192e0*/  @!P2 LEA R237, P1, R237, R4, 0x7 ;  /* 0x00000004ededa211 */ /* 0x000fc800078238ff */
[----:B------:R-:W-:Y:S02]  /*192f0*/  @!P2 LEA.HI.X R240, R161, R3, R240, 0x7, P1 ;  /* 0x00000003a1f0a211 */ /* 0x000fe400008f3cf0 */
[----:B------:R-:W-:Y:S01]  /*19300*/  ISETP.LT.OR P2, PT, R0, 0x12, !P0 ;  /* 0x000000120000780c */ /* 0x000fe20004741670 */
[----:B------:R-:W-:Y:S01]  /*19310*/  FMUL R200, R200, UR15 ;  /* 0x0000000fc8c87c20 */ /* 0x000fe20008400000 */
[----:B------:R-:W-:-:S04]  /*19320*/  IMAD.U32 R241, RZ, RZ, UR6 ;  /* 0x00000006fff17e24 */ /* 0x000fc8000f8e00ff */
[----:B------:R-:W-:Y:S02]  /*19330*/  F2FP.SATFINITE.E4M3.F32.PACK_AB_MERGE_C R161, RZ, R200, RZ ;  /* 0x000000c8ffa1723e */ /* 0x000fe400048070ff */
[----:B------:R-:W-:-:S05]  /*19340*/  LOP3.LUT P4, RZ, R7, 0x1000, RZ, 0xc0, !PT ;  /* 0x0000100007ff7812 */ /* 0x000fca000788c0ff */
[----:B------:R-:W-:Y:S02]  /*19350*/  @!P2 LEA R200, P1, R165, R4, 0x7 ;  /* 0x00000004a5c8a211 */ /* 0x000fe400078238ff */
[----:B------:R-:W-:Y:S02]  /*19360*/  LOP3.LUT P5, RZ, R7, 0x40, RZ, 0xc0, !PT ;  /* 0x0000004007ff7812 */ /* 0x000fe400078ac0ff */
[----:B------:R-:W-:Y:S02]  /*19370*/  @!P2 LEA.HI.X R241, R241, R3, R160, 0x7, P1 ;  /* 0x00000003f1f1a211 */ /* 0x000fe400008f3ca0 */
[----:B------:R-:W-:Y:S01]  /*19380*/  ISETP.LT.OR P2, PT, R0, 0x19, !P0 ;  /* 0x000000190000780c */ /* 0x000fe20004741670 */
[----:B------:R-:W-:Y:S01]  /*19390*/  FMUL R201, R201, UR15 ;  /* 0x0000000fc9c97c20 */ /* 0x000fe20008400000 */
[----:B------:R-:W-:-:S04]  /*193a0*/  LOP3.LUT P6, RZ, R7, 0x20, RZ, 0xc0, !PT ;  /* 0x0000002007ff7812 */ /* 0x000fc800078cc0ff */
[----:B------:R-:W-:Y:S01]  /*193b0*/  F2FP.SATFINITE.E4M3.F32.PACK_AB_MERGE_C R201, RZ, R201, RZ ;  /* 0x000000c9ffc9723e */ /* 0x000fe200048070ff */
[----:B------:R0:W-:Y:S04]  /*193c0*/  @!P4 STG.E.U8 desc[UR12][R170.64+0x60], R161 ;  /* 0x000060a1aa00c986 */ /* 0x0001e8000c10110c */
[----:B------:R1:W-:Y:S01]  /*193d0*/  @!P5 STG.E.U8 desc[UR12][R156.64+0x61], R201 ;  /* 0x000061c99c00d986 */ /* 0x0003e2000c10110c */
[----:B0-----:R-:W-:Y:S01]  /*193e0*/  IMAD.U32 R161, RZ, RZ, UR6 ;  /* 0x00000006ffa17e24 */ /* 0x001fe2000f8e00ff */
[----:B-1----:R-:W-:-:S04]  /*193f0*/  @!P2 LEA R156, P1, R165, R4, 0x7 ;  /* 0x00000004a59ca211 */ /* 0x002fc800078238ff */
[----:B------:R-:W-:Y:S02]  /*19400*/  @!P2 LEA.HI.X R157, R161, R3, R160, 0x7, P1 ;  /* 0x00000003a19da211 */ /* 0x000fe400008f3ca0 */
[----:B------:R-:W0:Y:S01]  /*19410*/  @!P6 LDC.64 R160, c[0x0][0x5c8] ;  /* 0x00017200ffa0eb82 */ /* 0x000e220000000a00 */
[----:B------:R-:W-:Y:S01]  /*19420*/  ISETP.LT.OR P2, PT, R0, 0x1a, !P0 ;  /* 0x0000001a0000780c */ /* 0x000fe20004741670 */
[----:B------:R-:W-:Y:S01]  /*19430*/  IMAD.U32 R164, RZ, RZ, UR7 ;  /* 0x00000007ffa47e24 */ /* 0x000fe2000f8e00ff */
[----:B------:R-:W-:Y:S02]  /*19440*/  LOP3.LUT P4, RZ, R7, 0x8, RZ, 0xc0, !PT ;  /* 0x0000000807ff7812 */ /* 0x000fe4000788c0ff */
[----:B0-----:R-:W-:-:S05]  /*19450*/  @!P6 IADD3 R182, P1, R182, R160, RZ ;  /* 0x000000a0b6b6e210 */ /* 0x001fca0007f3e0ff */
[----:B------:R-:W-:Y:S02]  /*19460*/  @!P6 IMAD.X R183, R234, 0x1, R161, P1 ;  /* 0x00000001eab7e824 */ /* 0x000fe400008e06a1 */
[----:B------:R-:W-:-:S05]  /*19470*/  IMAD.U32 R161, RZ, RZ, UR6 ;  /* 0x00000006ffa17e24 */ /* 0x000fca000f8e00ff */
[----:B------:R-:W-:-:S04]  /*19480*/  @!P2 LEA R160, P1, R161, R4, 0x7 ;  /* 0x00000004a1a0a211 */ /* 0x000fc800078238ff */
[----:B------:R-:W-:Y:S02]  /*19490*/  @!P2 LEA.HI.X R161, R165, R3, R164, 0x7, P1 ;  /* 0x00000003a5a1a211 */ /* 0x000fe400008f3ca4 */
[----:B------:R-:W-:Y:S01]  /*194a0*/  ISETP.LT.OR P2, PT, R0, 0x21, !P0 ;  /* 0x000000210000780c */ /* 0x000fe20004741670 */
[----:B------:R-:W-:Y:S02]  /*194b0*/  IMAD.U32 R167, RZ, RZ, UR6 ;  /* 0x00000006ffa77e24 */ /* 0x000fe4000f8e00ff */
[----:B------:R-:W-:-:S10]  /*194c0*/  IMAD.U32 R166, RZ, RZ, UR7 ;  /* 0x00000007ffa67e24 */ /* 0x000fd4000f8e00ff */
[----:B------:R-:W-:-:S04]  /*194d0*/  @!P2 LEA R164, P1, R165, R4, 0x7 ;  /* 0x00000004a5a4a211 */ /* 0x000fc800078238ff */
[----:B------:R-:W-:Y:S02]  /*194e0*/  @!P2 LEA.HI.X R165, R167, R3, R166, 0x7, P1 ;  /* 0x00000003a7a5a211 */ /* 0x000fe400008f3ca6 */
[----:B------:R-:W0:Y:S01]  /*194f0*/  @!P4 LDC.64 R166, c[0x0][0x5c8] ;  /* 0x00017200ffa6cb82 */ /* 0x000e220000000a00 */
[----:B------:R-:W-:Y:S01]  /*19500*/  FMUL R202, R202, UR15 ;  /* 0x0000000fcaca7c20 */ /* 0x000fe20008400000 */
[----:B------:R-:W-:-:S04]  /*19510*/  ISETP.LT.OR P2, PT, R0, 0x22, !P0 ;  /* 0x000000220000780c */ /* 0x000fc80004741670 */
[----:B------:R-:W-:-:S05]  /*19520*/  F2FP.SATFINITE.E4M3.F32.PACK_AB_MERGE_C R169, RZ, R202, RZ ;  /* 0x000000caffa9723e */ /* 0x000fca00048070ff */
[----:B------:R1:W-:Y:S01]  /*19530*/  @!P6 STG.E.U8 desc[UR12][R182.64+0x60], R169 ;  /* 0x000060a9b600e986 */ /* 0x0003e2000c10110c */
[----:B------:R-:W-:Y:S02]  /*19540*/  IMAD.U32 R171, RZ, RZ, UR6 ;  /* 0x00000006ffab7e24 */ /* 0x000fe4000f8e00ff */
[----:B------:R-:W-:Y:S02]  /*19550*/  IMAD.U32 R170, RZ, RZ, UR7 ;  /* 0x00000007ffaa7e24 */ /* 0x000fe4000f8e00ff */
[----:B-1----:R-:W-:Y:S01]  /*19560*/  IMAD.U32 R169, RZ, RZ, UR6 ;  /* 0x00000006ffa97e24 */ /* 0x002fe2000f8e00ff */
[----:B0-----:R-:W-:-:S05]  /*19570*/  @!P4 IADD3 R166, P1, R235, R166, RZ ;  /* 0x000000a6eba6c210 */ /* 0x001fca0007f3e0ff */
[----:B------:R-:W-:Y:S01]  /*19580*/  @!P4 IMAD.X R167, R187, 0x1, R167, P1 ;  /* 0x00000001bba7c824 */ /* 0x000fe200008e06a7 */
[----:B------:R-:W-:Y:S01]  /*19590*/  @!P2 LEA R168, P1, R169, R4, 0x7 ;  /* 0x00000004a9a8a211 */ /* 0x000fe200078238ff */
[----:B------:R-:W-:-:S03]  /*195a0*/  FMUL R203, R203, UR15 ;  /* 0x0000000fcbcb7c20 */ /* 0x000fc60008400000 */
[----:B------:R-:W-:Y:S02]  /*195b0*/  @!P2 LEA.HI.X R169, R171, R3, R170, 0x7, P1 ;  /* 0x00000003aba9a211 */ /* 0x000fe400008f3caa */
[----:B------:R-:W-:Y:S02]  /*195c0*/  ISETP.LT.OR P2, PT, R0, 0x29, !P0 ;  /* 0x000000290000780c */ /* 0x000fe40004741670 */
[----:B------:R-:W-:Y:S01]  /*195d0*/  F2FP.SATFINITE.E4M3.F32.PACK_AB_MERGE_C R203, RZ, R203, RZ ;  /* 0x000000cbffcb723e */ /* 0x000fe200048070ff */
[----:B------:R-:W-:-:S04]  /*195e0*/  IMAD.U32 R181, RZ, RZ, UR6 ;  /* 0x00000006ffb57e24 */ /* 0x000fc8000f8e00ff */
[----:B------:R0:W-:Y:S06]  /*195f0*/  @!P4 STG.E.U8 desc[UR12][R166.64+0x61], R203 ;  /* 0x000061cba600c986 */ /* 0x0001ec000c10110c */
[----:B0-----:R-:W-:-:S04]  /*19600*/  @!P2 LEA R166, P1, R171, R4, 0x7 ;  /* 0x00000004aba6a211 */ /* 0x001fc800078238ff */
[----:B------:R-:W-:Y:S02]  /*19610*/  @!P2 LEA.HI.X R167, R181, R3, R170, 0x7, P1 ;  /* 0x00000003b5a7a211 */ /* 0x000fe400008f3caa */
[----:B------:R-:W-:Y:S01]  /*19620*/  ISETP.LT.OR P2, PT, R0, 0x2a, !P0 ;  /* 0x0000002a0000780c */ /* 0x000fe20004741670 */
[----:B------:R-:W-:Y:S02]  /*19630*/  IMAD.U32 R183, RZ, RZ, UR6 ;  /* 0x00000006ffb77e24 */ /* 0x000fe4000f8e00ff */
[----:B------:R-:W-:Y:S01]  /*19640*/  IMAD.U32 R180, RZ, RZ, UR7 ;  /* 0x00000007ffb47e24 */ /* 0x000fe2000f8e00ff */
[C---:B------:R-:W-:Y:S01]  /*19650*/  LOP3.LUT P5, RZ, R7.reuse, 0x2000000, RZ, 0xc0, !PT ;  /* 0x0200000007ff7812 */ /* 0x040fe200078ac0ff */
[----:B------:R-:W-:Y:S01]  /*19660*/  FMUL R204, R204, UR15 ;  /* 0x0000000fcccc7c20 */ /* 0x000fe20008400000 */
[----:B------:R-:W-:-:S07]  /*19670*/  LOP3.LUT P4, RZ, R7, 0x200000, RZ, 0xc0, !PT ;  /* 0x0020000007ff7812 */ /* 0x000fce000788c0ff */
[----:B------:R-:W-:-:S04]  /*19680*/  @!P2 LEA R170, P1, R171, R4, 0x7 ;  /* 0x00000004abaaa211 */ /* 0x000fc800078238ff */
[----:B------:R-:W-:Y:S02]  /*19690*/  @!P2 LEA.HI.X R171, R183, R3, R180, 0x7, P1 ;  /* 0x00000003b7aba211 */ /* 0x000fe400008f3cb4 */
[----:B------:R-:W-:Y:S02]  /*196a0*/  ISETP.LT.OR P2, PT, R0, 0x31, !P0 ;  /* 0x000000310000780c */ /* 0x000fe40004741670 */
[----:B------:R-:W-:-:S05]  /*196b0*/  F2FP.SATFINITE.E4M3.F32.PACK_AB_MERGE_C R181, RZ, R204, RZ ;  /* 0x000000ccffb5723e */ /* 0x000fca00048070ff */
[----:B------:R0:W-:Y:S06]  /*196c0*/  @!P5 STG.E.U8 desc[UR12][R172.64+0x68], R181 ;  /* 0x000068b5ac00d986 */ /* 0x0001ec000c10110c */
[----:B0-----:R-:W-:Y:S02]  /*196d0*/  @!P2 LEA R172, P1, R183, R4, 0x7 ;  /* 0x00000004b7aca211 */ /* 0x001fe400078238ff */
[----:B------:R-:W0:Y:S01]  /*196e0*/  @!P4 LDC.64 R182, c[0x0][0x5c8] ;  /* 0x00017200ffb6cb82 */ /* 0x000e220000000a00 */
[----:B------:R-:W-:-:S05]  /*196f0*/  IMAD.U32 R173, RZ, RZ, UR6 ;  /* 0x00000006ffad7e24 */ /* 0x000fca000f8e00ff */
[----:B------:R-:W-:Y:S02]  /*19700*/  @!P2 LEA.HI.X R173, R173, R3, R180, 0x7, P1 ;  /* 0x00000003adada211 */ /* 0x000fe400008f3cb4 */
[----:B------:R-:W-:Y:S01]  /*19710*/  ISETP.LT.OR P2, PT, R0, 0x32, !P0 ;  /* 0x000000320000780c */ /* 0x000fe20004741670 */
[----:B------:R-:W-:Y:S01]  /*19720*/  IMAD.U32 R181, RZ, RZ, UR6 ;  /* 0x00000006ffb57e24 */ /* 0x000fe2000f8e00ff */
[----:B------:R-:W-:Y:S02]  /*19730*/  LOP3.LUT P6, RZ, R7, 0x1000000, RZ, 0xc0, !PT ;  /* 0x0100000007ff7812 */ /* 0x000fe400078cc0ff */
[----:B0-----:R-:W-:Y:S01]  /*19740*/  @!P4 IADD3 R182, P1, R163, R182, RZ ;  /* 0x000000b6a3b6c210 */ /* 0x001fe20007f3e0ff */
[----:B------:R-:W-:-:S04]  /*19750*/  IMAD.U32 R163, RZ, RZ, UR6 ;  /* 0x00000006ffa37e24 */ /* 0x000fc8000f8e00ff */
[----:B------:R-:W-:-:S04]  /*19760*/  @!P4 IMAD.X R183, R236, 0x1, R183, P1 ;  /* 0x00000001ecb7c824 */ /* 0x000fc800008e06b7 */
[----:B------:R-:W-:-:S04]  /*19770*/  @!P2 LEA R163, P1, R163, R4, 0x7 ;  /* 0x00000004a3a3a211 */ /* 0x000fc800078238ff */
[----:B------:R-:W-:Y:S02]  /*19780*/  @!P2 LEA.HI.X R180, R181, R3, R180, 0x7, P1 ;  /* 0x00000003b5b4a211 */ /* 0x000fe400008f3cb4 */
[----:B------:R-:W-:Y:S01]  /*19790*/  ISETP.LT.OR P2, PT, R0, 0x39, !P0 ;  /* 0x000000390000780c */ /* 0x000fe20004741670 */
[----:B------:R-:W-:Y:S01]  /*197a0*/  FMUL R205, R205, UR15 ;  /* 0x0000000fcdcd7c20 */ /* 0x000fe20008400000 */
[----:B------:R-:W-:Y:S01]  /*197b0*/  LOP3.LUT P5, RZ, R7, 0x100000, RZ, 0xc0, !PT ;  /* 0x0010000007ff7812 */ /* 0x000fe200078ac0ff */
[----:B------:R-:W-:Y:S01]  /*197c0*/  FMUL R206, R206, UR15 ;  /* 0x0000000fcece7c20 */ /* 0x000fe20008400000 */
[----:B------:R-:W-:Y:S02]  /*197d0*/  IMAD.U32 R185, RZ, RZ, UR6 ;  /* 0x00000006ffb97e24 */ /* 0x000fe4000f8e00ff */
[----:B------:R-:W-:Y:S01]  /*197e0*/  F2FP.SATFINITE.E4M3.F32.PACK_AB_MERGE_C R205, RZ, R205, RZ ;  /* 0x000000cdffcd723e */ /* 0x000fe200048070ff */
[----:B------:R-:W-:Y:S01]  /*197f0*/  IMAD.U32 R184, RZ, RZ, UR7 ;  /* 0x00000007ffb87e24 */ /* 0x000fe2000f8e00ff */
[----:B------:R-:W-:-:S03]  /*19800*/  F2FP.SATFINITE.E4M3.F32.PACK_AB_MERGE_C R187, RZ, R206, RZ ;  /* 0x000000ceffbb723e */ /* 0x000fc600048070ff */
[----:B------:R-:W-:Y:S02]  /*19810*/  @!P6 STG.E.U8 desc[UR12][R238.64+0x69], R205 ;  /* 0x000069cdee00e986 */ /* 0x000fe4000c10110c */
[----:B------:R-:W-:Y:S02]  /*19820*/  @!P2 LEA R181, P1, R181, R4, 0x7 ;  /* 0x00000004b5b5a211 */ /* 0x000fe400078238ff */
[----:B------:R0:W-:Y:S02]  /*19830*/  @!P4 STG.E.U8 desc[UR12][R182.64+0x68], R187 ;  /* 0x000068bbb600c986 */ /* 0x0001e4000c10110c */
[----:B0-----:R-:W-:Y:S02]  /*19840*/  @!P2 LEA.HI.X R182, R185, R3, R184, 0x7, P1 ;  /* 0x00000003b9b6a211 */ /* 0x001fe400008f3cb8 */
[----:B------:R-:W0:Y:S01]  /*19850*/  @!P5 LDC.64 R184, c[0x0][0x5c8] ;  /* 0x00017200ffb8db82 */ /* 0x000e220000000a00 */
[----:B------:R-:W-:Y:S01]  /*19860*/  ISETP.LT.OR P2, PT, R0, 0x3a, !P0 ;  /* 0x0000003a0000780c */ /* 0x000fe20004741670 */
[----:B------:R-:W-:Y:S01]  /*19870*/  FMUL R207, R207, UR15 ;  /* 0x0000000fcfcf7c20 */ /* 0x000fe20008400000 */
[----:B------:R-:W-:-:S04]  /*19880*/  IMAD.U32 R183, RZ, RZ, UR6 ;  /* 0x00000006ffb77e24 */ /* 0x000fc8000f8e00ff */
[----:B------:R-:W-:Y:S01]  /*19890*/  F2FP.SATFINITE.E4M3.F32.PACK_AB_MERGE_C R207, RZ, R207, RZ ;  /* 0x000000cfffcf723e */ /* 0x000fe200048070ff */
[----:B------:R-:W-:Y:S01]  /*198a0*/  IMAD.U32 R187, RZ, RZ, UR6 ;  /* 0x00000006ffbb7e24 */ /* 0x000fe2000f8e00ff */
[----:B0-----:R-:W-:-:S05]  /*198b0*/  @!P5 IADD3 R184, P1, R188, R184, RZ ;  /* 0x000000b8bcb8d210 */ /* 0x001fca0007f3e0ff */
[----:B------:R-:W-:Y:S02]  /*198c0*/  @!P5 IMAD.X R185, R162, 0x1, R185, P1 ;  /* 0x00000001a2b9d824 */ /* 0x000fe400008e06b9 */
[----:B------:R-:W-:-:S03]  /*198d0*/  IMAD.U32 R162, RZ, RZ, UR7 ;  /* 0x00000007ffa27e24 */ /* 0x000fc6000f8e00ff */
[----:B------:R0:W-:Y:S02]  /*198e0*/  @!P5 STG.E.U8 desc[UR12][R184.64+0x69], R207 ;  /* 0x000069cfb800d986 */ /* 0x0001e4000c10110c */
[----:B0-----:R-:W-:-:S04]  /*198f0*/  @!P2 LEA R184, P1, R183, R4, 0x7 ;  /* 0x00000004b7b8a211 */ /* 0x001fc800078238ff */
[----:B------:R-:W-:Y:S02]  /*19900*/  @!P2 LEA.HI.X R185, R187, R3, R162, 0x7, P1 ;  /* 0x00000003bbb9a211 */ /* 0x000fe400008f3ca2 */
[----:B------:R-:W-:Y:S01]  /*19910*/  ISETP.LT.OR P2, PT, R0, 0x41, !P0 ;  /* 0x000000410000780c */ /* 0x000fe20004741670 */
[----:B------:R-:W-:Y:S01]  /*19920*/  IMAD.U32 R186, RZ, RZ, UR7 ;  /* 0x00000007ffba7e24 */ /* 0x000fe2000f8e00ff */
[C---:B------:R-:W-:Y:S02]  /*19930*/  LOP3.LUT P6, RZ, R7.reuse, 0x20000000, RZ, 0xc0, !PT ;  /* 0x2000000007ff7812 */ /* 0x040fe400078cc0ff */
[C---:B------:R-:W-:Y:S01]  /*19940*/  LOP3.LUT P4, RZ, R7.reuse, 0x8000000, RZ, 0xc0, !PT ;  /* 0x0800000007ff7812 */ /* 0x040fe2000788c0ff */
[----:B------:R-:W-:Y:S01]  /*19950*/  FMUL R208, R208, UR15 ;  /* 0x0000000fd0d07c20 */ /* 0x000fe20008400000 */
[----:B------:R-:W-:Y:S01]  /*19960*/  LOP3.LUT P5, RZ, R7, 0x800000, RZ, 0xc0, !PT ;  /* 0x0080000007ff7812 */ /* 0x000fe200078ac0ff */
[----:B------:R-:W-:-:S06]  /*19970*/  FMUL R209, R209, UR15 ;  /* 0x0000000fd1d17c20 */ /* 0x000fcc0008400000 */
[----:B------:R-:W-:-:S04]  /*19980*/  @!P2 LEA R162, P1, R183, R4, 0x7 ;  /* 0x00000004b7a2a211 */ /* 0x000fc800078238ff */
[----:B------:R-:W-:Y:S02]  /*19990*/  @!P2 LEA.HI.X R183, R187, R3, R186, 0x7, P1 ;  /* 0x00000003bbb7a211 */ /* 0x000fe400008f3cba */
[----:B------:R-:W-:Y:S02]  /*199a0*/  ISETP.LT.OR P2, PT, R0, 0x42, !P0 ;  /* 0x000000420000780c */ /* 0x000fe40004741670 */
[----:B------:R-:W-:Y:S02]  /*199b0*/  F2FP.SATFINITE.E4M3.F32.PACK_AB_MERGE_C R187, RZ, R208, RZ ;  /* 0x000000d0ffbb723e */ /* 0x000fe400048070ff */
[----:B------:R-:W-:Y:S01]  /*199c0*/  F2FP.SATFINITE.E4M3.F32.PACK_AB_MERGE_C R209, RZ, R209, RZ ;  /* 0x000000d1ffd1723e */ /* 0x000fe200048070ff */
[----:B------:R-:W-:Y:S02]  /*199d0*/  IMAD.U32 R191, RZ, RZ, UR6 ;  /* 0x00000006ffbf7e24 */ /* 0x000fe4000f8e00ff */
[----:B------:R0:W-:Y:S01]  /*199e0*/  @!P6 STG.E.U8 desc[UR12][R174.64+0x70], R187 ;  /* 0x000070bbae00e986 */ /* 0x0001e2000c10110c */
[----:B------:R-:W-:-:S03]  /*199f0*/  IMAD.U32 R193, RZ, RZ, UR6 ;  /* 0x00000006ffc17e24 */ /* 0x000fc6000f8e00ff */
[----:B------:R1:W-:Y:S02]  /*19a00*/  @!P4 STG.E.U8 desc[UR12][R158.64+0x71], R209 ;  /* 0x000071d19e00c986 */ /* 0x0003e4000c10110c */
[----:B0-----:R-:W-:Y:S01]  /*19a10*/  @!P2 LEA R174, P1, R191, R4, 0x7 ;  /* 0x00000004bfaea211 */ /* 0x001fe200078238ff */
[----:B-1----:R-:W0:Y:S03]  /*19a20*/  @!P5 LDC.64 R158, c[0x0][0x5c8] ;  /* 0x00017200ff9edb82 */ /* 0x002e260000000a00 */
[----:B------:R-:W-:Y:S02]  /*19a30*/  @!P2 LEA.HI.X R175, R193, R3, R186, 0x7, P1 ;  /* 0x00000003c1afa211 */ /* 0x000fe400008f3cba */
[----:B------:R-:W-:Y:S01]  /*19a40*/  ISETP.LT.OR P1, PT, R0, 0x49, !P0 ;  /* 0x000000490000780c */ /* 0x000fe20004721670 */
[----:B------:R-:W-:Y:S02]  /*19a50*/  IMAD.U32 R187, RZ, RZ, UR6 ;  /* 0x00000006ffbb7e24 */ /* 0x000fe4000f8e00ff */
[----:B------:R-:W-:-:S10]  /*19a60*/  IMAD.U32 R188, RZ, RZ, UR7 ;  /* 0x00000007ffbc7e24 */ /* 0x000fd4000f8e00ff */
[----:B------:R-:W-:-:S04]  /*19a70*/  @!P1 LEA R186, P2, R191, R4, 0x7 ;  /* 0x00000004bfba9211 */ /* 0x000fc800078438ff */
[----:B------:R-:W-:Y:S02]  /*19a80*/  @!P1 LEA.HI.X R187, R187, R3, R188, 0x7, P2 ;  /* 0x00000003bbbb9211 */ /* 0x000fe400010f3cbc */
[----:B0-----:R-:W-:Y:S02]  /*19a90*/  @!P5 IADD3 R158, P2, R13, R158, RZ ;  /* 0x0000009e0d9ed210 */ /* 0x001fe40007f5e0ff */
[----:B------:R-:W-:Y:S01]  /*19aa0*/  LOP3.LUT P6, RZ, R7, 0x80000, RZ, 0xc0, !PT ;  /* 0x0008000007ff7812 */ /* 0x000fe200078cc0ff */
[----:B------:R-:W-:Y:S02]  /*19ab0*/  FMUL R210, R210, UR15 ;  /* 0x0000000fd2d27c20 */ /* 0x000fe40008400000 */
[----:B------:R-:W-:Y:S01]  /*19ac0*/  @!P5 IMAD.X R159, R189, 0x1, R159, P2 ;  /* 0x00000001bd9fd824 */ /* 0x000fe200010e069f */
[----:B------:R-:W-:Y:S02]  /*19ad0*/  ISETP.LT.OR P2, PT, R0, 0x4a, !P0 ;  /* 0x0000004a0000780c */ /* 0x000fe40004741670 */
[----:B------:R-:W-:Y:S01]  /*19ae0*/  F2FP.SATFINITE.E4M3.F32.PACK_AB_MERGE_C R193, RZ, R210, RZ ;  /* 0x000000d2ffc1723e */ /* 0x000fe200048070ff */
[----:B------:R-:W-:-:S02]  /*19af0*/  IMAD.U32 R13, RZ, RZ, UR6 ;  /* 0x00000006ff0d7e24 */ /* 0x000fc4000f8e00ff */
[----:B------:R-:W-:Y:S02]  /*19b00*/  IMAD.U32 R189, RZ, RZ, UR6 ;  /* 0x00000006ffbd7e24 */ /* 0x000fe4000f8e00ff */
[----:B------:R0:W-:Y:S01]  /*19b10*/  @!P5 STG.E.U8 desc[UR12][R158.64+0x70], R193 ;  /* 0x000070c19e00d986 */ /* 0x0001e2000c10110c */
[----:B------:R-:W-:-:S05]  /*19b20*/  IMAD.U32 R190, RZ, RZ, UR7 ;  /* 0x00000007ffbe7e24 */ /* 0x000fca000f8e00ff */
[----:B------:R-:W-:Y:S01]  /*19b30*/  @!P2 LEA R13, P3, R13, R4, 0x7 ;  /* 0x000000040d0da211 */ /* 0x000fe200078638ff */
[----:B0-----:R-:W0:Y:S03]  /*19b40*/  @!P6 LDC.64 R158, c[0x0][0x5c8] ;  /* 0x00017200ff9eeb82 */ /* 0x001e260000000a00 */
[----:B------:R-:W-:Y:S02]  /*19b50*/  @!P2 LEA.HI.X R189, R189, R3, R190, 0x7, P3 ;  /* 0x00000003bdbda211 */ /* 0x000fe400018f3cbe */
[----:B------:R-:W-:Y:S01]  /*19b60*/  ISETP.LT.OR P3, PT, R0, 0x51, !P0 ;  /* 0x000000510000780c */ /* 0x000fe20004761670 */
[----:B------:R-:W-:Y:S02]  /*19b70*/  IMAD.U32 R195, RZ, RZ, UR6 ;  /* 0x00000006ffc37e24 */ /* 0x000fe4000f8e00ff */
[----:B------:R-:W-:-:S10]  /*19b80*/  IMAD.U32 R192, RZ, RZ, UR7 ;  /* 0x00000007ffc07e24 */ /* 0x000fd4000f8e00ff */
[----:B------:R-:W-:-:S04]  /*19b90*/  @!P3 LEA R191, P4, R191, R4, 0x7 ;  /* 0x00000004bfbfb211 */ /* 0x000fc800078838ff */
[----:B------:R-:W-:Y:S02]  /*19ba0*/  @!P3 LEA.HI.X R192, R195, R3, R192, 0x7, P4 ;  /* 0x00000003c3c0b211 */ /* 0x000fe400020f3cc0 */
[----:B0-----:R-:W-:-:S05]  /*19bb0*/  @!P6 IADD3 R158, P4, R244, R158, RZ ;  /* 0x0000009ef49ee210 */ /* 0x001fca0007f9e0ff */
[----:B------:R-:W-:Y:S01]  /*19bc0*/  @!P6 IMAD.X R159, R245, 0x1, R159, P4 ;  /* 0x00000001f59fe824 */ /* 0x000fe200020e069f */
[----:B------:R-:W-:Y:S01]  /*19bd0*/  ISETP.LT.OR P4, PT, R0, 0x52, !P0 ;  /* 0x000000520000780c */ /* 0x000fe20004781670 */
[----:B------:R-:W-:Y:S02]  /*19be0*/  IMAD.U32 R197, RZ, RZ, UR6 ;  /* 0x00000006ffc57e24 */ /* 0x000fe4000f8e00ff */
[----:B------:R-:W-:Y:S02]  /*19bf0*/  IMAD.U32 R194, RZ, RZ, UR7 ;  /* 0x00000007ffc27e24 */ /* 0x000fe4000f8e00ff */
[----:B------:R-:W-:-:S08]  /*19c00*/  FMUL R211, R211, UR15 ;  /* 0x0000000fd3d37c20 */ /* 0x000fd00008400000 */
[----:B------:R-:W-:-:S04]  /*19c10*/  @!P4 LEA R196, P5, R195, R4, 0x7 ;  /* 0x00000004c3c4c211 */ /* 0x000fc800078a38ff */
[----:B------:R-:W-:Y:S02]  /*19c20*/  @!P4 LEA.HI.X R197, R197, R3, R194, 0x7, P5 ;  /* 0x00000003c5c5c211 */ /* 0x000fe400028f3cc2 */
[----:B------:R-:W-:Y:S02]  /*19c30*/  ISETP.LT.OR P5, PT, R0, 0x59, !P0 ;  /* 0x000000590000780c */ /* 0x000fe400047a1670 */
[----:B------:R-:W-:Y:S01]  /*19c40*/  F2FP.SATFINITE.E4M3.F32.PACK_AB_MERGE_C R211, RZ, R211, RZ ;  /* 0x000000d3ffd3723e */ /* 0x000fe200048070ff */
[----:B------:R-:W-:Y:S02]  /*19c50*/  IMAD.U32 R199, RZ, RZ, UR6 ;  /* 0x00000006ffc77e24 */ /* 0x000fe4000f8e00ff */
[----:B------:R-:W-:Y:S02]  /*19c60*/  IMAD.U32 R201, RZ, RZ, UR7 ;  /* 0x00000007ffc97e24 */ /* 0x000fe4000f8e00ff */
[----:B------:R0:W-:Y:S01]  /*19c70*/  @!P6 STG.E.U8 desc[UR12][R158.64+0x71], R211 ;  /* 0x000071d39e00e986 */ /* 0x0001e2000c10110c */
[----:B------:R-:W-:-:S05]  /*19c80*/  P2R R188, PR, RZ, 0x2 ;  /* 0x00000002ffbc7803 */ /* 0x000fca0000000000 */
[----:B------:R-:W-:Y:S02]  /*19c90*/  @!P5 LEA R194, P6, R195, R4, 0x7 ;  /* 0x00000004c3c2d211 */ /* 0x000fe400078c38ff */
[----:B------:R-:W-:Y:S02]  /*19ca0*/  LOP3.LUT P1, RZ, R7, 0x40000000, RZ, 0xc0, !PT ;  /* 0x4000000007ff7812 */ /* 0x000fe4000782c0ff */
[----:B------:R-:W-:Y:S02]  /*19cb0*/  @!P5 LEA.HI.X R195, R199, R3, R201, 0x7, P6 ;  /* 0x00000003c7c3d211 */ /* 0x000fe400030f3cc9 */
[----:B------:R-:W-:Y:S01]  /*19cc0*/  ISETP.LT.OR P6, PT, R0, 0x5a, !P0 ;  /* 0x0000005a0000780c */ /* 0x000fe200047c1670 */
[----:B------:R-:W-:Y:S01]  /*19cd0*/  FMUL R212, R212, UR15 ;  /* 0x0000000fd4d47c20 */ /* 0x000fe20008400000 */
[----:B------:R-:W-:Y:S02]  /*19ce0*/  P2R R198, PR, RZ, 0x10 ;  /* 0x00000010ffc67803 */ /* 0x000fe40000000000 */
[----:B------:R-:W-:Y:S01]  /*19cf0*/  LOP3.LUT P4, RZ, R7, 0x40000, RZ, 0xc0, !PT ;  /* 0x0004000007ff7812 */ /* 0x000fe2000788c0ff */
[----:B0-----:R-:W-:Y:S01]  /*19d00*/  IMAD.U32 R159, RZ, RZ, UR6 ;  /* 0x00000006ff9f7e24 */ /* 0x001fe2000f8e00ff */
[----:B------:R-:W-:Y:S01]  /*19d10*/  F2FP.SATFINITE.E4M3.F32.PACK_AB_MERGE_C R201, RZ, R212, RZ ;  /* 0x000000d4ffc9723e */ /* 0x000fe200048070ff */
[----:B------:R-:W-:-:S02]  /*19d20*/  IMAD.U32 R203, RZ, RZ, UR6 ;  /* 0x00000006ffcb7e24 */ /* 0x000fc4000f8e00ff */
[----:B------:R-:W-:Y:S02]  /*19d30*/  IMAD.U32 R158, RZ, RZ, UR7 ;  /* 0x00000007ff9e7e24 */ /* 0x000fe4000f8e00ff */
[----:B------:R0:W-:Y:S02]  /*19d40*/  @!P1 STG.E.U8 desc[UR12][R176.64+0x78], R201 ;  /* 0x000078c9b0009986 */ /* 0x0001e4000c10110c */
[----:B0-----:R-:W-:-:S04]  /*19d50*/  @!P6 LEA R176, P1, R159, R4, 0x7 ;  /* 0x000000049fb0e211 */ /* 0x001fc800078238ff */
[----:B------:R-:W-:Y:S02]  /*19d60*/  @!P6 LEA.HI.X R177, R203, R3, R158, 0x7, P1 ;  /* 0x00000003cbb1e211 */ /* 0x000fe400008f3c9e */
[----:B------:R-:W0:Y:S01]  /*19d70*/  @!P4 LDC.64 R158, c[0x0][0x5c8] ;  /* 0x00017200ff9ecb82 */ /* 0x000e220000000a00 */
[----:B------:R-:W-:Y:S02]  /*19d80*/  P2R R199, PR, RZ, 0x20 ;  /* 0x00000020ffc77803 */ /* 0x000fe40000000000 */
[----:B------:R-:W-:Y:S01]  /*19d90*/  LOP3.LUT P5, RZ, R7, 0x10000000, RZ, 0xc0, !PT ;  /* 0x1000000007ff7812 */ /* 0x000fe200078ac0ff */
[----:B------:R-:W-:Y:S01]  /*19da0*/  FMUL R213, R213, UR15 ;  /* 0x0000000fd5d57c20 */ /* 0x000fe20008400000 */
[----:B------:R-:W-:-:S04]  /*19db0*/  P2R R193, PR, RZ, 0x8 ;  /* 0x00000008ffc17803 */ /* 0x000fc80000000000 */
[----:B------:R-:W-:Y:S02]  /*19dc0*/  F2FP.SATFINITE.E4M3.F32.PACK_AB_MERGE_C R213, RZ, R213, RZ ;  /* 0x000000d5ffd5723e */ /* 0x000fe400048070ff */
[----:B------:R-:W-:Y:S01]  /*19dd0*/  LOP3.LUT P3, RZ, R7, 0x20000, RZ, 0xc0, !PT ;  /* 0x0002000007ff7812 */ /* 0x000fe2000786c0ff */
[----:B------:R-:W-:-:S04]  /*19de0*/  FMUL R214, R214, UR15 ;  /* 0x0000000fd6d67c20 */ /* 0x000fc80008400000 */
[----:B------:R-:W-:Y:S01]  /*19df0*/  @!P5 STG.E.U8 desc[UR12][R242.64+0x79], R213 ;  /* 0x000079d5f200d986 */ /* 0x000fe2000c10110c */
[----:B------:R-:W-:Y:S02]  /*19e00*/  F2FP.SATFINITE.E4M3.F32.PACK_AB_MERGE_C R201, RZ, R214, RZ ;  /* 0x000000d6ffc9723e */ /* 0x000fe400048070ff */
[----:B0-----:R-:W-:-:S05]  /*19e10*/  @!P4 IADD3 R158, P5, R252, R158, RZ ;  /* 0x0000009efc9ec210 */ /* 0x001fca0007fbe0ff */
[----:B------:R-:W-:Y:S02]  /*19e20*/  @!P4 IMAD.X R159, R46, 0x1, R159, P5 ;  /* 0x000000012e9fc824 */ /* 0x000fe400028e069f */
[----:B------:R-:W-:Y:S01]  /*19e30*/  FMUL R215, R215, UR15 ;  /* 0x0000000fd7d77c20 */ /* 0x000fe20008400000 */
[----:B------:R-:W-:Y:S01]  /*19e40*/  P2R R190, PR, RZ, 0x4 ;  /* 0x00000004ffbe7803 */ /* 0x000fe20000000000 */
[----:B------:R-:W-:Y:S01]  /*19e50*/  FMUL R88, R88, UR15 ;  /* 0x0000000f58587c20 */ /* 0x000fe20008400000 */
[----:B------:R-:W-:Y:S01]  /*19e60*/  LOP3.LUT P1, RZ, R6, 0x800000, RZ, 0xc0, !PT ;  /* 0x0080000006ff7812 */ /* 0x000fe2000782c0ff */
[----:B------:R0:W-:Y:S01]  /*19e70*/  @!P4 STG.E.U8 desc[UR12][R158.64+0x78], R201 ;  /* 0x000078c99e00c986 */ /* 0x0001e2000c10110c */
[----:B------:R-:W-:Y:S01]  /*19e80*/  FMUL R89, R89, UR15 ;  /* 0x0000000f59597c20 */ /* 0x000fe20008400000 */
        /* <DEDUP_REMOVED lines=10> */
[----:B0-----:R-:W0:Y:S01]  /*19f30*/  @!P3 LDC.64 R158, c[0x0][0x5c8] ;  /* 0x00017200ff9ebb82 */ /* 0x001e220000000a00 */
[----:B------:R-:W-:Y:S01]  /*19f40*/  ISETP.LT.OR P5, PT, R0, 0x2, !P0 ;  /* 0x000000020000780c */ /* 0x000fe200047a1670 */
[----:B------:R-:W-:Y:S01]  /*19f50*/  FMUL R100, R100, UR15 ;  /* 0x0000000f64647c20 */ /* 0x000fe20008400000 */
[----:B------:R-:W-:Y:S01]  /*19f60*/  F2FP.SATFINITE.E4M3.F32.PACK_AB_MERGE_C R215, RZ, R215, RZ ;  /* 0x000000d7ffd7723e */ /* 0x000fe200048070ff */
        /* <DEDUP_REMOVED lines=20> */
[----:B0-----:R-:W-:Y:S01]  /*1a0b0*/  @!P3 IADD3 R158, P4, R45, R158, RZ ;  /* 0x0000009e2d9eb210 */ /* 0x001fe20007f9e0ff */
[----:B------:R-:W-:Y:S01]  /*1a0c0*/  FMUL R121, R121, UR15 ;  /* 0x0000000f79797c20 */ /* 0x000fe20008400000 */
[----:B------:R-:W-:Y:S01]  /*1a0d0*/  FMUL R122, R122, UR15 ;  /* 0x0000000f7a7a7c20 */ /* 0x000fe20008400000 */
[----:B------:R-:W-:Y:S01]  /*1a0e0*/  FMUL R123, R123, UR15 ;  /* 0x0000000f7b7b7c20 */ /* 0x000fe20008400000 */
[----:B------:R-:W-:Y:S01]  /*1a0f0*/  FMUL R124, R124, UR15 ;  /* 0x0000000f7c7c7c20 */ /* 0x000fe20008400000 */
[----:B------:R-:W-:-:S02]  /*1a100*/  @!P3 IMAD.X R159, R44, 0x1, R159, P4 ;  /* 0x000000012c9fb824 */ /* 0x000fc400020e069f */
[----:B------:R-:W-:Y:S01]  /*1a110*/  FMUL R125, R125, UR15 ;  /* 0x0000000f7d7d7c20 */ /* 0x000fe20008400000 */
[----:B------:R-:W-:Y:S01]  /*1a120*/  FMUL R126, R126, UR15 ;  /* 0x0000000f7e7e7c20 */ /* 0x000fe20008400000 */
[----:B------:R-:W-:Y:S01]  /*1a130*/  FMUL R127, R127, UR15 ;  /* 0x0000000f7f7f7c20 */ /* 0x000fe20008400000 */
[----:B------:R-:W-:Y:S01]  /*1a140*/  FMUL R128, R128, UR15 ;  /* 0x0000000f80807c20 */ /* 0x000fe20008400000 */
[----:B------:R0:W-:Y:S01]  /*1a150*/  @!P3 STG.E.U8 desc[UR12][R158.64+0x79], R215 ;  /* 0x000079d79e00b986 */ /* 0x0001e2000c10110c */
[----:B------:R-:W-:Y:S01]  /*1a160*/  FMUL R129, R129, UR15 ;  /* 0x0000000f81817c20 */ /* 0x000fe20008400000 */
[----:B------:R-:W-:Y:S01]  /*1a170*/  FMUL R130, R130, UR15 ;  /* 0x0000000f82827c20 */ /* 0x000fe20008400000 */
[----:B------:R-:W-:Y:S01]  /*1a180*/  FMUL R131, R131, UR15 ;  /* 0x0000000f83837c20 */ /* 0x000fe20008400000 */
[----:B------:R1:W5:Y:S01]  /*1a190*/  LDL.LU R46, [R1+0x148] ;  /* 0x00014800012e7983 */ /* 0x0003620000300800 */
[----:B0-----:R-:W0:Y:S01]  /*1a1a0*/  @!P5 LDC.64 R158, c[0x0][0x5c8] ;  /* 0x00017200ff9edb82 */ /* 0x001e220000000a00 */
[----:B------:R-:W-:-:S02]  /*1a1b0*/  ISETP.LT.OR P4, PT, R0, 0x1, !P0 ;  /* 0x000000010000780c */ /* 0x000fc40004781670 */
[----:B------:R1:W5:Y:S01]  /*1a1c0*/  LDL.LU R45, [R1+0x144] ;  /* 0x00014400012d7983 */ /* 0x0003620000300800 */
[----:B------:R-:W-:Y:S02]  /*1a1d0*/  LOP3.LUT P2, RZ, R7, 0x80000000, RZ, 0xc0, !PT ;  /* 0x8000000007ff7812 */ /* 0x000fe4000784c0ff */
[----:B------:R-:W-:Y:S01]  /*1a1e0*/  P2R R7, PR, RZ, 0x40 ;  /* 0x00000040ff077803 */ /* 0x000fe20000000000 */
[----:B------:R1:W5:Y:S01]  /*1a1f0*/  LDL.LU R44, [R1+0x140] ;  /* 0x00014000012c7983 */ /* 0x0003620000300800 */
[----:B------:R-:W-:Y:S02]  /*1a200*/  F2FP.SATFINITE.E4M3.F32.PACK_AB_MERGE_C R203, RZ, R88, RZ ;  /* 0x00000058ffcb723e */ /* 0x000fe400048070ff */
[----:B------:R-:W-:Y:S02]  /*1a210*/  F2FP.SATFINITE.E4M3.F32.PACK_AB_MERGE_C R89, RZ, R89, RZ ;  /* 0x00000059ff59723e */ /* 0x000fe400048070ff */
[----:B------:R-:W-:Y:S02]  /*1a220*/  F2FP.SATFINITE.E4M3.F32.PACK_AB_MERGE_C R90, RZ, R90, RZ ;  /* 0x0000005aff5a723e */ /* 0x000fe400048070ff */
[----:B------:R-:W-:Y:S01]  /*1a230*/  @!P4 STG.E.U8 desc[UR12][R178.64], R203 ;  /* 0x000000cbb200c986 */ /* 0x000fe2000c10110c */
[----:B0-----:R-:W-:-:S05]  /*1a240*/  @!P5 IADD3 R10, P6, R10, R158, RZ ;  /* 0x0000009e0a0ad210 */ /* 0x001fca0007fde0ff */
[----:B------:R-:W-:-:S05]  /*1a250*/  @!P5 IMAD.X R11, R11, 0x1, R159, P6 ;  /* 0x000000010b0bd824 */ /* 0x000fca00030e069f */
[----:B------:R0:W-:Y:S04]  /*1a260*/  @!P5 STG.E.U8 desc[UR12][R10.64+0x1], R89 ;  /* 0x000001590a00d986 */ /* 0x0001e8000c10110c */
[----:B------:R2:W-:Y:S01]  /*1a270*/  @!P1 STG.E.U8 desc[UR12][R42.64], R90 ;  /* 0x0000005a2a009986 */ /* 0x0005e2000c10110c */
[C---:B------:R-:W-:Y:S02]  /*1a280*/  ISETP.LT.OR P1, PT, R0.reuse, 0x9, !P0 ;  /* 0x000000090000780c */ /* 0x040fe40004721670 */
[----:B------:R-:W-:Y:S02]  /*1a290*/  F2FP.SATFINITE.E4M3.F32.PACK_AB_MERGE_C R91, RZ, R91, RZ ;  /* 0x0000005bff5b723e */ /* 0x000fe400048070ff */
[----:B------:R-:W-:Y:S02]  /*1a2a0*/  ISETP.LT.OR P5, PT, R0, 0xa, !P0 ;  /* 0x0000000a0000780c */ /* 0x000fe400047a1670 */
[----:B0-----:R-:W-:-:S02]  /*1a2b0*/  F2FP.SATFINITE.E4M3.F32.PACK_AB_MERGE_C R89, RZ, R92, RZ ;  /* 0x0000005cff59723e */ /* 0x001fc400048070ff */
[C---:B------:R-:W-:Y:S02]  /*1a2c0*/  LOP3.LUT P3, RZ, R6.reuse, 0x1000000, RZ, 0xc0, !PT ;  /* 0x0100000006ff7812 */ /* 0x040fe4000786c0ff */
[----:B------:R-:W-:Y:S01]  /*1a2d0*/  F2FP.SATFINITE.E4M3.F32.PACK_AB_MERGE_C R93, RZ, R93, RZ ;  /* 0x0000005dff5d723e */ /* 0x000fe200048070ff */
[----:B--2---:R1:W5:Y:S02]  /*1a2e0*/  LDL.LU.64 R42, [R1+0x138] ;  /* 0x00013800012a7983 */ /* 0x0043640000300a00 */
[----:B------:R-:W0:Y:S02]  /*1a2f0*/  @!P1 LDC.64 R10, c[0x0][0x5c8] ;  /* 0x00017200ff0a9b82 */ /* 0x000e240000000a00 */
[----:B------:R2:W-:Y:S01]  /*1a300*/  @!P2 STG.E.U8 desc[UR12][R40.64+0x1], R91 ;  /* 0x0000015b2800a986 */ /* 0x0005e2000c10110c */
[----:B------:R-:W-:Y:S02]  /*1a310*/  F2FP.SATFINITE.E4M3.F32.PACK_AB_MERGE_C R94, RZ, R94, RZ ;  /* 0x0000005eff5e723e */ /* 0x000fe400048070ff */
[----:B------:R-:W-:-:S02]  /*1a320*/  LOP3.LUT P4, RZ, R6, 0x400000, RZ, 0xc0, !PT ;  /* 0x0040000006ff7812 */ /* 0x000fc4000788c0ff */
[----:B------:R-:W-:Y:S02]  /*1a330*/  F2FP.SATFINITE.E4M3.F32.PACK_AB_MERGE_C R95, RZ, R95, RZ ;  /* 0x0000005fff5f723e */ /* 0x000fe400048070ff */
[----:B------:R-:W-:Y:S02]  /*1a340*/  F2FP.SATFINITE.E4M3.F32.PACK_AB_MERGE_C R97, RZ, R97, RZ ;  /* 0x00000061ff61723e */ /* 0x000fe400048070ff */
[----:B------:R-:W-:Y:S02]  /*1a350*/  F2FP.SATFINITE.E4M3.F32.PACK_AB_MERGE_C R98, RZ, R98, RZ ;  /* 0x00000062ff62723e */ /* 0x000fe400048070ff */
[----:B------:R-:W-:Y:S01]  /*1a360*/  F2FP.SATFINITE.E4M3.F32.PACK_AB_MERGE_C R99, RZ, R99, RZ ;  /* 0x00000063ff63723e */ /* 0x000fe200048070ff */
[----:B--2---:R1:W5:Y:S01]  /*1a370*/  LDL.LU.64 R40, [R1+0x130] ;  /* 0x0001300001287983 */ /* 0x0043620000300a00 */
[----:B0-----:R-:W-:-:S05]  /*1a380*/  @!P1 IADD3 R10, P2, R152, R10, RZ ;  /* 0x0000000a980a9210 */ /* 0x001fca0007f5e0ff */
[----:B------:R-:W-:-:S05]  /*1a390*/  @!P1 IMAD.X R11, R153, 0x1, R11, P2 ;  /* 0x00000001990b9824 */ /* 0x000fca00010e060b */
[----:B------:R0:W-:Y:S02]  /*1a3a0*/  @!P1 STG.E.U8 desc[UR12][R10.64+0x8], R89 ;  /* 0x000008590a009986 */ /* 0x0001e4000c10110c */
[----:B0-----:R-:W0:Y:S02]  /*1a3b0*/  @!P5 LDC.64 R10, c[0x0][0x5c8] ;  /* 0x00017200ff0adb82 */ /* 0x001e240000000a00 */
[----:B0-----:R-:W-:-:S05]  /*1a3c0*/  @!P5 IADD3 R10, P6, R154, R10, RZ ;  /* 0x0000000a9a0ad210 */ /* 0x001fca0007fde0ff */
[----:B------:R-:W-:-:S05]  /*1a3d0*/  @!P5 IMAD.X R11, R155, 0x1, R11, P6 ;  /* 0x000000019b0bd824 */ /* 0x000fca00030e060b */
[----:B------:R-:W-:Y:S04]  /*1a3e0*/  @!P5 STG.E.U8 desc[UR12][R10.64+0x9], R93 ;  /* 0x0000095d0a00d986 */ /* 0x000fe8000c10110c */
[----:B------:R0:W-:Y:S01]  /*1a3f0*/  @!P3 STG.E.U8 desc[UR12][R38.64+0x8], R94 ;  /* 0x0000085e2600b986 */ /* 0x0001e2000c10110c */
[C---:B------:R-:W-:Y:S02]  /*1a400*/  ISETP.LT.OR P3, PT, R0.reuse, 0x11, !P0 ;  /* 0x000000110000780c */ /* 0x040fe40004761670 */
[----:B------:R-:W-:Y:S02]  /*1a410*/  ISETP.LT.OR P5, PT, R0, 0x12, !P0 ;  /* 0x000000120000780c */ /* 0x000fe400047a1670 */
[----:B------:R-:W-:Y:S02]  /*1a420*/  F2FP.SATFINITE.E4M3.F32.PACK_AB_MERGE_C R89, RZ, R96, RZ ;  /* 0x00000060ff59723e */ /* 0x000fe400048070ff */
[----:B------:R-:W-:-:S02]  /*1a430*/  LOP3.LUT P2, RZ, R6, 0x200000, RZ, 0xc0, !PT ;  /* 0x0020000006ff7812 */ /* 0x000fc4000784c0ff */
[----:B------:R-:W-:Y:S02]  /*1a440*/  LOP3.LUT P1, RZ, R6, 0x100000, RZ, 0xc0, !PT ;  /* 0x0010000006ff7812 */ /* 0x000fe4000782c0ff */
[----:B------:R-:W-:Y:S01]  /*1a450*/  F2FP.SATFINITE.E4M3.F32.PACK_AB_MERGE_C R101, RZ, R101, RZ ;  /* 0x00000065ff65723e */ /* 0x000fe200048070ff */
[----:B0-----:R1:W5:Y:S02]  /*1a460*/  LDL.LU.64 R38, [R1+0x128] ;  /* 0x0001280001267983 */ /* 0x0013640000300a00 */
[----:B------:R-:W0:Y:S02]  /*1a470*/  @!P3 LDC.64 R10, c[0x0][0x5c8] ;  /* 0x00017200ff0abb82 */ /* 0x000e240000000a00 */
[----:B------:R2:W-:Y:S01]  /*1a480*/  @!P4 STG.E.U8 desc[UR12][R36.64+0x9], R95 ;  /* 0x0000095f2400c986 */ /* 0x0005e2000c10110c */
[----:B------:R-:W-:Y:S02]  /*1a490*/  F2FP.SATFINITE.E4M3.F32.PACK_AB_MERGE_C R102, RZ, R102, RZ ;  /* 0x00000066ff66723e */ /* 0x000fe400048070ff */
[----:B------:R-:W-:-:S02]  /*1a4a0*/  F2FP.SATFINITE.E4M3.F32.PACK_AB_MERGE_C R103, RZ, R103, RZ ;  /* 0x00000067ff67723e */ /* 0x000fc400048070ff */
        /* <DEDUP_REMOVED lines=11> */
[----:B------:R-:W-:Y:S01]  /*1a560*/  @!P5 STG.E.U8 desc[UR12][R10.64+0x11], R97 ;  /* 0x000011610a00d986 */ /* 0x000fe2000c10110c */
[----:B------:R-:W-:-:S03]  /*1a570*/  ISETP.LT.OR P5, PT, R0, 0x1a, !P0 ;  /* 0x0000001a0000780c */ /* 0x000fc600047a1670 */
[----:B------:R0:W-:Y:S01]  /*1a580*/  @!P2 STG.E.U8 desc[UR12][R34.64+0x10], R98 ;  /* 0x000010622200a986 */ /* 0x0001e2000c10110c */
[----:B------:R-:W-:-:S09]  /*1a590*/  ISETP.LT.OR P2, PT, R0, 0x19, !P0 ;  /* 0x000000190000780c */ /* 0x000fd20004741670 */
[----:B------:R-:W2:Y:S01]  /*1a5a0*/  @!P5 LDC.64 R90, c[0x0][0x5c8] ;  /* 0x00017200ff5adb82 */ /* 0x000ea20000000a00 */
[----:B------:R-:W-:Y:S01]  /*1a5b0*/  LOP3.LUT P4, RZ, R6, 0x80000, RZ, 0xc0, !PT ;  /* 0x0008000006ff7812 */ /* 0x000fe2000788c0ff */
[----:B0-----:R1:W5:Y:S06]  /*1a5c0*/  LDL.LU.64 R34, [R1+0x118] ;  /* 0x0001180001227983 */ /* 0x00136c0000300a00 */
[----:B------:R-:W0:Y:S01]  /*1a5d0*/  @!P2 LDC.64 R10, c[0x0][0x5c8] ;  /* 0x00017200ff0aab82 */ /* 0x000e220000000a00 */
[----:B------:R3:W-:Y:S01]  /*1a5e0*/  @!P1 STG.E.U8 desc[UR12][R32.64+0x11], R99 ;  /* 0x0000116320009986 */ /* 0x0007e2000c10110c */
[----:B------:R-:W-:-:S02]  /*1a5f0*/  F2FP.SATFINITE.E4M3.F32.PACK_AB_MERGE_C R89, RZ, R100, RZ ;  /* 0x00000064ff59723e */ /* 0x000fc400048070ff */
[----:B------:R-:W-:Y:S02]  /*1a600*/  LOP3.LUT P3, RZ, R6, 0x40000, RZ, 0xc0, !PT ;  /* 0x0004000006ff7812 */ /* 0x000fe4000786c0ff */
[----:B------:R-:W-:Y:S02]  /*1a610*/  F2FP.SATFINITE.E4M3.F32.PACK_AB_MERGE_C R113, RZ, R113, RZ ;  /* 0x00000071ff71723e */ /* 0x000fe400048070ff */
[----:B------:R-:W-:Y:S02]  /*1a620*/  F2FP.SATFINITE.E4M3.F32.PACK_AB_MERGE_C R115, RZ, R115, RZ ;  /* 0x00000073ff73723e */ /* 0x000fe400048070ff */
[----:B------:R-:W-:Y:S02]  /*1a630*/  F2FP.SATFINITE.E4M3.F32.PACK_AB_MERGE_C R117, RZ, R117, RZ ;  /* 0x00000075ff75723e */ /* 0x000fe400048070ff */
[----:B------:R-:W-:Y:S01]  /*1a640*/  F2FP.SATFINITE.E4M3.F32.PACK_AB_MERGE_C R119, RZ, R119, RZ ;  /* 0x00000077ff77723e */ /* 0x000fe200048070ff */
[----:B---3--:R1:W5:Y:S01]  /*1a650*/  LDL.LU.64 R32, [R1+0x110] ;  /* 0x0001100001207983 */ /* 0x0083620000300a00 */
[----:B--2---:R-:W-:-:S02]  /*1a660*/  @!P5 IADD3 R160, P6, R160, R90, RZ ;  /* 0x0000005aa0a0d210 */ /* 0x004fc40007fde0ff */
[----:B0-----:R-:W-:-:S03]  /*1a670*/  @!P2 IADD3 R10, P1, R156, R10, RZ ;  /* 0x0000000a9c0aa210 */ /* 0x001fc60007f3e0ff */
[----:B------:R-:W-:Y:S02]  /*1a680*/  @!P5 IMAD.X R161, R161, 0x1, R91, P6 ;  /* 0x00000001a1a1d824 */ /* 0x000fe400030e065b */
[----:B------:R-:W-:-:S05]  /*1a690*/  @!P2 IMAD.X R11, R157, 0x1, R11, P1 ;  /* 0x000000019d0ba824 */ /* 0x000fca00008e060b */
[----:B------:R0:W-:Y:S04]  /*1a6a0*/  @!P2 STG.E.U8 desc[UR12][R10.64+0x18], R89 ;  /* 0x000018590a00a986 */ /* 0x0001e8000c10110c */
[----:B------:R-:W-:Y:S01]  /*1a6b0*/  @!P5 STG.E.U8 desc[UR12][R160.64+0x19], R101 ;  /* 0x00001965a000d986 */ /* 0x000fe2000c10110c */
[----:B------:R-:W-:-:S03]  /*1a6c0*/  ISETP.LT.OR P5, PT, R0, 0x22, !P0 ;  /* 0x000000220000780c */ /* 0x000fc600047a1670 */
[----:B------:R2:W-:Y:S01]  /*1a6d0*/  @!P4 STG.E.U8 desc[UR12][R30.64+0x18], R102 ;  /* 0x000018661e00c986 */ /* 0x0005e2000c10110c */
[----:B------:R-:W-:-:S09]  /*1a6e0*/  ISETP.LT.OR P4, PT, R0, 0x21, !P0 ;  /* 0x000000210000780c */ /* 0x000fd20004781670 */
[----:B0-----:R-:W0:Y:S01]  /*1a6f0*/  @!P5 LDC.64 R88, c[0x0][0x5c8] ;  /* 0x00017200ff58db82 */ /* 0x001e220000000a00 */
[C---:B------:R-:W-:Y:S01]  /*1a700*/  LOP3.LUT P1, RZ, R6.reuse, 0x20000, RZ, 0xc0, !PT ;  /* 0x0002000006ff7812 */ /* 0x040fe2000782c0ff */
[----:B--2---:R1:W5:Y:S06]  /*1a710*/  LDL.LU.64 R30, [R1+0x108] ;  /* 0x00010800011e7983 */ /* 0x00436c0000300a00 */
[----:B------:R-:W2:Y:S01]  /*1a720*/  @!P4 LDC.64 R10, c[0x0][0x5c8] ;  /* 0x00017200ff0acb82 */ /* 0x000ea20000000a00 */
[----:B------:R3:W-:Y:S01]  /*1a730*/  @!P3 STG.E.U8 desc[UR12][R28.64+0x19], R103 ;  /* 0x000019671c00b986 */ /* 0x0007e2000c10110c */
[----:B------:R-:W-:-:S02]  /*1a740*/  LOP3.LUT P2, RZ, R6, 0x10000, RZ, 0xc0, !PT ;  /* 0x0001000006ff7812 */ /* 0x000fc4000784c0ff */
[----:B------:R-:W-:Y:S02]  /*1a750*/  F2FP.SATFINITE.E4M3.F32.PACK_AB_MERGE_C R121, RZ, R121, RZ ;  /* 0x00000079ff79723e */ /* 0x000fe400048070ff */
[----:B------:R-:W-:Y:S02]  /*1a760*/  F2FP.SATFINITE.E4M3.F32.PACK_AB_MERGE_C R123, RZ, R123, RZ ;  /* 0x0000007bff7b723e */ /* 0x000fe400048070ff */
[----:B------:R-:W-:Y:S02]  /*1a770*/  F2FP.SATFINITE.E4M3.F32.PACK_AB_MERGE_C R125, RZ, R125, RZ ;  /* 0x0000007dff7d723e */ /* 0x000fe400048070ff */
[----:B------:R-:W-:Y:S02]  /*1a780*/  F2FP.SATFINITE.E4M3.F32.PACK_AB_MERGE_C R127, RZ, R127, RZ ;  /* 0x0000007fff7f723e */ /* 0x000fe400048070ff */
[----:B------:R-:W-:Y:S01]  /*1a790*/  F2FP.SATFINITE.E4M3.F32.PACK_AB_MERGE_C R129, RZ, R129, RZ ;  /* 0x00000081ff81723e */ /* 0x000fe200048070ff */
[----:B---3--:R1:W5:Y:S01]  /*1a7a0*/  LDL.LU.64 R28, [R1+0x100] ;  /* 0x00010000011c7983 */ /* 0x0083620000300a00 */
[----:B0-----:R-:W-:-:S02]  /*1a7b0*/  @!P5 IADD3 R168, P6, R168, R88, RZ ;  /* 0x00000058a8a8d210 */ /* 0x001fc40007fde0ff */
[----:B--2---:R-:W-:-:S03]  /*1a7c0*/  @!P4 IADD3 R164, P3, R164, R10, RZ ;  /* 0x0000000aa4a4c210 */ /* 0x004fc60007f7e0ff */
[----:B------:R-:W-:Y:S01]  /*1a7d0*/  @!P5 IMAD.X R169, R169, 0x1, R89, P6 ;  /* 0x00000001a9a9d824 */ /* 0x000fe200030e0659 */
[----:B------:R-:W-:Y:S01]  /*1a7e0*/  F2FP.SATFINITE.E4M3.F32.PACK_AB_MERGE_C R89, RZ, R106, RZ ;  /* 0x0000006aff59723e */ /* 0x000fe200048070ff */
[----:B------:R-:W-:Y:S01]  /*1a7f0*/  @!P4 IMAD.X R165, R165, 0x1, R11, P3 ;  /* 0x00000001a5a5c824 */ /* 0x000fe200018e060b */
[----:B------:R-:W-:-:S05]  /*1a800*/  F2FP.SATFINITE.E4M3.F32.PACK_AB_MERGE_C R11, RZ, R104, RZ ;  /* 0x00000068ff0b723e */ /* 0x000fca00048070ff */
[----:B------:R0:W-:Y:S04]  /*1a810*/  @!P4 STG.E.U8 desc[UR12][R164.64+0x20], R11 ;  /* 0x0000200ba400c986 */ /* 0x0001e8000c10110c */
[----:B------:R-:W-:Y:S01]  /*1a820*/  @!P5 STG.E.U8 desc[UR12][R168.64+0x21], R105 ;  /* 0x00002169a800d986 */ /* 0x000fe2000c10110c */
[----:B------:R-:W-:-:S03]  /*1a830*/  ISETP.LT.OR P5, PT, R0, 0x2a, !P0 ;  /* 0x0000002a0000780c */ /* 0x000fc600047a1670 */
[----:B------:R2:W-:Y:S01]  /*1a840*/  @!P1 STG.E.U8 desc[UR12][R250.64+0x20], R89 ;  /* 0x00002059fa009986 */ /* 0x0005e2000c10110c */
[----:B------:R-:W-:-:S09]  /*1a850*/  ISETP.LT.OR P1, PT, R0, 0x29, !P0 ;  /* 0x000000290000780c */ /* 0x000fd20004721670 */
[----:B------:R-:W3:Y:S08]  /*1a860*/  @!P5 LDC.64 R90, c[0x0][0x5c8] ;  /* 0x00017200ff5adb82 */ /* 0x000ef00000000a00 */
[----:B0-----:R-:W0:Y:S01]  /*1a870*/  @!P1 LDC.64 R10, c[0x0][0x5c8] ;  /* 0x00017200ff0a9b82 */ /* 0x001e220000000a00 */
[----:B------:R-:W-:Y:S01]  /*1a880*/  @!P2 STG.E.U8 desc[UR12][R248.64+0x21], R107 ;  /* 0x0000216bf800a986 */ /* 0x000fe2000c10110c */
[----:B------:R-:W-:-:S02]  /*1a890*/  LOP3.LUT P3, RZ, R6, 0x8000, RZ, 0xc0, !PT ;  /* 0x0000800006ff7812 */ /* 0x000fc4000786c0ff */
[----:B--2---:R-:W-:Y:S02]  /*1a8a0*/  F2FP.SATFINITE.E4M3.F32.PACK_AB_MERGE_C R89, RZ, R110, RZ ;  /* 0x0000006eff59723e */ /* 0x004fe400048070ff */
[----:B---3--:R-:W-:Y:S02]  /*1a8b0*/  @!P5 IADD3 R170, P6, R170, R90, RZ ;  /* 0x0000005aaaaad210 */ /* 0x008fe40007fde0ff */
[----:B0-----:R-:W-:-:S03]  /*1a8c0*/  @!P1 IADD3 R166, P2, R166, R10, RZ ;  /* 0x0000000aa6a69210 */ /* 0x001fc60007f5e0ff */
[----:B------:R-:W-:Y:S02]  /*1a8d0*/  @!P5 IMAD.X R171, R171, 0x1, R91, P6 ;  /* 0x00000001ababd824 */ /* 0x000fe400030e065b */
[----:B------:R-:W-:Y:S01]  /*1a8e0*/  @!P1 IMAD.X R167, R167, 0x1, R11, P2 ;  /* 0x00000001a7a79824 */ /* 0x000fe200010e060b */
[----:B------:R-:W-:-:S05]  /*1a8f0*/  F2FP.SATFINITE.E4M3.F32.PACK_AB_MERGE_C R11, RZ, R108, RZ ;  /* 0x0000006cff0b723e */ /* 0x000fca00048070ff */
[----:B------:R0:W-:Y:S04]  /*1a900*/  @!P1 STG.E.U8 desc[UR12][R166.64+0x28], R11 ;  /* 0x0000280ba6009986 */ /* 0x0001e8000c10110c */
[----:B------:R-:W-:Y:S04]  /*1a910*/  @!P5 STG.E.U8 desc[UR12][R170.64+0x29], R109 ;  /* 0x0000296daa00d986 */ /* 0x000fe8000c10110c */
[----:B------:R-:W-:Y:S01]  /*1a920*/  @!P3 STG.E.U8 desc[UR12][R246.64+0x28], R89 ;  /* 0x00002859f600b986 */ /* 0x000fe2000c10110c */
[----:B------:R-:W-:Y:S02]  /*1a930*/  ISETP.LT.OR P3, PT, R0, 0x31, !P0 ;  /* 0x000000310000780c */ /* 0x000fe40004761670 */
[----:B------:R-:W-:-:S11]  /*1a940*/  LOP3.LUT P4, RZ, R6, 0x4000, RZ, 0xc0, !PT ;  /* 0x0000400006ff7812 */ /* 0x000fd6000788c0ff */
[----:B0-----:R-:W0:Y:S01]  /*1a950*/  @!P3 LDC.64 R10, c[0x0][0x5c8] ;  /* 0x00017200ff0abb82 */ /* 0x001e220000000a00 */
[----:B------:R-:W-:Y:S01]  /*1a960*/  ISETP.LT.OR P5, PT, R0, 0x32, !P0 ;  /* 0x000000320000780c */ /* 0x000fe200047a1670 */
[----:B------:R2:W-:Y:S01]  /*1a970*/  @!P4 STG.E.U8 desc[UR12][R8.64+0x29], R111 ;  /* 0x0000296f0800c986 */ /* 0x0005e2000c10110c */
[----:B0-----:R-:W-:-:S05]  /*1a980*/  @!P3 IADD3 R172, P4, R172, R10, RZ ;  /* 0x0000000aacacb210 */ /* 0x001fca0007f9e0ff */
[----:B------:R-:W-:-:S06]  /*1a990*/  @!P3 IMAD.X R173, R173, 0x1, R11, P4 ;  /* 0x00000001adadb824 */ /* 0x000fcc00020e060b */
[----:B------:R-:W0:Y:S01]  /*1a9a0*/  @!P5 LDC.64 R10, c[0x0][0x5c8] ;  /* 0x00017200ff0adb82 */ /* 0x000e220000000a00 */
[----:B------:R-:W-:-:S05]  /*1a9b0*/  F2FP.SATFINITE.E4M3.F32.PACK_AB_MERGE_C R91, RZ, R112, RZ ;  /* 0x00000070ff5b723e */ /* 0x000fca00048070ff */
[----:B------:R3:W-:Y:S01]  /*1a9c0*/  @!P3 STG.E.U8 desc[UR12][R172.64+0x30], R91 ;  /* 0x0000305bac00b986 */ /* 0x0007e2000c10110c */
[----:B0-----:R-:W-:-:S05]  /*1a9d0*/  @!P5 IADD3 R10, P6, R163, R10, RZ ;  /* 0x0000000aa30ad210 */ /* 0x001fca0007fde0ff */
[----:B------:R-:W-:Y:S01]  /*1a9e0*/  @!P5 IMAD.X R11, R180, 0x1, R11, P6 ;  /* 0x00000001b40bd824 */ /* 0x000fe200030e060b */
[----:B------:R-:W-:-:S04]  /*1a9f0*/  ISETP.LT.OR P6, PT, R0, 0x39, !P0 ;  /* 0x000000390000780c */ /* 0x000fc800047c1670 */
[----:B------:R0:W-:Y:S01]  /*1aa00*/  @!P5 STG.E.U8 desc[UR12][R10.64+0x31], R113 ;  /* 0x000031710a00d986 */ /* 0x0001e2000c10110c */
[----:B------:R-:W-:-:S08]  /*1aa10*/  ISETP.LT.OR P5, PT, R0, 0x3a, !P0 ;  /* 0x0000003a0000780c */ /* 0x000fd000047a1670 */
[----:B--2---:R-:W2:Y:S01]  /*1aa20*/  @!P6 LDC.64 R8, c[0x0][0x5c8] ;  /* 0x00017200ff08eb82 */ /* 0x004ea20000000a00 */
[C---:B------:R-:W-:Y:S02]  /*1aa30*/  LOP3.LUT P2, RZ, R6.reuse, 0x2000, RZ, 0xc0, !PT ;  /* 0x0000200006ff7812 */ /* 0x040fe4000784c0ff */
[----:B------:R-:W-:-:S05]  /*1aa40*/  LOP3.LUT P1, RZ, R6, 0x1000, RZ, 0xc0, !PT ;  /* 0x0000100006ff7812 */ /* 0x000fca000782c0ff */
[----:B---3--:R-:W3:Y:S01]  /*1aa50*/  @!P5 LDC.64 R90, c[0x0][0x5c8] ;  /* 0x00017200ff5adb82 */ /* 0x008ee20000000a00 */
[----:B------:R-:W-:-:S05]  /*1aa60*/  F2FP.SATFINITE.E4M3.F32.PACK_AB_MERGE_C R89, RZ, R114, RZ ;  /* 0x00000072ff59723e */ /* 0x000fca00048070ff */
[----:B------:R-:W-:Y:S04]  /*1aa70*/  @!P2 STG.E.U8 desc[UR12][R14.64+0x30], R89 ;  /* 0x000030590e00a986 */ /* 0x000fe8000c10110c */
[----:B------:R-:W-:Y:S01]  /*1aa80*/  @!P1 STG.E.U8 desc[UR12][R16.64+0x31], R115 ;  /* 0x0000317310009986 */ /* 0x000fe2000c10110c */
[----:B0-----:R-:W-:Y:S02]  /*1aa90*/  F2FP.SATFINITE.E4M3.F32.PACK_AB_MERGE_C R11, RZ, R116, RZ ;  /* 0x00000074ff0b723e */ /* 0x001fe400048070ff */
[----:B--2---:R-:W-:-:S05]  /*1aaa0*/  @!P6 IADD3 R8, P1, R181, R8, RZ ;  /* 0x00000008b508e210 */ /* 0x004fca0007f3e0ff */
[----:B------:R-:W-:Y:S01]  /*1aab0*/  @!P6 IMAD.X R9, R182, 0x1, R9, P1 ;  /* 0x00000001b609e824 */ /* 0x000fe200008e0609 */
[----:B------:R-:W-:-:S04]  /*1aac0*/  LOP3.LUT P4, RZ, R6, 0x800, RZ, 0xc0, !PT ;  /* 0x0000080006ff7812 */ /* 0x000fc8000788c0ff */
[----:B------:R0:W-:Y:S01]  /*1aad0*/  @!P6 STG.E.U8 desc[UR12][R8.64+0x38], R11 ;  /* 0x0000380b0800e986 */ /* 0x0001e2000c10110c */
[----:B---3--:R-:W-:-:S05]  /*1aae0*/  @!P5 IADD3 R184, P6, R184, R90, RZ ;  /* 0x0000005ab8b8d210 */ /* 0x008fca0007fde0ff */
[----:B------:R-:W-:Y:S01]  /*1aaf0*/  @!P5 IMAD.X R185, R185, 0x1, R91, P6 ;  /* 0x00000001b9b9d824 */ /* 0x000fe200030e065b */
[----:B------:R-:W-:Y:S02]  /*1ab00*/  ISETP.NE.AND P6, PT, R7, RZ, PT ;  /* 0x000000ff0700720c */ /* 0x000fe40003fc5270 */
[----:B------:R-:W-:Y:S02]  /*1ab10*/  F2FP.SATFINITE.E4M3.F32.PACK_AB_MERGE_C R7, RZ, R118, RZ ;  /* 0x00000076ff07723e */ /* 0x000fe400048070ff */
[----:B------:R-:W-:Y:S04]  /*1ab20*/  @!P5 STG.E.U8 desc[UR12][R184.64+0x39], R117 ;  /* 0x00003975b800d986 */ /* 0x000fe8000c10110c */
[----:B------:R2:W-:Y:S01]  /*1ab30*/  @!P4 STG.E.U8 desc[UR12][R18.64+0x38], R7 ;  /* 0x000038071200c986 */ /* 0x0005e2000c10110c */
[----:B------:R-:W-:-:S02]  /*1ab40*/  ISETP.LT.OR P4, PT, R0, 0x41, !P0 ;  /* 0x000000410000780c */ /* 0x000fc40004781670 */
[----:B------:R-:W-:-:S11]  /*1ab50*/  LOP3.LUT P3, RZ, R6, 0x400, RZ, 0xc0, !PT ;  /* 0x0000040006ff7812 */ /* 0x000fd6000786c0ff */
[----:B0-----:R-:W0:Y:S02]  /*1ab60*/  @!P4 LDC.64 R8, c[0x0][0x5c8] ;  /* 0x00017200ff08cb82 */ /* 0x001e240000000a00 */
[----:B------:R-:W-:Y:S01]  /*1ab70*/  @!P3 STG.E.U8 desc[UR12][R20.64+0x39], R119 ;  /* 0x000039771400b986 */ /* 0x000fe2000c10110c */
[----:B0-----:R-:W-:-:S05]  /*1ab80*/  @!P4 IADD3 R162, P3, R162, R8, RZ ;  /* 0x00000008a2a2c210 */ /* 0x001fca0007f7e0ff */
[----:B------:R-:W-:Y:S01]  /*1ab90*/  @!P4 IMAD.X R163, R183, 0x1, R9, P3 ;  /* 0x00000001b7a3c824 */ /* 0x000fe200018e0609 */
[----:B------:R-:W-:-:S13]  /*1aba0*/  ISETP.LT.OR P3, PT, R0, 0x42, !P0 ;  /* 0x000000420000780c */ /* 0x000fda0004761670 */
[----:B------:R-:W0:Y:S01]  /*1abb0*/  @!P3 LDC.64 R10, c[0x0][0x5c8] ;  /* 0x00017200ff0abb82 */ /* 0x000e220000000a00 */
[----:B------:R-:W-:Y:S02]  /*1abc0*/  F2FP.SATFINITE.E4M3.F32.PACK_AB_MERGE_C R9, RZ, R120, RZ ;  /* 0x00000078ff09723e */ /* 0x000fe400048070ff */
[----:B------:R-:W-:-:S03]  /*1abd0*/  LOP3.LUT P1, RZ, R6, 0x200, RZ, 0xc0, !PT ;  /* 0x0000020006ff7812 */ /* 0x000fc6000782c0ff */
[----:B------:R3:W-:Y:S01]  /*1abe0*/  @!P4 STG.E.U8 desc[UR12][R162.64+0x40], R9 ;  /* 0x00004009a200c986 */ /* 0x0007e2000c10110c */
[----:B--2---:R-:W-:Y:S02]  /*1abf0*/  F2FP.SATFINITE.E4M3.F32.PACK_AB_MERGE_C R7, RZ, R122, RZ ;  /* 0x0000007aff07723e */ /* 0x004fe400048070ff */
[----:B0-----:R-:W-:-:S05]  /*1ac00*/  @!P3 IADD3 R174, P4, R174, R10, RZ ;  /* 0x0000000aaeaeb210 */ /* 0x001fca0007f9e0ff */
[----:B------:R-:W-:-:S05]  /*1ac10*/  @!P3 IMAD.X R175, R175, 0x1, R11, P4 ;  /* 0x00000001afafb824 */ /* 0x000fca00020e060b */
[----:B------:R-:W-:Y:S04]  /*1ac20*/  @!P3 STG.E.U8 desc[UR12][R174.64+0x41], R121 ;  /* 0x00004179ae00b986 */ /* 0x000fe8000c10110c */
[----:B------:R0:W-:Y:S01]  /*1ac30*/  @!P1 STG.E.U8 desc[UR12][R22.64+0x40], R7 ;  /* 0x0000400716009986 */ /* 0x0001e2000c10110c */
[----:B------:R-:W-:Y:S02]  /*1ac40*/  ISETP.NE.AND P1, PT, R188, RZ, PT ;  /* 0x000000ffbc00720c */ /* 0x000fe40003f25270 */
[----:B------:R-:W-:-:S11]  /*1ac50*/  LOP3.LUT P2, RZ, R6, 0x100, RZ, 0xc0, !PT ;  /* 0x0000010006ff7812 */ /* 0x000fd6000784c0ff */
[----:B---3--:R-:W2:Y:S02]  /*1ac60*/  @!P1 LDC.64 R8, c[0x0][0x5c8] ;  /* 0x00017200ff089b82 */ /* 0x008ea40000000a00 */
[----:B------:R-:W-:Y:S01]  /*1ac70*/  @!P2 STG.E.U8 desc[UR12][R216.64+0x41], R123 ;  /* 0x0000417bd800a986 */ /* 0x000fe2000c10110c */
[----:B--2---:R-:W-:-:S05]  /*1ac80*/  @!P1 IADD3 R186, P2, R186, R8, RZ ;  /* 0x00000008baba9210 */ /* 0x004fca0007f5e0ff */
[----:B------:R-:W-:Y:S01]  /*1ac90*/  @!P1 IMAD.X R187, R187, 0x1, R9, P2 ;  /* 0x00000001bbbb9824 */ /* 0x000fe200010e0609 */
[----:B------:R-:W-:-:S13]  /*1aca0*/  ISETP.NE.AND P2, PT, R190, RZ, PT ;  /* 0x000000ffbe00720c */ /* 0x000fda0003f45270 */
[----:B------:R-:W2:Y:S01]  /*1acb0*/  @!P2 LDC.64 R8, c[0x0][0x5c8] ;  /* 0x00017200ff08ab82 */ /* 0x000ea20000000a00 */
[----:B------:R-:W-:Y:S02]  /*1acc0*/  ISETP.NE.AND P3, PT, R193, RZ, PT ;  /* 0x000000ffc100720c */ /* 0x000fe40003f65270 */
[----:B------:R-:W-:Y:S02]  /*1acd0*/  F2FP.SATFINITE.E4M3.F32.PACK_AB_MERGE_C R11, RZ, R124, RZ ;  /* 0x0000007cff0b723e */ /* 0x000fe400048070ff */
[----:B------:R-:W-:-:S03]  /*1ace0*/  ISETP.NE.AND P4, PT, R198, RZ, PT ;  /* 0x000000ffc600720c */ /* 0x000fc60003f85270 */
[----:B------:R3:W-:Y:S01]  /*1acf0*/  @!P1 STG.E.U8 desc[UR12][R186.64+0x48], R11 ;  /* 0x0000480bba009986 */ /* 0x0007e2000c10110c */
[----:B0-----:R-:W-:-:S09]  /*1ad00*/  F2FP.SATFINITE.E4M3.F32.PACK_AB_MERGE_C R7, RZ, R126, RZ ;  /* 0x0000007eff07723e */ /* 0x001fd200048070ff */
[----:B------:R-:W0:Y:S01]  /*1ad10*/  @!P4 LDC.64 R14, c[0x0][0x5c8] ;  /* 0x00017200ff0ecb82 */ /* 0x000e220000000a00 */
[----:B--2---:R-:W-:-:S07]  /*1ad20*/  @!P2 IADD3 R8, P1, R13, R8, RZ ;  /* 0x000000080d08a210 */ /* 0x004fce0007f3e0ff */
[----:B---3--:R-:W2:Y:S01]  /*1ad30*/  @!P3 LDC.64 R10, c[0x0][0x5c8] ;  /* 0x00017200ff0abb82 */ /* 0x008ea20000000a00 */
[----:B------:R-:W-:Y:S01]  /*1ad40*/  @!P2 IMAD.X R9, R189, 0x1, R9, P1 ;  /* 0x00000001bd09a824 */ /* 0x000fe200008e0609 */
[----:B------:R-:W-:-:S04]  /*1ad50*/  LOP3.LUT P1, RZ, R6, 0x40, RZ, 0xc0, !PT ;  /* 0x0000004006ff7812 */ /* 0x000fc8000782c0ff */
[----:B------:R3:W-:Y:S01]  /*1ad60*/  @!P2 STG.E.U8 desc[UR12][R8.64+0x49], R125 ;  /* 0x0000497d0800a986 */ /* 0x0007e2000c10110c */
[----:B------:R-:W-:Y:S02]  /*1ad70*/  LOP3.LUT P2, RZ, R6, 0x80, RZ, 0xc0, !PT ;  /* 0x0000008006ff7812 */ /* 0x000fe4000784c0ff */
[----:B------:R-:W-:-:S11]  /*1ad80*/  ISETP.NE.AND P5, PT, R199, RZ, PT ;  /* 0x000000ffc700720c */ /* 0x000fd60003fa5270 */
[----:B------:R-:W-:Y:S04]  /*1ad90*/  @!P2 STG.E.U8 desc[UR12][R218.64+0x48], R7 ;  /* 0x00004807da00a986 */ /* 0x000fe8000c10110c */
[----:B------:R-:W-:Y:S01]  /*1ada0*/  @!P1 STG.E.U8 desc[UR12][R220.64+0x49], R127 ;  /* 0x0000497fdc009986 */ /* 0x000fe2000c10110c */
[----:B--2---:R-:W-:Y:S02]  /*1adb0*/  @!P3 IADD3 R10, P1, R191, R10, RZ ;  /* 0x0000000abf0ab210 */ /* 0x004fe40007f3e0ff */
[----:B---3--:R-:W-:-:S03]  /*1adc0*/  F2FP.SATFINITE.E4M3.F32.PACK_AB_MERGE_C R9, RZ, R128, RZ ;  /* 0x00000080ff09723e */ /* 0x008fc600048070ff */
[----:B------:R-:W-:Y:S01]  /*1add0*/  @!P3 IMAD.X R11, R192, 0x1, R11, P1 ;  /* 0x00000001c00bb824 */ /* 0x000fe200008e060b */
[----:B0-----:R-:W-:-:S04]  /*1ade0*/  @!P4 IADD3 R196, P1, R196, R14, RZ ;  /* 0x0000000ec4c4c210 */ /* 0x001fc80007f3e0ff */
[----:B------:R0:W-:Y:S01]  /*1adf0*/  @!P3 STG.E.U8 desc[UR12][R10.64+0x50], R9 ;  /* 0x000050090a00b986 */ /* 0x0001e2000c10110c */
[----:B------:R-:W-:Y:S01]  /*1ae00*/  @!P4 IMAD.X R197, R197, 0x1, R15, P1 ;  /* 0x00000001c5c5c824 */ /* 0x000fe200008e060f */
[C---:B------:R-:W-:Y:S01]  /*1ae10*/  LOP3.LUT P1, RZ, R6.reuse, 0x10, RZ, 0xc0, !PT ;  /* 0x0000001006ff7812 */ /* 0x040fe2000782c0ff */
[----:B0-----:R-:W0:Y:S03]  /*1ae20*/  @!P5 LDC.64 R8, c[0x0][0x5c8] ;  /* 0x00017200ff08db82 */ /* 0x001e260000000a00 */
[----:B------:R-:W-:Y:S01]  /*1ae30*/  @!P4 STG.E.U8 desc[UR12][R196.64+0x51], R129 ;  /* 0x00005181c400c986 */ /* 0x000fe2000c10110c */
[----:B------:R-:W-:-:S04]  /*1ae40*/  LOP3.LUT P4, RZ, R6, 0x20, RZ, 0xc0, !PT ;  /* 0x0000002006ff7812 */ /* 0x000fc8000788c0ff */
[----:B------:R-:W2:Y:S01]  /*1ae50*/  @!P6 LDC.64 R10, c[0x0][0x5c8] ;  /* 0x00017200ff0aeb82 */ /* 0x000ea20000000a00 */
[----:B------:R-:W-:Y:S02]  /*1ae60*/  F2FP.SATFINITE.E4M3.F32.PACK_AB_MERGE_C R7, RZ, R130, RZ ;  /* 0x00000082ff07723e */ /* 0x000fe400048070ff */
[----:B------:R-:W-:-:S06]  /*1ae70*/  F2FP.SATFINITE.E4M3.F32.PACK_AB_MERGE_C R131, RZ, R131, RZ ;  /* 0x00000083ff83723e */ /* 0x000fcc00048070ff */
[----:B------:R3:W-:Y:S04]  /*1ae80*/  @!P4 STG.E.U8 desc[UR12][R222.64+0x50], R7 ;  /* 0x00005007de00c986 */ /* 0x0007e8000c10110c */
[----:B------:R-:W-:Y:S01]  /*1ae90*/  @!P1 STG.E.U8 desc[UR12][R224.64+0x51], R131 ;  /* 0x00005183e0009986 */ /* 0x000fe2000c10110c */
[----:B0-----:R-:W-:-:S05]  /*1aea0*/  @!P5 IADD3 R194, P1, R194, R8, RZ ;  /* 0x00000008c2c2d210 */ /* 0x001fca0007f3e0ff */
[----:B------:R-:W-:Y:S01]  /*1aeb0*/  @!P5 IMAD.X R195, R195, 0x1, R9, P1 ;  /* 0x00000001c3c3d824 */ /* 0x000fe200008e0609 */
[----:B--2---:R-:W-:-:S05]  /*1aec0*/  @!P6 IADD3 R176, P1, R176, R10, RZ ;  /* 0x0000000ab0b0e210 */ /* 0x004fca0007f3e0ff */
[----:B------:R-:W-:Y:S01]  /*1aed0*/  @!P6 IMAD.X R177, R177, 0x1, R11, P1 ;  /* 0x00000001b1b1e824 */ /* 0x000fe200008e060b */
[----:B------:R-:W-:Y:S01]  /*1aee0*/  ISETP.LT.OR P1, PT, R0, 0x61, !P0 ;  /* 0x000000610000780c */ /* 0x000fe20004721670 */
[----:B------:R-:W-:Y:S01]  /*1aef0*/  FMUL R132, R132, UR15 ;  /* 0x0000000f84847c20 */ /* 0x000fe20008400000 */
[----:B------:R-:W-:Y:S01]  /*1af00*/  LOP3.LUT P2, RZ, R6, 0x8, RZ, 0xc0, !PT ;  /* 0x0000000806ff7812 */ /* 0x000fe2000784c0ff */
[----:B------:R-:W-:Y:S01]  /*1af10*/  FMUL R133, R133, UR15 ;  /* 0x0000000f85857c20 */ /* 0x000fe20008400000 */
[----:B------:R-:W-:Y:S02]  /*1af20*/  FMUL R134, R134, UR15 ;  /* 0x0000000f86867c20 */ /* 0x000fe40008400000 */
[----:B------:R-:W-:Y:S02]  /*1af30*/  F2FP.SATFINITE.E4M3.F32.PACK_AB_MERGE_C R9, RZ, R132, RZ ;  /* 0x00000084ff09723e */ /* 0x000fe400048070ff */
[----:B------:R-:W-:Y:S02]  /*1af40*/  F2FP.SATFINITE.E4M3.F32.PACK_AB_MERGE_C R133, RZ, R133, RZ ;  /* 0x00000085ff85723e */ /* 0x000fe400048070ff */
[----:B---3--:R-:W-:Y:S01]  /*1af50*/  F2FP.SATFINITE.E4M3.F32.PACK_AB_MERGE_C R7, RZ, R134, RZ ;  /* 0x00000086ff07723e */ /* 0x008fe200048070ff */
[----:B------:R0:W-:Y:S02]  /*1af60*/  @!P5 STG.E.U8 desc[UR12][R194.64+0x58], R9 ;  /* 0x00005809c200d986 */ /* 0x0001e4000c10110c */
[----:B------:R-:W2:Y:S02]  /*1af70*/  @!P1 LDC.64 R10, c[0x0][0x5c8] ;  /* 0x00017200ff0a9b82 */ /* 0x000ea40000000a00 */
[----:B------:R-:W-:Y:S01]  /*1af80*/  @!P6 STG.E.U8 desc[UR12][R176.64+0x59], R133 ;  /* 0x00005985b000e986 */ /* 0x000fe2000c10110c */
[----:B------:R-:W-:-:S03]  /*1af90*/  LOP3.LUT P3, RZ, R6, 0x4, RZ, 0xc0, !PT ;  /* 0x0000000406ff7812 */ /* 0x000fc6000786c0ff */
[----:B------:R3:W-:Y:S01]  /*1afa0*/  @!P2 STG.E.U8 desc[UR12][R226.64+0x58], R7 ;  /* 0x00005807e200a986 */ /* 0x0007e2000c10110c */
[----:B------:R-:W-:Y:S01]  /*1afb0*/  ISETP.LT.OR P2, PT, R0, 0x62, !P0 ;  /* 0x000000620000780c */ /* 0x000fe20004741670 */
[----:B------:R-:W-:Y:S01]  /*1afc0*/  FMUL R135, R135, UR15 ;  /* 0x0000000f87877c20 */ /* 0x000fe20008400000 */
[----:B0-----:R-:W-:-:S04]  /*1afd0*/  IMAD.U32 R9, RZ, RZ, UR6 ;  /* 0x00000006ff097e24 */ /* 0x001fc8000f8e00ff */
[----:B------:R-:W-:Y:S01]  /*1afe0*/  F2FP.SATFINITE.E4M3.F32.PACK_AB_MERGE_C R135, RZ, R135, RZ ;  /* 0x00000087ff87723e */ /* 0x000fe200048070ff */
[----:B------:R-:W-:Y:S02]  /*1aff0*/  IMAD.U32 R13, RZ, RZ, UR6 ;  /* 0x00000006ff0d7e24 */ /* 0x000fe4000f8e00ff */
[----:B------:R-:W-:Y:S02]  /*1b000*/  IMAD.U32 R8, RZ, RZ, UR7 ;  /* 0x00000007ff087e24 */ /* 0x000fe4000f8e00ff */
[----:B------:R-:W-:Y:S02]  /*1b010*/  @!P3 STG.E.U8 desc[UR12][R228.64+0x59], R135 ;  /* 0x00005987e400b986 */ /* 0x000fe4000c10110c */
[----:B------:R-:W0:Y:S01]  /*1b020*/  @!P2 LDC.64 R14, c[0x0][0x5c8] ;  /* 0x00017200ff0eab82 */ /* 0x000e220000000a00 */
[----:B------:R-:W-:Y:S02]  /*1b030*/  @!P1 LEA R9, P3, R9, R4, 0x7 ;  /* 0x0000000409099211 */ /* 0x000fe400078638ff */
[----:B------:R-:W-:-:S02]  /*1b040*/  LOP3.LUT P5, RZ, R6, 0x2, RZ, 0xc0, !PT ;  /* 0x0000000206ff7812 */ /* 0x000fc400078ac0ff */
[----:B------:R-:W-:Y:S02]  /*1b050*/  LOP3.LUT P4, RZ, R6, 0x1, RZ, 0xc0, !PT ;  /* 0x0000000106ff7812 */ /* 0x000fe4000788c0ff */
[----:B------:R-:W-:Y:S01]  /*1b060*/  @!P1 LEA.HI.X R8, R13, R3, R8, 0x7, P3 ;  /* 0x000000030d089211 */ /* 0x000fe200018f3c08 */
[----:B------:R-:W-:Y:S01]  /*1b070*/  FMUL R136, R136, UR15 ;  /* 0x0000000f88887c20 */ /* 0x000fe20008400000 */
[----:B--2---:R-:W-:Y:S01]  /*1b080*/  @!P1 IADD3 R6, P3, R9, R10, RZ ;  /* 0x0000000a09069210 */ /* 0x004fe20007f7e0ff */
[----:B------:R-:W-:-:S04]  /*1b090*/  IMAD.U32 R9, RZ, RZ, UR6 ;  /* 0x00000006ff097e24 */ /* 0x000fc8000f8e00ff */
[----:B---3--:R-:W-:Y:S01]  /*1b0a0*/  @!P1 IMAD.X R7, R8, 0x1, R11, P3 ;  /* 0x0000000108079824 */ /* 0x008fe200018e060b */
[----:B------:R-:W-:Y:S01]  /*1b0b0*/  F2FP.SATFINITE.E4M3.F32.PACK_AB_MERGE_C R11, RZ, R136, RZ ;  /* 0x00000088ff0b723e */ /* 0x000fe200048070ff */
[----:B------:R-:W-:Y:S01]  /*1b0c0*/  IMAD.U32 R10, RZ, RZ, UR7 ;  /* 0x00000007ff0a7e24 */ /* 0x000fe2000f8e00ff */
[----:B------:R-:W-:-:S03]  /*1b0d0*/  ISETP.LT.OR P3, PT, R0, 0x69, !P0 ;  /* 0x000000690000780c */ /* 0x000fc60004761670 */
[----:B------:R2:W-:Y:S01]  /*1b0e0*/  @!P1 STG.E.U8 desc[UR12][R6.64+0x60], R11 ;  /* 0x0000600b06009986 */ /* 0x0005e2000c10110c */
[----:B------:R-:W-:-:S04]  /*1b0f0*/  @!P2 LEA R9, P1, R9, R4, 0x7 ;  /* 0x000000040909a211 */ /* 0x000fc800078238ff */
[----:B------:R-:W-:Y:S02]  /*1b100*/  @!P2 LEA.HI.X R10, R13, R3, R10, 0x7, P1 ;  /* 0x000000030d0aa211 */ /* 0x000fe400008f3c0a */
[----:B0-----:R-:W-:Y:S01]  /*1b110*/  @!P2 IADD3 R8, P1, R9, R14, RZ ;  /* 0x0000000e0908a210 */ /* 0x001fe20007f3e0ff */
[----:B------:R-:W-:Y:S02]  /*1b120*/  FMUL R137, R137, UR15 ;  /* 0x0000000f89897c20 */ /* 0x000fe40008400000 */
[----:B------:R-:W0:Y:S02]  /*1b130*/  @!P3 LDC.64 R16, c[0x0][0x5c8] ;  /* 0x00017200ff10bb82 */ /* 0x000e240000000a00 */
[----:B------:R-:W-:Y:S01]  /*1b140*/  @!P2 IMAD.X R9, R10, 0x1, R15, P1 ;  /* 0x000000010a09a824 */ /* 0x000fe200008e060f */
[----:B------:R-:W-:Y:S01]  /*1b150*/  ISETP.LT.OR P1, PT, R0, 0x6a, !P0 ;  /* 0x0000006a0000780c */ /* 0x000fe20004721670 */
[----:B--2---:R-:W-:Y:S01]  /*1b160*/  IMAD.U32 R7, RZ, RZ, UR6 ;  /* 0x00000006ff077e24 */ /* 0x004fe2000f8e00ff */
[----:B------:R-:W-:Y:S01]  /*1b170*/  F2FP.SATFINITE.E4M3.F32.PACK_AB_MERGE_C R137, RZ, R137, RZ ;  /* 0x00000089ff89723e */ /* 0x000fe200048070ff */
[----:B------:R-:W-:Y:S01]  /*1b180*/  FMUL R138, R138, UR15 ;  /* 0x0000000f8a8a7c20 */ /* 0x000fe20008400000 */
[----:B------:R-:W-:-:S02]  /*1b190*/  IMAD.U32 R10, RZ, RZ, UR7 ;  /* 0x00000007ff0a7e24 */ /* 0x000fc4000f8e00ff */
[----:B------:R-:W-:Y:S01]  /*1b1a0*/  FMUL R139, R139, UR15 ;  /* 0x0000000f8b8b7c20 */ /* 0x000fe20008400000 */
[----:B------:R2:W-:Y:S01]  /*1b1b0*/  @!P2 STG.E.U8 desc[UR12][R8.64+0x61], R137 ;  /* 0x000061890800a986 */ /* 0x0005e2000c10110c */
[----:B------:R-:W-:Y:S02]  /*1b1c0*/  @!P3 LEA R7, P2, R7, R4, 0x7 ;  /* 0x000000040707b211 */ /* 0x000fe400078438ff */
[----:B------:R-:W-:-:S03]  /*1b1d0*/  ISETP.GE.AND P6, PT, R12, 0x89, PT ;  /* 0x000000890c00780c */ /* 0x000fc60003fc6270 */
[----:B------:R-:W3:Y:S01]  /*1b1e0*/  @!P1 LDC.64 R14, c[0x0][0x5c8] ;  /* 0x00017200ff0e9b82 */ /* 0x000ee20000000a00 */
[----:B------:R-:W-:Y:S02]  /*1b1f0*/  F2FP.SATFINITE.E4M3.F32.PACK_AB_MERGE_C R11, RZ, R138, RZ ;  /* 0x0000008aff0b723e */ /* 0x000fe400048070ff */
[----:B------:R-:W-:Y:S02]  /*1b200*/  @!P3 LEA.HI.X R10, R13, R3, R10, 0x7, P2 ;  /* 0x000000030d0ab211 */ /* 0x000fe400010f3c0a */
[----:B------:R-:W-:Y:S02]  /*1b210*/  F2FP.SATFINITE.E4M3.F32.PACK_AB_MERGE_C R139, RZ, R139, RZ ;  /* 0x0000008bff8b723e */ /* 0x000fe400048070ff */
[----:B------:R-:W-:Y:S01]  /*1b220*/  ISETP.LT.OR P2, PT, R0, 0x69, !P6 ;  /* 0x000000690000780c */ /* 0x000fe20007741670 */
[----:B------:R4:W-:Y:S01]  /*1b230*/  @!P5 STG.E.U8 desc[UR12][R230.64+0x60], R11 ;  /* 0x0000600be600d986 */ /* 0x0009e2000c10110c */
[----:B------:R-:W-:-:S03]  /*1b240*/  FMUL R140, R140, UR15 ;  /* 0x0000000f8c8c7c20 */ /* 0x000fc60008400000 */
[----:B------:R-:W-:Y:S01]  /*1b250*/  @!P4 STG.E.U8 desc[UR12][R232.64+0x61], R139 ;  /* 0x0000618be800c986 */ /* 0x000fe2000c10110c */
[----:B0-----:R-:W-:Y:S01]  /*1b260*/  @!P3 IADD3 R6, P4, R7, R16, RZ ;  /* 0x000000100706b210 */ /* 0x001fe20007f9e0ff */
[----:B--2---:R-:W-:Y:S01]  /*1b270*/  IMAD.U32 R9, RZ, RZ, UR6 ;  /* 0x00000006ff097e24 */ /* 0x004fe2000f8e00ff */
[----:B------:R-:W-:Y:S01]  /*1b280*/  F2FP.SATFINITE.E4M3.F32.PACK_AB_MERGE_C R13, RZ, R140, RZ ;  /* 0x0000008cff0d723e */ /* 0x000fe200048070ff */
[----:B------:R-:W-:Y:S02]  /*1b290*/  IMAD.U32 R19, RZ, RZ, UR6 ;  /* 0x00000006ff137e24 */ /* 0x000fe4000f8e00ff */
[----:B------:R-:W-:Y:S01]  /*1b2a0*/  @!P3 IMAD.X R7, R10, 0x1, R17, P4 ;  /* 0x000000010a07b824 */ /* 0x000fe200020e0611 */
[----:B------:R-:W-:Y:S01]  /*1b2b0*/  ISETP.LT.OR P4, PT, R0, 0x6a, !P6 ;  /* 0x0000006a0000780c */ /* 0x000fe20007781670 */
[----:B------:R-:W-:Y:S01]  /*1b2c0*/  IMAD.U32 R10, RZ, RZ, UR7 ;  /* 0x00000007ff0a7e24 */ /* 0x000fe2000f8e00ff */
[----:B------:R-:W0:Y:S01]  /*1b2d0*/  @!P2 LDC.64 R16, c[0x0][0x5c8] ;  /* 0x00017200ff10ab82 */ /* 0x000e220000000a00 */
[----:B------:R-:W-:Y:S01]  /*1b2e0*/  @!P1 LEA R9, P5, R9, R4, 0x7 ;  /* 0x0000000409099211 */ /* 0x000fe200078a38ff */
[----:B------:R0:W-:Y:S03]  /*1b2f0*/  @!P3 STG.E.U8 desc[UR12][R6.64+0x68], R13 ;  /* 0x0000680d0600b986 */ /* 0x0001e6000c10110c */
[----:B------:R-:W-:-:S02]  /*1b300*/  @!P1 LEA.HI.X R10, R19, R3, R10, 0x7, P5 ;  /* 0x00000003130a9211 */ /* 0x000fc400028f3c0a */
[----:B---3--:R-:W-:Y:S01]  /*1b310*/  @!P1 IADD3 R8, P3, R9, R14, RZ ;  /* 0x0000000e09089210 */ /* 0x008fe20007f7e0ff */
[----:B------:R-:W-:-:S04]  /*1b320*/  FMUL R141, R141, UR15 ;  /* 0x0000000f8d8d7c20 */ /* 0x000fc80008400000 */
[----:B------:R-:W-:Y:S01]  /*1b330*/  @!P1 IMAD.X R9, R10, 0x1, R15, P3 ;  /* 0x000000010a099824 */ /* 0x000fe200018e060f */
[----:B------:R-:W-:Y:S01]  /*1b340*/  ISETP.LT.OR P3, PT, R0, 0x71, !P0 ;  /* 0x000000710000780c */ /* 0x000fe20004761670 */
[----:B------:R-:W2:Y:S01]  /*1b350*/  @!P4 LDC.64 R14, c[0x0][0x5c8] ;  /* 0x00017200ff0ecb82 */ /* 0x000ea20000000a00 */
[----:B----4-:R-:W-:Y:S01]  /*1b360*/  IMAD.U32 R11, RZ, RZ, UR6 ;  /* 0x00000006ff0b7e24 */ /* 0x010fe2000f8e00ff */
[----:B------:R-:W-:Y:S01]  /*1b370*/  F2FP.SATFINITE.E4M3.F32.PACK_AB_MERGE_C R141, RZ, R141, RZ ;  /* 0x0000008dff8d723e */ /* 0x000fe200048070ff */
[----:B------:R-:W-:-:S03]  /*1b380*/  IMAD.U32 R10, RZ, RZ, UR7 ;  /* 0x00000007ff0a7e24 */ /* 0x000fc6000f8e00ff */
[----:B------:R-:W-:Y:S01]  /*1b390*/  @!P2 LEA R11, P5, R11, R4, 0x7 ;  /* 0x000000040b0ba211 */ /* 0x000fe200078a38ff */
[----:B------:R2:W-:Y:S01]  /*1b3a0*/  @!P1 STG.E.U8 desc[UR12][R8.64+0x69], R141 ;  /* 0x0000698d08009986 */ /* 0x0005e2000c10110c */
[----:B------:R-:W-:Y:S02]  /*1b3b0*/  FMUL R142, R142, UR15 ;  /* 0x0000000f8e8e7c20 */ /* 0x000fe40008400000 */
[----:B------:R-:W-:Y:S02]  /*1b3c0*/  @!P2 LEA.HI.X R10, R19, R3, R10, 0x7, P5 ;  /* 0x00000003130aa211 */ /* 0x000fe400028f3c0a */
[----:B0-----:R-:W-:Y:S01]  /*1b3d0*/  @!P2 IADD3 R6, P1, P5, R11, UR8, R16 ;  /* 0x000000080b06ac10 */ /* 0x001fe2000fd3e010 */
[----:B------:R-:W0:Y:S01]  /*1b3e0*/  @!P3 LDC.64 R18, c[0x0][0x5c8] ;  /* 0x00017200ff12bb82 */ /* 0x000e220000000a00 */
[----:B------:R-:W-:Y:S02]  /*1b3f0*/  IMAD.U32 R11, RZ, RZ, UR6 ;  /* 0x00000006ff0b7e24 */ /* 0x000fe4000f8e00ff */
[----:B------:R-:W-:Y:S01]  /*1b400*/  @!P2 IADD3.X R7, R10, UR5, R17, P1, P5 ;  /* 0x000000050a07ac10 */ /* 0x000fe20008fea411 */
[----:B------:R-:W-:Y:S01]  /*1b410*/  IMAD.U32 R17, RZ, RZ, UR6 ;  /* 0x00000006ff117e24 */ /* 0x000fe2000f8e00ff */
[----:B------:R-:W-:Y:S01]  /*1b420*/  ISETP.LT.OR P1, PT, R0, 0x71, !P6 ;  /* 0x000000710000780c */ /* 0x000fe20007721670 */
[----:B------:R-:W-:Y:S01]  /*1b430*/  IMAD.U32 R10, RZ, RZ, UR7 ;  /* 0x00000007ff0a7e24 */ /* 0x000fe2000f8e00ff */
[----:B------:R-:W-:-:S02]  /*1b440*/  F2FP.SATFINITE.E4M3.F32.PACK_AB_MERGE_C R13, RZ, R142, RZ ;  /* 0x0000008eff0d723e */ /* 0x000fc400048070ff */
[----:B------:R-:W-:-:S03]  /*1b450*/  @!P4 LEA R11, P5, R11, R4, 0x7 ;  /* 0x000000040b0bc211 */ /* 0x000fc600078a38ff */
[----:B------:R3:W-:Y:S01]  /*1b460*/  @!P2 STG.E.U8 desc[UR12][R6.64+0x68], R13 ;  /* 0x0000680d0600a986 */ /* 0x0007e2000c10110c */
[----:B------:R-:W-:Y:S02]  /*1b470*/  @!P4 LEA.HI.X R10, R17, R3, R10, 0x7, P5 ;  /* 0x00000003110ac211 */ /* 0x000fe400028f3c0a */
[----:B--2---:R-:W-:Y:S01]  /*1b480*/  @!P4 IADD3 R8, P2, P5, R11, UR8, R14 ;  /* 0x000000080b08cc10 */ /* 0x004fe2000fd5e00e */
[----:B------:R-:W-:Y:S02]  /*1b490*/  IMAD.U32 R11, RZ, RZ, UR6 ;  /* 0x00000006ff0b7e24 */ /* 0x000fe4000f8e00ff */
[----:B------:R-:W2:Y:S01]  /*1b4a0*/  @!P1 LDC.64 R16, c[0x0][0x5c8] ;  /* 0x00017200ff109b82 */ /* 0x000ea20000000a00 */
[----:B------:R-:W-:Y:S01]  /*1b4b0*/  @!P4 IADD3.X R9, R10, UR5, R15, P2, P5 ;  /* 0x000000050a09cc10 */ /* 0x000fe200097ea40f */
[----:B------:R-:W-:Y:S01]  /*1b4c0*/  IMAD.U32 R15, RZ, RZ, UR6 ;  /* 0x00000006ff0f7e24 */ /* 0x000fe2000f8e00ff */
[----:B------:R-:W-:Y:S01]  /*1b4d0*/  ISETP.LT.OR P2, PT, R0, 0x72, !P0 ;  /* 0x000000720000780c */ /* 0x000fe20004741670 */
[----:B------:R-:W-:Y:S01]  /*1b4e0*/  IMAD.U32 R14, RZ, RZ, UR7 ;  /* 0x00000007ff0e7e24 */ /* 0x000fe2000f8e00ff */
[----:B------:R-:W-:-:S04]  /*1b4f0*/  @!P3 LEA R11, P5, R11, R4, 0x7 ;  /* 0x000000040b0bb211 */ /* 0x000fc800078a38ff */
[----:B------:R-:W-:Y:S02]  /*1b500*/  @!P3 LEA.HI.X R14, R15, R3, R14, 0x7, P5 ;  /* 0x000000030f0eb211 */ /* 0x000fe400028f3c0e */
[----:B0-----:R-:W-:Y:S01]  /*1b510*/  @!P3 IADD3 R10, P5, R11, R18, RZ ;  /* 0x000000120b0ab210 */ /* 0x001fe20007fbe0ff */
[----:B------:R-:W-:Y:S01]  /*1b520*/  FMUL R143, R143, UR15 ;  /* 0x0000000f8f8f7c20 */ /* 0x000fe20008400000 */
[----:B------:R-:W-:-:S03]  /*1b530*/  FMUL R144, R144, UR15 ;  /* 0x0000000f90907c20 */ /* 0x000fc60008400000 */
[----:B------:R-:W-:Y:S02]  /*1b540*/  @!P3 IMAD.X R11, R14, 0x1, R19, P5 ;  /* 0x000000010e0bb824 */ /* 0x000fe400028e0613 */
[----:B------:R-:W0:Y:S01]  /*1b550*/  @!P2 LDC.64 R18, c[0x0][0x5c8] ;  /* 0x00017200ff12ab82 */ /* 0x000e220000000a00 */
[----:B------:R-:W-:Y:S01]  /*1b560*/  F2FP.SATFINITE.E4M3.F32.PACK_AB_MERGE_C R143, RZ, R143, RZ ;  /* 0x0000008fff8f723e */ /* 0x000fe200048070ff */
[----:B---3--:R-:W-:Y:S01]  /*1b570*/  IMAD.U32 R7, RZ, RZ, UR6 ;  /* 0x00000006ff077e24 */ /* 0x008fe2000f8e00ff */
[----:B------:R-:W-:Y:S01]  /*1b580*/  F2FP.SATFINITE.E4M3.F32.PACK_AB_MERGE_C R13, RZ, R144, RZ ;  /* 0x00000090ff0d723e */ /* 0x000fe200048070ff */
[----:B------:R-:W-:Y:S01]  /*1b590*/  IMAD.U32 R6, RZ, RZ, UR7 ;  /* 0x00000007ff067e24 */ /* 0x000fe2000f8e00ff */
[----:B------:R-:W-:Y:S01]  /*1b5a0*/  @!P1 LEA R15, P5, R15, R4, 0x7 ;  /* 0x000000040f0f9211 */ /* 0x000fe200078a38ff */
[----:B------:R3:W-:Y:S01]  /*1b5b0*/  @!P4 STG.E.U8 desc[UR12][R8.64+0x69], R143 ;  /* 0x0000698f0800c986 */ /* 0x0007e2000c10110c */
[----:B------:R-:W-:Y:S02]  /*1b5c0*/  ISETP.LT.OR P4, PT, R0, 0x72, !P6 ;  /* 0x000000720000780c */ /* 0x000fe40007781670 */
[----:B------:R-:W-:Y:S01]  /*1b5d0*/  @!P1 LEA.HI.X R6, R7, R3, R6, 0x7, P5 ;  /* 0x0000000307069211 */ /* 0x000fe200028f3c06 */
[----:B------:R4:W-:Y:S01]  /*1b5e0*/  @!P3 STG.E.U8 desc[UR12][R10.64+0x70], R13 ;  /* 0x0000700d0a00b986 */ /* 0x0009e2000c10110c */
[----:B--2---:R-:W-:Y:S01]  /*1b5f0*/  @!P1 IADD3 R14, P3, P5, R15, UR8, R16 ;  /* 0x000000080f0e9c10 */ /* 0x004fe2000fd7e010 */
[----:B------:R-:W-:-:S03]  /*1b600*/  IMAD.U32 R16, RZ, RZ, UR7 ;  /* 0x00000007ff107e24 */ /* 0x000fc6000f8e00ff */
[----:B------:R-:W-:Y:S01]  /*1b610*/  @!P1 IADD3.X R15, R6, UR5, R17, P3, P5 ;  /* 0x00000005060f9c10 */ /* 0x000fe20009fea411 */
[----:B------:R-:W-:Y:S01]  /*1b620*/  IMAD.U32 R17, RZ, RZ, UR6 ;  /* 0x00000006ff117e24 */ /* 0x000fe2000f8e00ff */
[----:B------:R-:W-:Y:S02]  /*1b630*/  ISETP.LT.OR P3, PT, R0, 0x79, !P0 ;  /* 0x000000790000780c */ /* 0x000fe40004761670 */
[----:B------:R-:W-:Y:S01]  /*1b640*/  @!P2 LEA R7, P5, R7, R4, 0x7 ;  /* 0x000000040707a211 */ /* 0x000fe200078a38ff */
[----:B------:R-:W2:Y:S03]  /*1b650*/  @!P4 LDC.64 R20, c[0x0][0x5c8] ;  /* 0x00017200ff14cb82 */ /* 0x000ea60000000a00 */
[----:B------:R-:W-:Y:S02]  /*1b660*/  @!P2 LEA.HI.X R16, R17, R3, R16, 0x7, P5 ;  /* 0x000000031110a211 */ /* 0x000fe400028f3c10 */
[----:B0-----:R-:W-:-:S02]  /*1b670*/  @!P2 IADD3 R6, P5, R7, R18, RZ ;  /* 0x000000120706a210 */ /* 0x001fc40007fbe0ff */
[----:B------:R-:W-:-:S03]  /*1b680*/  ISETP.LT.OR P0, PT, R0, 0x7a, !P0 ;  /* 0x0000007a0000780c */ /* 0x000fc60004701670 */
[----:B------:R-:W-:Y:S02]  /*1b690*/  @!P2 IMAD.X R7, R16, 0x1, R19, P5 ;  /* 0x000000011007a824 */ /* 0x000fe400028e0613 */
[----:B------:R-:W0:Y:S01]  /*1b6a0*/  @!P3 LDC.64 R18, c[0x0][0x5c8] ;  /* 0x00017200ff12bb82 */ /* 0x000e220000000a00 */
[----:B------:R-:W-:Y:S01]  /*1b6b0*/  FMUL R145, R145, UR15 ;  /* 0x0000000f91917c20 */ /* 0x000fe20008400000 */
[----:B------:R-:W-:Y:S01]  /*1b6c0*/  FMUL R146, R146, UR15 ;  /* 0x0000000f92927c20 */ /* 0x000fe20008400000 */
[----:B---3--:R-:W-:-:S05]  /*1b6d0*/  IMAD.U32 R9, RZ, RZ, UR6 ;  /* 0x00000006ff097e24 */ /* 0x008fca000f8e00ff */
[----:B------:R-:W3:Y:S01]  /*1b6e0*/  @!P0 LDC.64 R22, c[0x0][0x5c8] ;  /* 0x00017200ff168b82 */ /* 0x000ee20000000a00 */
[----:B------:R-:W-:Y:S01]  /*1b6f0*/  F2FP.SATFINITE.E4M3.F32.PACK_AB_MERGE_C R145, RZ, R145, RZ ;  /* 0x00000091ff91723e */ /* 0x000fe200048070ff */
[----:B----4-:R-:W-:Y:S01]  /*1b700*/  IMAD.U32 R11, RZ, RZ, UR6 ;  /* 0x00000006ff0b7e24 */ /* 0x010fe2000f8e00ff */
[----:B------:R-:W-:Y:S01]  /*1b710*/  F2FP.SATFINITE.E4M3.F32.PACK_AB_MERGE_C R13, RZ, R146, RZ ;  /* 0x00000092ff0d723e */ /* 0x000fe200048070ff */
[----:B------:R-:W-:Y:S01]  /*1b720*/  IMAD.U32 R10, RZ, RZ, UR7 ;  /* 0x00000007ff0a7e24 */ /* 0x000fe2000f8e00ff */
[----:B------:R-:W-:Y:S01]  /*1b730*/  @!P4 LEA R9, P5, R9, R4, 0x7 ;  /* 0x000000040909c211 */ /* 0x000fe200078a38ff */
[----:B------:R4:W-:Y:S01]  /*1b740*/  @!P2 STG.E.U8 desc[UR12][R6.64+0x71], R145 ;  /* 0x000071910600a986 */ /* 0x0009e2000c10110c */
[----:B------:R-:W-:Y:S02]  /*1b750*/  IMAD.U32 R16, RZ, RZ, UR7 ;  /* 0x00000007ff107e24 */ /* 0x000fe4000f8e00ff */
[----:B------:R-:W-:Y:S01]  /*1b760*/  @!P4 LEA.HI.X R10, R11, R3, R10, 0x7, P5 ;  /* 0x000000030b0ac211 */ /* 0x000fe200028f3c0a */
[----:B------:R1:W-:Y:S01]  /*1b770*/  @!P1 STG.E.U8 desc[UR12][R14.64+0x70], R13 ;  /* 0x0000700d0e009986 */ /* 0x0003e2000c10110c */
[----:B--2---:R-:W-:-:S02]  /*1b780*/  @!P4 IADD3 R8, P1, P2, R9, UR8, R20 ;  /* 0x000000080908cc10 */ /* 0x004fc4000fa3e014 */
[----:B------:R-:W-:Y:S01]  /*1b790*/  @!P3 LEA R11, P5, R11, R4, 0x7 ;  /* 0x000000040b0bb211 */ /* 0x000fe200078a38ff */
[----:B------:R-:W-:Y:S01]  /*1b7a0*/  FMUL R147, R147, UR15 ;  /* 0x0000000f93937c20 */ /* 0x000fe20008400000 */
[----:B------:R-:W-:Y:S01]  /*1b7b0*/  @!P4 IADD3.X R9, R10, UR5, R21, P1, P2 ;  /* 0x000000050a09cc10 */ /* 0x000fe20008fe4415 */
[----:B----4-:R-:W-:Y:S01]  /*1b7c0*/  IMAD.U32 R7, RZ, RZ, UR6 ;  /* 0x00000006ff077e24 */ /* 0x010fe2000f8e00ff */
[----:B0-----:R-:W-:Y:S01]  /*1b7d0*/  @!P3 IADD3 R10, P2, R11, R18, RZ ;  /* 0x000000120b0ab210 */ /* 0x001fe20007f5e0ff */
[----:B------:R-:W-:Y:S01]  /*1b7e0*/  IMAD.U32 R11, RZ, RZ, UR6 ;  /* 0x00000006ff0b7e24 */ /* 0x000fe2000f8e00ff */
[----:B------:R-:W-:Y:S01]  /*1b7f0*/  @!P3 LEA.HI.X R16, R17, R3, R16, 0x7, P5 ;  /* 0x000000031110b211 */ /* 0x000fe200028f3c10 */
[----:B-1----:R-:W-:Y:S01]  /*1b800*/  IMAD.U32 R14, RZ, RZ, UR7 ;  /* 0x00000007ff0e7e24 */ /* 0x002fe2000f8e00ff */
[----:B------:R-:W-:Y:S01]  /*1b810*/  ISETP.LT.OR P1, PT, R0, 0x79, !P6 ;  /* 0x000000790000780c */ /* 0x000fe20007721670 */
[----:B------:R-:W-:Y:S01]  /*1b820*/  FMUL R148, R148, UR15 ;  /* 0x0000000f94947c20 */ /* 0x000fe20008400000 */
[----:B------:R-:W-:-:S02]  /*1b830*/  @!P0 LEA R7, P5, R7, R4, 0x7 ;  /* 0x0000000407078211 */ /* 0x000fc400078a38ff */
[----:B------:R-:W-:Y:S02]  /*1b840*/  F2FP.SATFINITE.E4M3.F32.PACK_AB_MERGE_C R147, RZ, R147, RZ ;  /* 0x00000093ff93723e */ /* 0x000fe400048070ff */
[----:B------:R-:W-:Y:S01]  /*1b850*/  @!P0 LEA.HI.X R14, R11, R3, R14, 0x7, P5 ;  /* 0x000000030b0e8211 */ /* 0x000fe200028f3c0e */
[----:B------:R-:W-:Y:S01]  /*1b860*/  @!P3 IMAD.X R11, R16, 0x1, R19, P2 ;  /* 0x00000001100bb824 */ /* 0x000fe200010e0613 */
[----:B------:R-:W-:Y:S01]  /*1b870*/  F2FP.SATFINITE.E4M3.F32.PACK_AB_MERGE_C R13, RZ, R148, RZ ;  /* 0x00000094ff0d723e */ /* 0x000fe200048070ff */
[----:B------:R0:W-:Y:S01]  /*1b880*/  @!P4 STG.E.U8 desc[UR12][R8.64+0x71], R147 ;  /* 0x000071930800c986 */ /* 0x0001e2000c10110c */
[----:B---3--:R-:W-:Y:S01]  /*1b890*/  @!P0 IADD3 R6, P4, R7, R22, RZ ;  /* 0x0000001607068210 */ /* 0x008fe20007f9e0ff */
[----:B------:R-:W-:Y:S01]  /*1b8a0*/  IMAD.U32 R15, RZ, RZ, UR6 ;  /* 0x00000006ff0f7e24 */ /* 0x000fe2000f8e00ff */
[----:B------:R-:W-:Y:S02]  /*1b8b0*/  ISETP.GE.AND P2, PT, R12, 0xc1, PT ;  /* 0x000000c10c00780c */ /* 0x000fe40003f46270 */
[C---:B------:R-:W-:Y:S01]  /*1b8c0*/  ISETP.LT.OR P6, PT, R0.reuse, 0x7a, !P6 ;  /* 0x0000007a0000780c */ /* 0x040fe200077c1670 */
[----:B------:R1:W-:Y:S01]  /*1b8d0*/  @!P3 STG.E.U8 desc[UR12][R10.64+0x78], R13 ;  /* 0x0000780d0a00b986 */ /* 0x0003e2000c10110c */
[----:B------:R-:W-:Y:S01]  /*1b8e0*/  ISETP.LT.OR P3, PT, R0, 0x1, !P2 ;  /* 0x000000010000780c */ /* 0x000fe20005761670 */
[----:B------:R-:W-:Y:S01]  /*1b8f0*/  @!P0 IMAD.X R7, R14, 0x1, R23, P4 ;  /* 0x000000010e078824 */ /* 0x000fe200020e0617 */
[----:B------:R-:W2:Y:S01]  /*1b900*/  @!P1 LDC.64 R16, c[0x0][0x5c8] ;  /* 0x00017200ff109b82 */ /* 0x000ea20000000a00 */
[----:B------:R-:W-:-:S02]  /*1b910*/  IMAD.U32 R19, RZ, RZ, UR6 ;  /* 0x00000006ff137e24 */ /* 0x000fc4000f8e00ff */
[----:B0-----:R-:W-:Y:S01]  /*1b920*/  IMAD.U32 R8, RZ, RZ, UR7 ;  /* 0x00000007ff087e24 */ /* 0x001fe2000f8e00ff */
[----:B------:R-:W-:Y:S01]  /*1b930*/  @!P1 LEA R9, P4, R15, R4, 0x7 ;  /* 0x000000040f099211 */ /* 0x000fe200078838ff */
[----:B------:R-:W-:-:S03]  /*1b940*/  IMAD.U32 R23, RZ, RZ, UR6 ;  /* 0x00000006ff177e24 */ /* 0x000fc6000f8e00ff */
[----:B-1----:R-:W-:Y:S01]  /*1b950*/  @!P1 LEA.HI.X R10, R19, R3, R8, 0x7, P4 ;  /* 0x00000003130a9211 */ /* 0x002fe200020f3c08 */
[----:B------:R-:W0:Y:S01]  /*1b960*/  @!P6 LDC.64 R20, c[0x0][0x5c8] ;  /* 0x00017200ff14eb82 */ /* 0x000e220000000a00 */
[----:B------:R-:W-:Y:S02]  /*1b970*/  ISETP.LT.OR P4, PT, R0, 0x2, !P2 ;  /* 0x000000020000780c */ /* 0x000fe40005781670 */
[----:B------:R-:W-:Y:S01]  /*1b980*/  @!P6 LEA R11, P5, R23, R4, 0x7 ;  /* 0x00000004170be211 */ /* 0x000fe200078a38ff */
[----:B------:R-:W-:-:S04]  /*1b990*/  FMUL R149, R149, UR15 ;  /* 0x0000000f95957c20 */ /* 0x000fc80008400000 */
[----:B------:R-:W1:Y:S01]  /*1b9a0*/  @!P3 LDC.64 R22, c[0x0][0x5c8] ;  /* 0x00017200ff16bb82 */ /* 0x000e620000000a00 */
[----:B------:R-:W-:Y:S01]  /*1b9b0*/  IMAD.U32 R13, RZ, RZ, UR6 ;  /* 0x00000006ff0d7e24 */ /* 0x000fe2000f8e00ff */
[----:B------:R-:W-:Y:S01]  /*1b9c0*/  F2FP.SATFINITE.E4M3.F32.PACK_AB_MERGE_C R149, RZ, R149, RZ ;  /* 0x00000095ff95723e */ /* 0x000fe200048070ff */
[----:B------:R-:W-:-:S05]  /*1b9d0*/  IMAD.U32 R18, RZ, RZ, UR7 ;  /* 0x00000007ff127e24 */ /* 0x000fca000f8e00ff */
[----:B------:R-:W3:Y:S01]  /*1b9e0*/  @!P4 LDC.64 R88, c[0x0][0x5c8] ;  /* 0x00017200ff58cb82 */ /* 0x000ee20000000a00 */
[----:B------:R-:W-:Y:S01]  /*1b9f0*/  @!P6 LEA.HI.X R18, R13, R3, R18, 0x7, P5 ;  /* 0x000000030d12e211 */ /* 0x000fe200028f3c12 */
[----:B------:R4:W-:Y:S01]  /*1ba00*/  @!P0 STG.E.U8 desc[UR12][R6.64+0x79], R149 ;  /* 0x0000799506008986 */ /* 0x0009e2000c10110c */
[----:B------:R-:W-:Y:S01]  /*1ba10*/  FMUL R150, R150, UR15 ;  /* 0x0000000f96967c20 */ /* 0x000fe20008400000 */
[----:B--2---:R-:W-:Y:S01]  /*1ba20*/  @!P1 IADD3 R8, P0, P5, R9, UR8, R16 ;  /* 0x0000000809089c10 */ /* 0x004fe2000fd1e010 */
[----:B------:R-:W-:Y:S01]  /*1ba30*/  VOTEU.ALL UP0, P3 ;  /* 0x00000000003f7886 */ /* 0x000fe20001800000 */
[----:B------:R-:W-:Y:S02]  /*1ba40*/  FMUL R151, R151, UR15 ;  /* 0x0000000f97977c20 */ /* 0x000fe40008400000 */
[----:B------:R-:W-:Y:S01]  /*1ba50*/  @!P1 IADD3.X R9, R10, UR5, R17, P0, P5 ;  /* 0x000000050a099c10 */ /* 0x000fe200087ea411 */
[----:B------:R-:W-:Y:S01]  /*1ba60*/  IMAD.U32 R17, RZ, RZ, UR6 ;  /* 0x00000006ff117e24 */ /* 0x000fe2000f8e00ff */
[----:B------:R-:W-:Y:S01]  /*1ba70*/  F2FP.SATFINITE.E4M3.F32.PACK_AB_MERGE_C R13, RZ, R150, RZ ;  /* 0x00000096ff0d723e */ /* 0x000fe200048070ff */
[----:B----4-:R-:W-:-:S02]  /*1ba80*/  @!P3 IMAD.MOV.U32 R6, RZ, RZ, R4 ;  /* 0x000000ffff06b224 */ /* 0x010fc400078e0004 */
[----:B------:R-:W-:Y:S01]  /*1ba90*/  @!P3 IMAD.MOV.U32 R7, RZ, RZ, R3 ;  /* 0x000000ffff07b224 */ /* 0x000fe200078e0003 */
[----:B0-----:R-:W-:Y:S01]  /*1baa0*/  @!P6 IADD3 R10, P0, P5, R11, UR8, R20 ;  /* 0x000000080b0aec10 */ /* 0x001fe2000fd1e014 */
[----:B------:R-:W-:Y:S01]  /*1bab0*/  @!P3 IMAD.WIDE.U32 R14, R15, 0xc0, R6 ;  /* 0x000000c00f0eb825 */ /* 0x000fe200078e0006 */
[----:B------:R-:W-:-:S03]  /*1bac0*/  @!UP0 UIMAD UR4, UR7, 0xc0, URZ ;  /* 0x000000c0070488a4 */ /* 0x000fc6000f8e023f */
[----:B------:R-:W-:Y:S02]  /*1bad0*/  @!P4 IMAD.MOV.U32 R6, RZ, RZ, R4 ;  /* 0x000000ffff06c224 */ /* 0x000fe400078e0004 */
[----:B------:R-:W-:Y:S01]  /*1bae0*/  @!P4 IMAD.MOV.U32 R7, RZ, RZ, R3 ;  /* 0x000000ffff07c224 */ /* 0x000fe200078e0003 */
[----:B------:R3:W-:Y:S01]  /*1baf0*/  @!P1 STG.E.U8 desc[UR12][R8.64+0x78], R13 ;  /* 0x0000780d08009986 */ /* 0x0007e2000c10110c */
[----:B------:R-:W-:Y:S01]  /*1bb00*/  VOTEU.ALL UP0, P4 ;  /* 0x00000000003f7886 */ /* 0x000fe20002000000 */
[----:B------:R-:W-:Y:S01]  /*1bb10*/  @!P4 IMAD.WIDE.U32 R16, R17, 0xc0, R6 ;  /* 0x000000c01110c825 */ /* 0x000fe200078e0006 */
[----:B-1----:R-:W-:Y:S02]  /*1bb20*/  @!P3 IADD3 R6, P1, R14, R22, RZ ;  /* 0x000000160e06b210 */ /* 0x002fe40007f3e0ff */
[----:B------:R-:W-:Y:S02]  /*1bb30*/  @!P6 IADD3.X R11, R18, UR5, R21, P0, P5 ;  /* 0x00000005120bec10 */ /* 0x000fe400087ea415 */
[----:B------:R-:W-:-:S02]  /*1bb40*/  F2FP.SATFINITE.E4M3.F32.PACK_AB_MERGE_C R151, RZ, R151, RZ ;  /* 0x00000097ff97723e */ /* 0x000fc400048070ff */
[C---:B------:R-:W-:Y:S02]  /*1bb50*/  ISETP.LT.OR P5, PT, R0.reuse, 0x9, !P2 ;  /* 0x000000090000780c */ /* 0x040fe400057a1670 */
[----:B------:R-:W-:Y:S01]  /*1bb60*/  ISETP.LT.OR P0, PT, R0, 0xa, !P2 ;  /* 0x0000000a0000780c */ /* 0x000fe20005701670 */
[----:B------:R-:W-:Y:S01]  /*1bb70*/  FMUL R24, R24, UR15 ;  /* 0x0000000f18187c20 */ /* 0x000fe20008400000 */
[----:B------:R-:W-:Y:S01]  /*1bb80*/  @!P3 IADD3.X R7, R23, UR4, R15, P1, !PT ;  /* 0x000000041707bc10 */ /* 0x000fe20008ffe40f */
[----:B------:R-:W-:Y:S01]  /*1bb90*/  @!UP0 UIMAD UR4, UR7, 0xc0, URZ ;  /* 0x000000c0070488a4 */ /* 0x000fe2000f8e023f */
[----:B------:R0:W-:Y:S01]  /*1bba0*/  @!P6 STG.E.U8 desc[UR12][R10.64+0x79], R151 ;  /* 0x000079970a00e986 */ /* 0x0001e2000c10110c */
[----:B------:R-:W-:Y:S01]  /*1bbb0*/  FMUL R25, R25, UR15 ;  /* 0x0000000f19197c20 */ /* 0x000fe20008400000 */
[----:B---3--:R-:W-:Y:S02]  /*1bbc0*/  @!P4 IADD3 R8, P6, R16, R88, RZ ;  /* 0x000000581008c210 */ /* 0x008fe40007fde0ff */
[----:B------:R-:W-:-:S02]  /*1bbd0*/  F2FP.SATFINITE.E4M3.F32.PACK_AB_MERGE_C R15, RZ, R24, RZ ;  /* 0x00000018ff0f723e */ /* 0x000fc400048070ff */
[----:B------:R-:W-:Y:S01]  /*1bbe0*/  @!P4 IADD3.X R9, R89, UR4, R17, P6, !PT ;  /* 0x000000045909cc10 */ /* 0x000fe2000b7fe411 */
[----:B------:R-:W1:Y:S01]  /*1bbf0*/  @!P5 LDC.64 R18, c[0x0][0x5c8] ;  /* 0x00017200ff12db82 */ /* 0x000e620000000a00 */
[----:B------:R-:W-:Y:S01]  /*1bc00*/  F2FP.SATFINITE.E4M3.F32.PACK_AB_MERGE_C R25, RZ, R25, RZ ;  /* 0x00000019ff19723e */ /* 0x000fe200048070ff */
[----:B------:R2:W-:Y:S01]  /*1bc10*/  @!P3 STG.E.U8 desc[UR12][R6.64], R15 ;  /* 0x0000000f0600b986 */ /* 0x0005e2000c10110c */
[----:B------:R-:W-:-:S03]  /*1bc20*/  ISETP.GE.AND P1, PT, R12, 0xc9, PT ;  /* 0x000000c90c00780c */ /* 0x000fc60003f26270 */
[----:B------:R2:W-:Y:S02]  /*1bc30*/  @!P4 STG.E.U8 desc[UR12][R8.64+0x1], R25 ;  /* 0x000001190800c986 */ /* 0x0005e4000c10110c */
[----:B------:R-:W3:Y:S01]  /*1bc40*/  @!P0 LDC.64 R20, c[0x0][0x5c8] ;  /* 0x00017200ff148b82 */ /* 0x000ee20000000a00 */
[----:B------:R-:W-:Y:S01]  /*1bc50*/  ISETP.LT.OR P6, PT, R0, 0x1, !P1 ;  /* 0x000000010000780c */ /* 0x000fe20004fc1670 */
[----:B------:R-:W-:Y:S01]  /*1bc60*/  FMUL R26, R26, UR15 ;  /* 0x0000000f1a1a7c20 */ /* 0x000fe20008400000 */
[----:B------:R-:W-:Y:S01]  /*1bc70*/  BSSY B0, `(.L_x_31) ;  /* 0x0000011000007945 */ /* 0x000fe20003800000 */
[----:B------:R-:W-:Y:S01]  /*1bc80*/  ISETP.LT.OR P3, PT, R0, 0x2, !P1 ;  /* 0x000000020000780c */ /* 0x000fe20004f61670 */
[----:B------:R-:W-:Y:S02]  /*1bc90*/  FMUL R27, R27, UR15 ;  /* 0x0000000f1b1b7c20 */ /* 0x000fe40008400000 */
[----:B0-----:R-:W-:-:S07]  /*1bca0*/  F2FP.SATFINITE.E4M3.F32.PACK_AB_MERGE_C R11, RZ, R26, RZ ;  /* 0x0000001aff0b723e */ /* 0x001fce00048070ff */
[----:B--2---:R-:W-:Y:S05]  /*1bcb0*/  @P6 BRA `(.L_x_32) ;  /* 0x0000000000306947 */ /* 0x004fea0003800000 */
[----:B------:R-:W-:Y:S01]  /*1bcc0*/  IMAD.U32 R9, RZ, RZ, UR6 ;  /* 0x00000006ff097e24 */ /* 0x000fe2000f8e00ff */
[----:B------:R-:W-:Y:S01]  /*1bcd0*/  UIMAD UR4, UR7, 0xc0, URZ ;  /* 0x000000c0070478a4 */ /* 0x000fe2000f8e023f */
[----:B------:R-:W-:Y:S01]  /*1bce0*/  IMAD.MOV.U32 R6, RZ, RZ, R4 ;  /* 0x000000ffff067224 */ /* 0x000fe200078e0004 */
[----:B------:R-:W-:Y:S01]  /*1bcf0*/  ULDC.64 UR10, c[0x0][0x5c8] ;  /* 0x00017200000a7ab9 */ /* 0x000fe20000000a00 */
[----:B------:R-:W-:Y:S02]  /*1bd00*/  IMAD.MOV.U32 R7, RZ, RZ, R3 ;  /* 0x000000ffff077224 */ /* 0x000fe400078e0003 */
[----:B------:R-:W-:Y:S02]  /*1bd10*/  IMAD.U32 R8, RZ, RZ, UR11 ;  /* 0x0000000bff087e24 */ /* 0x000fe4000f8e00ff */
[----:B------:R-:W-:-:S04]  /*1bd20*/  IMAD.WIDE.U32 R6, R9, 0xc0, R6 ;  /* 0x000000c009067825 */ /* 0x000fc800078e0006 */
[----:B------:R-:W-:Y:S02]  /*1bd30*/  IMAD.U32 R9, RZ, RZ, UR10 ;  /* 0x0000000aff097e24 */ /* 0x000fe4000f8e00ff */
[----:B------:R-:W-:-:S03]  /*1bd40*/  VIADD R7, R7, UR4 ;  /* 0x0000000407077c36 */ /* 0x000fc60008000000 */
[----:B------:R-:W-:-:S04]  /*1bd50*/  IADD3 R6, P4, P6, R6, UR8, R9 ;  /* 0x0000000806067c10 */ /* 0x000fc8000fe9e009 */
[----:B------:R-:W-:-:S05]  /*1bd60*/  IADD3.X R7, R7, UR5, R8, P4, P6 ;  /* 0x0000000507077c10 */ /* 0x000fca000a7ec408 */
[----:B------:R0:W-:Y:S04]  /*1bd70*/  STG.E.U8 desc[UR12][R6.64], R11 ;  /* 0x0000000b06007986 */ /* 0x0001e8000c10110c */
.L_x_32:
[----:B------:R-:W-:Y:S05]  /*1bd80*/  BSYNC B0 ;  /* 0x0000000000007941 */ /* 0x000fea0003800000 */
.L_x_31:
[----:B------:R-:W-:Y:S01]  /*1bd90*/  BSSY B0, `(.L_x_33) ;  /* 0x000000f000007945 */ /* 0x000fe20003800000 */
[----:B------:R-:W-:-:S03]  /*1bda0*/  F2FP.SATFINITE.E4M3.F32.PACK_AB_MERGE_C R27, RZ, R27, RZ ;  /* 0x0000001bff1b723e */ /* 0x000fc600048070ff */
[----:B------:R-:W-:Y:S05]  /*1bdb0*/  @P3 BRA `(.L_x_34) ;  /* 0x0000000000303947 */ /* 0x000fea0003800000 */
[----:B------:R-:W-:Y:S01]  /*1bdc0*/  IMAD.U32 R9, RZ, RZ, UR6 ;  /* 0x00000006ff097e24 */ /* 0x000fe2000f8e00ff */
[----:B------:R-:W-:Y:S01]  /*1bdd0*/  UIMAD UR4, UR7, 0xc0, URZ ;  /* 0x000000c0070478a4 */ /* 0x000fe2000f8e023f */
[----:B0-----:R-:W-:Y:S01]  /*1bde0*/  IMAD.MOV.U32 R6, RZ, RZ, R4 ;  /* 0x000000ffff067224 */ /* 0x001fe200078e0004 */
        /* <DEDUP_REMOVED lines=9> */
.L_x_34:
[----:B------:R-:W-:Y:S05]  /*1be80*/  BSYNC B0 ;  /* 0x0000000000007941 */ /* 0x000fea0003800000 */
.L_x_33:
[----:B------:R-:W-:Y:S01]  /*1be90*/  IMAD.U32 R9, RZ, RZ, UR6 ;  /* 0x00000006ff097e24 */ /* 0x000fe2000f8e00ff */
[----:B------:R-:W-:Y:S01]  /*1bea0*/  VOTEU.ALL UP0, P5 ;  /* 0x00000000003f7886 */ /* 0x000fe20002800000 */
[----:B0-2---:R-:W-:Y:S01]  /*1beb0*/  @!P5 IMAD.MOV.U32 R6, RZ, RZ, R4 ;  /* 0x000000ffff06d224 */ /* 0x005fe200078e0004 */
[C---:B------:R-:W-:Y:S01]  /*1bec0*/  ISETP.LT.OR P4, PT, R0.reuse, 0x11, !P2 ;  /* 0x000000110000780c */ /* 0x040fe20005781670 */
[----:B------:R-:W-:Y:S01]  /*1bed0*/  @!P5 IMAD.MOV.U32 R7, RZ, RZ, R3 ;  /* 0x000000ffff07d224 */ /* 0x000fe200078e0003 */
[----:B------:R-:W-:Y:S01]  /*1bee0*/  ISETP.LT.OR P3, PT, R0, 0x12, !P2 ;  /* 0x000000120000780c */ /* 0x000fe20005761670 */
[----:B------:R-:W-:Y:S01]  /*1bef0*/  IMAD.U32 R11, RZ, RZ, UR6 ;  /* 0x00000006ff0b7e24 */ /* 0x000fe2000f8e00ff */
[----:B------:R-:W-:Y:S01]  /*1bf00*/  @!UP0 UIMAD UR4, UR7, 0xc0, URZ ;  /* 0x000000c0070488a4 */ /* 0x000fe2000f8e023f */
[----:B------:R-:W-:Y:S01]  /*1bf10*/  @!P5 IMAD.WIDE.U32 R6, R9, 0xc0, R6 ;  /* 0x000000c00906d825 */ /* 0x000fe200078e0006 */
[----:B------:R-:W-:-:S03]  /*1bf20*/  VOTEU.ALL UP0, P0 ;  /* 0x00000000003f7886 */ /* 0x000fc60000000000 */
[----:B-----5:R-:W-:Y:S01]  /*1bf30*/  FMUL R28, R28, UR15 ;  /* 0x0000000f1c1c7c20 */ /* 0x020fe20008400000 */
[----:B------:R-:W-:Y:S01]  /*1bf40*/  FMUL R29, R29, UR15 ;  /* 0x0000000f1d1d7c20 */ /* 0x000fe20008400000 */
[----:B------:R-:W-:Y:S01]  /*1bf50*/  @!P0 IMAD.MOV.U32 R8, RZ, RZ, R4 ;  /* 0x000000ffff088224 */ /* 0x000fe200078e0004 */
[----:B-1----:R-:W-:Y:S01]  /*1bf60*/  @!P5 IADD3 R6, P6, R6, R18, RZ ;  /* 0x000000120606d210 */ /* 0x002fe20007fde0ff */
[----:B------:R-:W-:Y:S02]  /*1bf70*/  @!P0 IMAD.MOV.U32 R9, RZ, RZ, R3 ;  /* 0x000000ffff098224 */ /* 0x000fe400078e0003 */
[----:B------:R-:W-:Y:S01]  /*1bf80*/  FMUL R30, R30, UR15 ;  /* 0x0000000f1e1e7c20 */ /* 0x000fe20008400000 */
[----:B------:R-:W-:Y:S01]  /*1bf90*/  F2FP.SATFINITE.E4M3.F32.PACK_AB_MERGE_C R29, RZ, R29, RZ ;  /* 0x0000001dff1d723e */ /* 0x000fe200048070ff */
[----:B------:R-:W0:Y:S01]  /*1bfa0*/  @!P4 LDC.64 R14, c[0x0][0x5c8] ;  /* 0x00017200ff0ecb82 */ /* 0x000e220000000a00 */
[----:B------:R-:W-:Y:S01]  /*1bfb0*/  @!P0 IMAD.WIDE.U32 R8, R11, 0xc0, R8 ;  /* 0x000000c00b088825 */ /* 0x000fe200078e0008 */
[----:B------:R-:W-:Y:S01]  /*1bfc0*/  @!P5 IADD3.X R7, R19, UR4, R7, P6, !PT ;  /* 0x000000041307dc10 */ /* 0x000fe2000b7fe407 */
[----:B------:R-:W-:Y:S01]  /*1bfd0*/  @!UP0 UIMAD UR4, UR7, 0xc0, URZ ;  /* 0x000000c0070488a4 */ /* 0x000fe2000f8e023f */
[----:B------:R-:W-:Y:S01]  /*1bfe0*/  F2FP.SATFINITE.E4M3.F32.PACK_AB_MERGE_C R11, RZ, R28, RZ ;  /* 0x0000001cff0b723e */ /* 0x000fe200048070ff */
[----:B------:R-:W-:Y:S01]  /*1bff0*/  BSSY B0, `(.L_x_35) ;  /* 0x0000017000007945 */ /* 0x000fe20003800000 */
[----:B---3--:R-:W-:Y:S01]  /*1c000*/  @!P0 IADD3 R8, P6, R8, R20, RZ ;  /* 0x0000001408088210 */ /* 0x008fe20007fde0ff */
[----:B------:R-:W-:Y:S01]  /*1c010*/  FMUL R31, R31, UR15 ;  /* 0x0000000f1f1f7c20 */ /* 0x000fe20008400000 */
[----:B------:R-:W1:Y:S01]  /*1c020*/  @!P3 LDC.64 R16, c[0x0][0x5c8] ;  /* 0x00017200ff10bb82 */ /* 0x000e620000000a00 */
[----:B------:R2:W-:Y:S01]  /*1c030*/  @!P5 STG.E.U8 desc[UR12][R6.64+0x8], R11 ;  /* 0x0000080b0600d986 */ /* 0x0005e2000c10110c */
[----:B------:R-:W-:-:S02]  /*1c040*/  @!P0 IADD3.X R9, R21, UR4, R9, P6, !PT ;  /* 0x0000000415098c10 */ /* 0x000fc4000b7fe409 */
[C---:B------:R-:W-:Y:S02]  /*1c050*/  ISETP.LT.OR P6, PT, R0.reuse, 0x9, !P1 ;  /* 0x000000090000780c */ /* 0x040fe40004fc1670 */
[----:B------:R-:W-:Y:S01]  /*1c060*/  ISETP.LT.OR P5, PT, R0, 0xa, !P1 ;  /* 0x0000000a0000780c */ /* 0x000fe20004fa1670 */
[----:B------:R2:W-:Y:S01]  /*1c070*/  @!P0 STG.E.U8 desc[UR12][R8.64+0x9], R29 ;  /* 0x0000091d08008986 */ /* 0x0005e2000c10110c */
[----:B------:R-:W-:-:S09]  /*1c080*/  F2FP.SATFINITE.E4M3.F32.PACK_AB_MERGE_C R13, RZ, R30, RZ ;  /* 0x0000001eff0d723e */ /* 0x000fd200048070ff */
[----:B------:R-:W-:Y:S05]  /*1c090*/  @P6 BRA `(.L_x_36) ;  /* 0x0000000000306947 */ /* 0x000fea0003800000 */
[----:B--2---:R-:W-:Y:S01]  /*1c0a0*/  IMAD.U32 R9, RZ, RZ, UR6 ;  /* 0x00000006ff097e24 */ /* 0x004fe2000f8e00ff */
        /* <DEDUP_REMOVED lines=11> */
.L_x_36:
[----:B------:R-:W-:Y:S05]  /*1c160*/  BSYNC B0 ;  /* 0x0000000000007941 */ /* 0x000fea0003800000 */
.L_x_35:
[----:B------:R-:W-:Y:S01]  /*1c170*/  BSSY B0, `(.L_x_37) ;  /* 0x000000f000007945 */ /* 0x000fe20003800000 */
[----:B------:R-:W-:-:S03]  /*1c180*/  F2FP.SATFINITE.E4M3.F32.PACK_AB_MERGE_C R31, RZ, R31, RZ ;  /* 0x0000001fff1f723e */ /* 0x000fc600048070ff */
[----:B------:R-:W-:Y:S05]  /*1c190*/  @P5 BRA `(.L_x_38) ;  /* 0x0000000000305947 */ /* 0x000fea0003800000 */
[----:B--2---:R-:W-:Y:S01]  /*1c1a0*/  IMAD.U32 R9, RZ, RZ, UR6 ;  /* 0x00000006ff097e24 */ /* 0x004fe2000f8e00ff */
[----:B------:R-:W-:Y:S01]  /*1c1b0*/  UIMAD UR4, UR7, 0xc0, URZ ;  /* 0x000000c0070478a4 */ /* 0x000fe2000f8e023f */
[----:B---3--:R-:W-:Y:S01]  /*1c1c0*/  IMAD.MOV.U32 R6, RZ, RZ, R4 ;  /* 0x000000ffff067224 */ /* 0x008fe200078e0004 */
        /* <DEDUP_REMOVED lines=9> */
.L_x_38:
[----:B------:R-:W-:Y:S05]  /*1c260*/  BSYNC B0 ;  /* 0x0000000000007941 */ /* 0x000fea0003800000 */
.L_x_37:
[----:B--2---:R-:W-:Y:S01]  /*1c270*/  IMAD.U32 R9, RZ, RZ, UR6 ;  /* 0x00000006ff097e24 */ /* 0x004fe2000f8e00ff */
[----:B------:R-:W-:Y:S01]  /*1c280*/  VOTEU.ALL UP0, P4 ;  /* 0x00000000003f7886 */ /* 0x000fe20002000000 */
[----:B---34-:R-:W-:Y:S01]  /*1c290*/  @!P4 IMAD.MOV.U32 R6, RZ, RZ, R4 ;  /* 0x000000ffff06c224 */ /* 0x018fe200078e0004 */
[C---:B------:R-:W-:Y:S01]  /*1c2a0*/  ISETP.LT.OR P5, PT, R0.reuse, 0x19, !P2 ;  /* 0x000000190000780c */ /* 0x040fe200057a1670 */
[----:B------:R-:W-:Y:S01]  /*1c2b0*/  @!P4 IMAD.MOV.U32 R7, RZ, RZ, R3 ;  /* 0x000000ffff07c224 */ /* 0x000fe200078e0003 */
[----:B------:R-:W-:Y:S01]  /*1c2c0*/  ISETP.LT.OR P0, PT, R0, 0x1a, !P2 ;  /* 0x0000001a0000780c */ /* 0x000fe20005701670 */
[----:B------:R-:W-:Y:S01]  /*1c2d0*/  IMAD.U32 R11, RZ, RZ, UR6 ;  /* 0x00000006ff0b7e24 */ /* 0x000fe2000f8e00ff */
[----:B------:R-:W-:Y:S01]  /*1c2e0*/  @!UP0 UIMAD UR4, UR7, 0xc0, URZ ;  /* 0x000000c0070488a4 */ /* 0x000fe2000f8e023f */
[----:B------:R-:W-:Y:S01]  /*1c2f0*/  @!P4 IMAD.WIDE.U32 R6, R9, 0xc0, R6 ;  /* 0x000000c00906c825 */ /* 0x000fe200078e0006 */
[----:B------:R-:W-:-:S03]  /*1c300*/  VOTEU.ALL UP0, P3 ;  /* 0x00000000003f7886 */ /* 0x000fc60001800000 */
[----:B------:R-:W-:Y:S01]  /*1c310*/  FMUL R32, R32, UR15 ;  /* 0x0000000f20207c20 */ /* 0x000fe20008400000 */
[----:B------:R-:W-:Y:S01]  /*1c320*/  FMUL R33, R33, UR15 ;  /* 0x0000000f21217c20 */ /* 0x000fe20008400000 */
[----:B------:R-:W-:Y:S01]  /*1c330*/  @!P3 IMAD.MOV.U32 R8, RZ, RZ, R4 ;  /* 0x000000ffff08b224 */ /* 0x000fe200078e0004 */
[----:B0-----:R-:W-:Y:S01]  /*1c340*/  @!P4 IADD3 R6, P6, R6, R14, RZ ;  /* 0x0000000e0606c210 */ /* 0x001fe20007fde0ff */
[----:B------:R-:W-:Y:S02]  /*1c350*/  @!P3 IMAD.MOV.U32 R9, RZ, RZ, R3 ;  /* 0x000000ffff09b224 */ /* 0x000fe400078e0003 */
[----:B------:R-:W-:Y:S01]  /*1c360*/  FMUL R34, R34, UR15 ;  /* 0x0000000f22227c20 */ /* 0x000fe20008400000 */
[----:B------:R-:W-:Y:S01]  /*1c370*/  F2FP.SATFINITE.E4M3.F32.PACK_AB_MERGE_C R33, RZ, R33, RZ ;  /* 0x00000021ff21723e */ /* 0x000fe200048070ff */
[----:B------:R-:W-:Y:S01]  /*1c380*/  BSSY B0, `(.L_x_39) ;  /* 0x000001c000007945 */ /* 0x000fe20003800000 */
[----:B------:R-:W-:Y:S01]  /*1c390*/  @!P3 IMAD.WIDE.U32 R8, R11, 0xc0, R8 ;  /* 0x000000c00b08b825 */ /* 0x000fe200078e0008 */
[----:B------:R-:W-:Y:S01]  /*1c3a0*/  @!P4 IADD3.X R7, R15, UR4, R7, P6, !PT ;  /* 0x000000040f07cc10 */ /* 0x000fe2000b7fe407 */
[----:B------:R-:W-:Y:S01]  /*1c3b0*/  @!UP0 UIMAD UR4, UR7, 0xc0, URZ ;  /* 0x000000c0070488a4 */ /* 0x000fe2000f8e023f */
[----:B------:R-:W-:Y:S01]  /*1c3c0*/  F2FP.SATFINITE.E4M3.F32.PACK_AB_MERGE_C R11, RZ, R32, RZ ;  /* 0x00000020ff0b723e */ /* 0x000fe200048070ff */
[----:B------:R-:W0:Y:S01]  /*1c3d0*/  @!P5 LDC.64 R14, c[0x0][0x5c8] ;  /* 0x00017200ff0edb82 */ /* 0x000e220000000a00 */
[----:B-1----:R-:W-:Y:S01]  /*1c3e0*/  @!P3 IADD3 R8, P6, R8, R16, RZ ;  /* 0x000000100808b210 */ /* 0x002fe20007fde0ff */
[----:B------:R-:W-:Y:S01]  /*1c3f0*/  FMUL R35, R35, UR15 ;  /* 0x0000000f23237c20 */ /* 0x000fe20008400000 */
[----:B------:R-:W-:Y:S01]  /*1c400*/  F2FP.SATFINITE.E4M3.F32.PACK_AB_MERGE_C R13, RZ, R34, RZ ;  /* 0x00000022ff0d723e */ /* 0x000fe200048070ff */
[----:B------:R1:W-:Y:S01]  /*1c410*/  @!P4 STG.E.U8 desc[UR12][R6.64+0x10], R11 ;  /* 0x0000100b0600c986 */ /* 0x0003e2000c10110c */
[----:B------:R-:W-:-:S02]  /*1c420*/  @!P3 IADD3.X R9, R17, UR4, R9, P6, !PT ;  /* 0x000000041109bc10 */ /* 0x000fc4000b7fe409 */
[C---:B------:R-:W-:Y:S01]  /*1c430*/  ISETP.LT.OR P6, PT, R0.reuse, 0x11, !P1 ;  /* 0x000000110000780c */ /* 0x040fe20004fc1670 */
[----:B------:R-:W2:Y:S01]  /*1c440*/  @!P0 LDC.64 R18, c[0x0][0x5c8] ;  /* 0x00017200ff128b82 */ /* 0x000ea20000000a00 */
[----:B------:R-:W-:Y:S01]  /*1c450*/  ISETP.LT.OR P4, PT, R0, 0x12, !P1 ;  /* 0x000000120000780c */ /* 0x000fe20004f81670 */
[----:B------:R1:W-:Y:S10]  /*1c460*/  @!P3 STG.E.U8 desc[UR12][R8.64+0x11], R33 ;  /* 0x000011210800b986 */ /* 0x0003f4000c10110c */
[----:B------:R-:W-:Y:S05]  /*1c470*/  @P6 BRA `(.L_x_40) ;  /* 0x0000000000306947 */ /* 0x000fea0003800000 */
[----:B-1----:R-:W-:Y:S01]  /*1c480*/  IMAD.U32 R9, RZ, RZ, UR6 ;  /* 0x00000006ff097e24 */ /* 0x002fe2000f8e00ff */
        /* <DEDUP_REMOVED lines=11> */
.L_x_40:
[----:B------:R-:W-:Y:S05]  /*1c540*/  BSYNC B0 ;  /* 0x0000000000007941 */ /* 0x000fea0003800000 */
.L_x_39:
[----:B------:R-:W-:Y:S01]  /*1c550*/  BSSY B0, `(.L_x_41) ;  /* 0x000000f000007945 */ /* 0x000fe20003800000 */
[----:B------:R-:W-:-:S03]  /*1c560*/  F2FP.SATFINITE.E4M3.F32.PACK_AB_MERGE_C R35, RZ, R35, RZ ;  /* 0x00000023ff23723e */ /* 0x000fc600048070ff */
[----:B------:R-:W-:Y:S05]  /*1c570*/  @P4 BRA `(.L_x_42) ;  /* 0x0000000000304947 */ /* 0x000fea0003800000 */
[----:B-1----:R-:W-:Y:S01]  /*1c580*/  IMAD.U32 R9, RZ, RZ, UR6 ;  /* 0x00000006ff097e24 */ /* 0x002fe2000f8e00ff */
        /* <DEDUP_REMOVED lines=11> */
.L_x_42:
[----:B------:R-:W-:Y:S05]  /*1c640*/  BSYNC B0 ;  /* 0x0000000000007941 */ /* 0x000fea0003800000 */
.L_x_41:
[----:B-1----:R-:W-:Y:S01]  /*1c650*/  IMAD.U32 R9, RZ, RZ, UR6 ;  /* 0x00000006ff097e24 */ /* 0x002fe2000f8e00ff */
        /* <DEDUP_REMOVED lines=22> */
[----:B--2---:R-:W-:Y:S01]  /*1c7c0*/  @!P0 IADD3 R8, P6, R8, R18, RZ ;  /* 0x0000001208088210 */ /* 0x004fe20007fde0ff */
        /* <DEDUP_REMOVED lines=21> */
.L_x_44:
[----:B------:R-:W-:Y:S05]  /*1c920*/  BSYNC B0 ;  /* 0x0000000000007941 */ /* 0x000fea0003800000 */
.L_x_43:
        /* <DEDUP_REMOVED lines=15> */
.L_x_46:
[----:B------:R-:W-:Y:S05]  /*1ca20*/  BSYNC B0 ;  /* 0x0000000000007941 */ /* 0x000fea0003800000 */
.L_x_45:
        /* <DEDUP_REMOVED lines=45> */
.L_x_48:
[----:B------:R-:W-:Y:S05]  /*1cd00*/  BSYNC B0 ;  /* 0x0000000000007941 */ /* 0x000fea0003800000 */
.L_x_47:
        /* <DEDUP_REMOVED lines=15> */
.L_x_50:
[----:B------:R-:W-:Y:S05]  /*1ce00*/  BSYNC B0 ;  /* 0x0000000000007941 */ /* 0x000fea0003800000 */
.L_x_49:
        /* <DEDUP_REMOVED lines=45> */
.L_x_52:
[----:B------:R-:W-:Y:S05]  /*1d0e0*/  BSYNC B0 ;  /* 0x0000000000007941 */ /* 0x000fea0003800000 */
.L_x_51:
        /* <DEDUP_REMOVED lines=15> */
.L_x_54:
[----:B------:R-:W-:Y:S05]  /*1d1e0*/  BSYNC B0 ;  /* 0x0000000000007941 */ /* 0x000fea0003800000 */
.L_x_53:
        /* <DEDUP_REMOVED lines=45> */
.L_x_56:
[----:B------:R-:W-:Y:S05]  /*1d4c0*/  BSYNC B0 ;  /* 0x0000000000007941 */ /* 0x000fea0003800000 */
.L_x_55:
        /* <DEDUP_REMOVED lines=15> */
.L_x_58:
[----:B------:R-:W-:Y:S05]  /*1d5c0*/  BSYNC B0 ;  /* 0x0000000000007941 */ /* 0x000fea0003800000 */
.L_x_57:
        /* <DEDUP_REMOVED lines=45> */
.L_x_60:
[----:B------:R-:W-:Y:S05]  /*1d8a0*/  BSYNC B0 ;  /* 0x0000000000007941 */ /* 0x000fea0003800000 */
.L_x_59:
        /* <DEDUP_REMOVED lines=15> */
.L_x_62:
[----:B------:R-:W-:Y:S05]  /*1d9a0*/  BSYNC B0 ;  /* 0x0000000000007941 */ /* 0x000fea0003800000 */
.L_x_61:
        /* <DEDUP_REMOVED lines=45> */
.L_x_64:
[----:B------:R-:W-:Y:S05]  /*1dc80*/  BSYNC B0 ;  /* 0x0000000000007941 */ /* 0x000fea0003800000 */
.L_x_63:
        /* <DEDUP_REMOVED lines=15> */
.L_x_66:
[----:B------:R-:W-:Y:S05]  /*1dd80*/  BSYNC B0 ;  /* 0x0000000000007941 */ /* 0x000fea0003800000 */
.L_x_65:
        /* <DEDUP_REMOVED lines=45> */
.L_x_68:
[----:B------:R-:W-:Y:S05]  /*1e060*/  BSYNC B0 ;  /* 0x0000000000007941 */ /* 0x000fea0003800000 */
.L_x_67:
        /* <DEDUP_REMOVED lines=15> */
.L_x_70:
[----:B------:R-:W-:Y:S05]  /*1e160*/  BSYNC B0 ;  /* 0x0000000000007941 */ /* 0x000fea0003800000 */
.L_x_69:
        /* <DEDUP_REMOVED lines=45> */
.L_x_72:
[----:B------:R-:W-:Y:S05]  /*1e440*/  BSYNC B0 ;  /* 0x0000000000007941 */ /* 0x000fea0003800000 */
.L_x_71:
        /* <DEDUP_REMOVED lines=15> */
.L_x_74:
[----:B------:R-:W-:Y:S05]  /*1e540*/  BSYNC B0 ;  /* 0x0000000000007941 */ /* 0x000fea0003800000 */
.L_x_73:
        /* <DEDUP_REMOVED lines=45> */
.L_x_76:
[----:B------:R-:W-:Y:S05]  /*1e820*/  BSYNC B0 ;  /* 0x0000000000007941 */ /* 0x000fea0003800000 */
.L_x_75:
        /* <DEDUP_REMOVED lines=15> */
.L_x_78:
[----:B------:R-:W-:Y:S05]  /*1e920*/  BSYNC B0 ;  /* 0x0000000000007941 */ /* 0x000fea0003800000 */
.L_x_77:
        /* <DEDUP_REMOVED lines=45> */
.L_x_80:
[----:B------:R-:W-:Y:S05]  /*1ec00*/  BSYNC B0 ;  /* 0x0000000000007941 */ /* 0x000fea0003800000 */
.L_x_79:
        /* <DEDUP_REMOVED lines=15> */
.L_x_82:
[----:B------:R-:W-:Y:S05]  /*1ed00*/  BSYNC B0 ;  /* 0x0000000000007941 */ /* 0x000fea0003800000 */
.L_x_81:
        /* <DEDUP_REMOVED lines=45> */
.L_x_84:
[----:B------:R-:W-:Y:S05]  /*1efe0*/  BSYNC B0 ;  /* 0x0000000000007941 */ /* 0x000fea0003800000 */
.L_x_83:
        /* <DEDUP_REMOVED lines=15> */
.L_x_86:
[----:B------:R-:W-:Y:S05]  /*1f0e0*/  BSYNC B0 ;  /* 0x0000000000007941 */ /* 0x000fea0003800000 */
.L_x_85:
        /* <DEDUP_REMOVED lines=14> */
[----:B------:R-:W-:Y:S01]  /*1f1d0*/  @!P3 IMAD.MOV.U32 R9, RZ, RZ, R3 ;  /* 0x000000ffff09b224 */ /* 0x000fe200078e0003 */
[----:B------:R-:W-:Y:S01]  /*1f1e0*/  F2FP.SATFINITE.E4M3.F32.PACK_AB_MERGE_C R13, RZ, R80, RZ ;  /* 0x00000050ff0d723e */ /* 0x000fe200048070ff */
[----:B------:R-:W-:Y:S01]  /*1f1f0*/  FMUL R82, R82, UR15 ;  /* 0x0000000f52527c20 */ /* 0x000fe20008400000 */
[----:B------:R-:W-:Y:S01]  /*1f200*/  @!P4 IADD3.X R7, R15, UR4, R7, P5, !PT ;  /* 0x000000040f07cc10 */ /* 0x000fe2000affe407 */
[----:B------:R-:W-:Y:S01]  /*1f210*/  @!P3 IMAD.WIDE.U32 R8, R11, 0xc0, R8 ;  /* 0x000000c00b08b825 */ /* 0x000fe200078e0008 */
[----:B------:R-:W-:Y:S01]  /*1f220*/  @!UP0 UIMAD UR4, UR7, 0xc0, URZ ;  /* 0x000000c0070488a4 */ /* 0x000fe2000f8e023f */
[----:B------:R-:W-:Y:S01]  /*1f230*/  F2FP.SATFINITE.E4M3.F32.PACK_AB_MERGE_C R81, RZ, R81, RZ ;  /* 0x00000051ff51723e */ /* 0x000fe200048070ff */
[----:B------:R-:W0:Y:S01]  /*1f240*/  @!P0 LDC.64 R14, c[0x0][0x5c8] ;  /* 0x00017200ff0e8b82 */ /* 0x000e220000000a00 */
[----:B------:R1:W-:Y:S01]  /*1f250*/  @!P4 STG.E.U8 desc[UR12][R6.64+0x70], R13 ;  /* 0x0000700d0600c986 */ /* 0x0003e2000c10110c */
[----:B--2---:R-:W-:Y:S01]  /*1f260*/  @!P3 IADD3 R8, P5, R8, R16, RZ ;  /* 0x000000100808b210 */ /* 0x004fe20007fbe0ff */
[----:B------:R-:W-:Y:S01]  /*1f270*/  BSSY B0, `(.L_x_87) ;  /* 0x0000018000007945 */ /* 0x000fe20003800000 */
[----:B------:R-:W-:Y:S01]  /*1f280*/  ISETP.LT.OR P4, PT, R0, 0x72, !P1 ;  /* 0x000000720000780c */ /* 0x000fe20004f81670 */
[----:B------:R-:W-:Y:S01]  /*1f290*/  FMUL R83, R83, UR15 ;  /* 0x0000000f53537c20 */ /* 0x000fe20008400000 */
[----:B------:R-:W-:-:S02]  /*1f2a0*/  @!P3 IADD3.X R9, R17, UR4, R9, P5, !PT ;  /* 0x000000041109bc10 */ /* 0x000fc4000affe409 */
[----:B------:R-:W2:Y:S01]  /*1f2b0*/  @!P2 LDC.64 R18, c[0x0][0x5c8] ;  /* 0x00017200ff12ab82 */ /* 0x000ea20000000a00 */
[----:B------:R-:W-:Y:S02]  /*1f2c0*/  ISETP.LT.OR P5, PT, R0, 0x71, !P1 ;  /* 0x000000710000780c */ /* 0x000fe40004fa1670 */
[----:B------:R3:W-:Y:S01]  /*1f2d0*/  @!P3 STG.E.U8 desc[UR12][R8.64+0x71], R81 ;  /* 0x000071510800b986 */ /* 0x0007e2000c10110c */
[----:B-1----:R-:W-:Y:S01]  /*1f2e0*/  @!P0 IMAD.MOV.U32 R6, RZ, RZ, R4 ;  /* 0x000000ffff068224 */ /* 0x002fe200078e0004 */
[----:B------:R-:W-:Y:S01]  /*1f2f0*/  F2FP.SATFINITE.E4M3.F32.PACK_AB_MERGE_C R13, RZ, R82, RZ ;  /* 0x00000052ff0d723e */ /* 0x000fe200048070ff */
[----:B------:R-:W-:Y:S02]  /*1f300*/  @!P0 IMAD.MOV.U32 R7, RZ, RZ, R3 ;  /* 0x000000ffff078224 */ /* 0x000fe400078e0003 */
[----:B------:R-:W-:-:S06]  /*1f310*/  @!P0 IMAD.WIDE.U32 R10, R11, 0xc0, R6 ;  /* 0x000000c00b0a8825 */ /* 0x000fcc00078e0006 */
[----:B------:R-:W-:Y:S05]  /*1f320*/  @P5 BRA `(.L_x_88) ;  /* 0x0000000000305947 */ /* 0x000fea0003800000 */
[----:B---3--:R-:W-:Y:S01]  /*1f330*/  IMAD.U32 R9, RZ, RZ, UR6 ;  /* 0x00000006ff097e24 */ /* 0x008fe2000f8e00ff */
        /* <DEDUP_REMOVED lines=11> */
.L_x_88:
[----:B------:R-:W-:Y:S05]  /*1f3f0*/  BSYNC B0 ;  /* 0x0000000000007941 */ /* 0x000fea0003800000 */
.L_x_87:
[----:B------:R-:W-:Y:S01]  /*1f400*/  BSSY B0, `(.L_x_89) ;  /* 0x0000010000007945 */ /* 0x000fe20003800000 */
[----:B-1----:R-:W-:Y:S01]  /*1f410*/  IMAD.U32 R13, RZ, RZ, UR6 ;  /* 0x00000006ff0d7e24 */ /* 0x002fe2000f8e00ff */
[----:B------:R-:W-:Y:S02]  /*1f420*/  F2FP.SATFINITE.E4M3.F32.PACK_AB_MERGE_C R83, RZ, R83, RZ ;  /* 0x00000053ff53723e */ /* 0x000fe400048070ff */
        /* <DEDUP_REMOVED lines=13> */
.L_x_90:
[----:B------:R-:W-:Y:S05]  /*1f500*/  BSYNC B0 ;  /* 0x0000000000007941 */ /* 0x000fea0003800000 */
.L_x_89:
[----:B------:R-:W-:Y:S01]  /*1f510*/  VOTEU.ALL UP0, P0 ;  /* 0x00000000003f7886 */ /* 0x000fe20000000000 */
[----:B-1----:R-:W-:Y:S01]  /*1f520*/  @!P2 IMAD.MOV.U32 R6, RZ, RZ, R4 ;  /* 0x000000ffff06a224 */ /* 0x002fe200078e0004 */
[----:B------:R-:W-:Y:S01]  /*1f530*/  VOTEU.ALL UP1, P2 ;  /* 0x00000000003f7886 */ /* 0x000fe20001020000 */
[----:B------:R-:W-:Y:S02]  /*1f540*/  @!P2 IMAD.MOV.U32 R7, RZ, RZ, R3 ;  /* 0x000000ffff07a224 */ /* 0x000fe400078e0003 */
[----:B------:R-:W-:Y:S01]  /*1f550*/  FMUL R84, R84, UR15 ;  /* 0x0000000f54547c20 */ /* 0x000fe20008400000 */
[----:B------:R-:W-:Y:S01]  /*1f560*/  @!UP0 UIMAD UR4, UR7, 0xc0, URZ ;  /* 0x000000c0070488a4 */ /* 0x000fe2000f8e023f */
[----:B------:R-:W-:Y:S01]  /*1f570*/  FMUL R85, R85, UR15 ;  /* 0x0000000f55557c20 */ /* 0x000fe20008400000 */
[----:B---3--:R-:W-:Y:S01]  /*1f580*/  @!P2 IMAD.WIDE.U32 R8, R13, 0xc0, R6 ;  /* 0x000000c00d08a825 */ /* 0x008fe200078e0006 */
[----:B------:R-:W-:Y:S01]  /*1f590*/  @!UP1 UIMAD UR9, UR7, 0xc0, URZ ;  /* 0x000000c0070998a4 */ /* 0x000fe2000f8e023f */
[----:B0-----:R-:W-:-:S02]  /*1f5a0*/  @!P0 IADD3 R6, P3, R10, R14, RZ ;  /* 0x0000000e0a068210 */ /* 0x001fc40007f7e0ff */
[----:B------:R-:W-:Y:S01]  /*1f5b0*/  FMUL R86, R86, UR15 ;  /* 0x0000000f56567c20 */ /* 0x000fe20008400000 */
[----:B------:R-:W-:Y:S01]  /*1f5c0*/  F2FP.SATFINITE.E4M3.F32.PACK_AB_MERGE_C R85, RZ, R85, RZ ;  /* 0x00000055ff55723e */ /* 0x000fe200048070ff */
[----:B------:R-:W-:Y:S01]  /*1f5d0*/  BSSY B0, `(.L_x_91) ;  /* 0x0000018000007945 */ /* 0x000fe20003800000 */
[----:B--2---:R-:W-:Y:S01]  /*1f5e0*/  @!P2 IADD3 R8, P4, R8, R18, RZ ;  /* 0x000000120808a210 */ /* 0x004fe20007f9e0ff */
[----:B------:R-:W-:Y:S01]  /*1f5f0*/  FMUL R87, R87, UR15 ;  /* 0x0000000f57577c20 */ /* 0x000fe20008400000 */
[----:B------:R-:W-:Y:S02]  /*1f600*/  @!P0 IADD3.X R7, R15, UR4, R11, P3, !PT ;  /* 0x000000040f078c10 */ /* 0x000fe40009ffe40b */
[----:B------:R-:W-:Y:S02]  /*1f610*/  F2FP.SATFINITE.E4M3.F32.PACK_AB_MERGE_C R11, RZ, R84, RZ ;  /* 0x00000054ff0b723e */ /* 0x000fe400048070ff */
[----:B------:R-:W-:Y:S02]  /*1f620*/  @!P2 IADD3.X R9, R19, UR9, R9, P4, !PT ;  /* 0x000000091309ac10 */ /* 0x000fe4000a7fe409 */
[C---:B------:R-:W-:Y:S01]  /*1f630*/  ISETP.LT.OR P5, PT, R0.reuse, 0x79, !P1 ;  /* 0x000000790000780c */ /* 0x040fe20004fa1670 */
[----:B------:R0:W-:Y:S01]  /*1f640*/  @!P0 STG.E.U8 desc[UR12][R6.64+0x78], R11 ;  /* 0x0000780b06008986 */ /* 0x0001e2000c10110c */
[----:B------:R-:W-:-:S02]  /*1f650*/  ISETP.LT.OR P1, PT, R0, 0x7a, !P1 ;  /* 0x0000007a0000780c */ /* 0x000fc40004f21670 */
[----:B------:R-:W-:Y:S01]  /*1f660*/  F2FP.SATFINITE.E4M3.F32.PACK_AB_MERGE_C R13, RZ, R86, RZ ;  /* 0x00000056ff0d723e */ /* 0x000fe200048070ff */
[----:B------:R0:W-:Y:S08]  /*1f670*/  @!P2 STG.E.U8 desc[UR12][R8.64+0x79], R85 ;  /* 0x000079550800a986 */ /* 0x0001f0000c10110c */
[----:B------:R-:W-:Y:S05]  /*1f680*/  @P5 BRA `(.L_x_92) ;  /* 0x0000000000305947 */ /* 0x000fea0003800000 */
[----:B0-----:R-:W-:Y:S01]  /*1f690*/  IMAD.U32 R9, RZ, RZ, UR6 ;  /* 0x00000006ff097e24 */ /* 0x001fe2000f8e00ff */
        /* <DEDUP_REMOVED lines=11> */
.L_x_92:
[----:B------:R-:W-:Y:S05]  /*1f750*/  BSYNC B0 ;  /* 0x0000000000007941 */ /* 0x000fea0003800000 */
.L_x_91:
[----:B------:R-:W-:Y:S05]  /*1f760*/  @P1 EXIT ;  /* 0x000000000000194d */ /* 0x000fea0003800000 */
[----:B------:R-:W-:Y:S01]  /*1f770*/  IMAD.U32 R5, RZ, RZ, UR6 ;  /* 0x00000006ff057e24 */ /* 0x000fe2000f8e00ff */
[----:B------:R-:W-:Y:S01]  /*1f780*/  UIMAD UR4, UR7, 0xc0, URZ ;  /* 0x000000c0070478a4 */ /* 0x000fe2000f8e023f */
[----:B------:R-:W-:Y:S01]  /*1f790*/  IMAD.MOV.U32 R2, RZ, RZ, R4 ;  /* 0x000000ffff027224 */ /* 0x000fe200078e0004 */
[----:B------:R-:W-:Y:S01]  /*1f7a0*/  ULDC.64 UR10, c[0x0][0x5c8] ;  /* 0x00017200000a7ab9 */ /* 0x000fe20000000a00 */
[----:B------:R-:W-:Y:S01]  /*1f7b0*/  F2FP.SATFINITE.E4M3.F32.PACK_AB_MERGE_C R87, RZ, R87, RZ ;  /* 0x00000057ff57723e */ /* 0x000fe200048070ff */
[----:B------:R-:W-:Y:S02]  /*1f7c0*/  IMAD.U32 R0, RZ, RZ, UR11 ;  /* 0x0000000bff007e24 */ /* 0x000fe4000f8e00ff */
[----:B------:R-:W-:-:S04]  /*1f7d0*/  IMAD.WIDE.U32 R2, R5, 0xc0, R2 ;  /* 0x000000c005027825 */ /* 0x000fc800078e0002 */
[----:B------:R-:W-:Y:S02]  /*1f7e0*/  IMAD.U32 R5, RZ, RZ, UR10 ;  /* 0x0000000aff057e24 */ /* 0x000fe4000f8e00ff */
[----:B------:R-:W-:-:S03]  /*1f7f0*/  VIADD R3, R3, UR4 ;  /* 0x0000000403037c36 */ /* 0x000fc60008000000 */
[----:B------:R-:W-:-:S04]  /*1f800*/  IADD3 R2, P0, P1, R2, UR8, R5 ;  /* 0x0000000802027c10 */ /* 0x000fc8000f91e005 */
[----:B------:R-:W-:-:S05]  /*1f810*/  IADD3.X R3, R3, UR5, R0, P0, P1 ;  /* 0x0000000503037c10 */ /* 0x000fca00087e2400 */
[----:B------:R-:W-:Y:S01]  /*1f820*/  STG.E.U8 desc[UR12][R2.64+0x79], R87 ;  /* 0x0000795702007986 */ /* 0x000fe2000c10110c */
[----:B------:R-:W-:Y:S05]  /*1f830*/  EXIT ;  /* 0x000000000000794d */ /* 0x000fea0003800000 */
.L_x_14:
[----:B------:R-:W-:-:S13]  /*1f840*/  ISETP.NE.AND P0, PT, RZ, UR10, PT ;  /* 0x0000000aff007c0c */ /* 0x000fda000bf05270 */
[----:B------:R-:W-:Y:S05]  /*1f850*/  @P0 EXIT ;  /* 0x000000000000094d */ /* 0x000fea0003800000 */
[----:B------:R-:W-:-:S13]  /*1f860*/  ELECT P0, URZ, PT ;  /* 0x00000000003f782f */ /* 0x000fda0003800000 */
[----:B------:R-:W-:Y:S05]  /*1f870*/  @!P0 BRA `(.L_x_93) ;  /* 0x0000000400c88947 */ /* 0x000fea0003800000 */
[----:B------:R-:W-:-:S06]  /*1f880*/  UISETP.GE.AND UP0, UPT, UR6, 0x1, UPT ;  /* 0x000000010600788c */ /* 0x000fcc000bf06270 */
[----:B------:R-:W-:-:S13]  /*1f890*/  PLOP3.LUT P0, PT, PT, PT, UP0, 0x80, 0x0 ;  /* 0x000000000000781c */ /* 0x000fda0003f0f008 */
[----:B------:R-:W-:Y:S05]  /*1f8a0*/  @!P0 BRA `(.L_x_93) ;  /* 0x0000000400bc8947 */ /* 0x000fea0003800000 */
[----:B------:R-:W0:Y:S01]  /*1f8b0*/  S2R R3, SR_CgaCtaId ;  /* 0x0000000000037919 */ /* 0x000e220000008800 */
[----:B------:R-:W-:Y:S01]  /*1f8c0*/  UIMAD UR7, UR26, UR27, URZ ;  /* 0x0000001b1a0772a4 */ /* 0x000fe2000f8e023f */
[----:B------:R-:W-:Y:S01]  /*1f8d0*/  IMAD.SHL.U32 R16, R8, 0x100, RZ ;  /* 0x0000010008107824 */ /* 0x000fe200078e00ff */
[----:B------:R-:W-:Y:S01]  /*1f8e0*/  ULDC UR8, c[0x0][0x384] ;  /* 0x0000e10000087ab9 */ /* 0x000fe20000000800 */
[----:B------:R-:W-:Y:S01]  /*1f8f0*/  LOP3.LUT P0, RZ, R4, 0x1f, RZ, 0xc0, !PT ;  /* 0x0000001f04ff7812 */ /* 0x000fe2000780c0ff */
[----:B------:R-:W-:Y:S01]  /*1f900*/  UIMAD UR7, UR4, UR7, 0x1 ;  /* 0x00000001040774a4 */ /* 0x000fe2000f8e0207 */
[----:B------:R-:W-:Y:S01]  /*1f910*/  IMAD.U32 R10, RZ, RZ, UR5 ;  /* 0x00000005ff0a7e24 */ /* 0x000fe2000f8e00ff */
[----:B------:R-:W-:Y:S01]  /*1f920*/  ULDC UR9, c[0x0][0x388] ;  /* 0x0000e20000097ab9 */ /* 0x000fe20000000800 */
[----:B------:R-:W-:Y:S01]  /*1f930*/  IMAD.HI.U32 R4, R16, UR8, RZ ;  /* 0x0000000810047c27 */ /* 0x000fe2000f8e00ff */
[----:B------:R-:W-:Y:S02]  /*1f940*/  ISETP.NE.AND P1, PT, R11, RZ, PT ;  /* 0x000000ff0b00720c */ /* 0x000fe40003f25270 */
[----:B------:R-:W-:-:S02]  /*1f950*/  CS2R R6, SRZ ;  /* 0x0000000000067805 */ /* 0x000fc4000001ff00 */
[----:B------:R-:W-:Y:S01]  /*1f960*/  ISETP.NE.OR P0, PT, R11, RZ, !P0 ;  /* 0x000000ff0b00720c */ /* 0x000fe20004705670 */
[----:B------:R-:W-:Y:S01]  /*1f970*/  IMAD.MOV.U32 R5, RZ, RZ, 0x1 ;  /* 0x00000001ff057424 */ /* 0x000fe200078e00ff */
[----:B------:R-:W-:Y:S01]  /*1f980*/  SHF.R.U32.HI R4, RZ, UR9, R4 ;  /* 0x00000009ff047c19 */ /* 0x000fe20008011604 */
[----:B------:R-:W-:Y:S02]  /*1f990*/  IMAD.U32 R19, RZ, RZ, UR7 ;  /* 0x00000007ff137e24 */ /* 0x000fe4000f8e00ff */
[----:B0-----:R-:W-:-:S05]  /*1f9a0*/  IMAD.SHL.U32 R0, R3, 0x40, RZ ;  /* 0x0000004003007824 */ /* 0x001fca00078e00ff */
[----:B------:R-:W-:-:S05]  /*1f9b0*/  LOP3.LUT R0, R0, 0x40, RZ, 0xc0, !PT ;  /* 0x0000004000007812 */ /* 0x000fca00078ec0ff */
[----:B------:R-:W-:Y:S01]  /*1f9c0*/  IMAD R2, R9, 0x80, R0 ;  /* 0x0000008009027824 */ /* 0x000fe200078e0200 */
[----:B------:R-:W-:Y:S01]  /*1f9d0*/  CS2R R8, SRZ ;  /* 0x0000000000087805 */ /* 0x000fe2000001ff00 */
[----:B------:R-:W-:Y:S01]  /*1f9e0*/  IMAD.SHL.U32 R0, R3, 0x800, RZ ;  /* 0x0000080003007824 */ /* 0x000fe200078e00ff */
[----:B------:R-:W-:-:S04]  /*1f9f0*/  LOP3.LUT R3, R10, 0x2, RZ, 0xfc, !PT ;  /* 0x000000020a037812 */ /* 0x000fc800078efcff */
[----:B------:R-:W-:-:S07]  /*1fa00*/  LOP3.LUT R0, R0, 0x800, RZ, 0xc0, !PT ;  /* 0x0000080000007812 */ /* 0x000fce00078ec0ff */
.L_x_97:
[----:B------:R-:W0:Y:S01]  /*1fa10*/  S2R R11, SR_CgaCtaId ;  /* 0x00000000000b7919 */ /* 0x000e220000008800 */
[----:B------:R-:W-:-:S04]  /*1fa20*/  MOV R10, 0x400 ;  /* 0x00000400000a7802 */ /* 0x000fc80000000f00 */
[----:B0-----:R-:W-:Y:S02]  /*1fa30*/  LEA R18, R11, R10, 0x18 ;  /* 0x0000000a0b127211 */ /* 0x001fe400078ec0ff */
[----:B------:R-:W-:-:S03]  /*1fa40*/  SHF.L.U32 R10, R5, 0x1f, RZ ;  /* 0x0000001f050a7819 */ /* 0x000fc600000006ff */
[----:B------:R-:W-:-:S07]  /*1fa50*/  IMAD R17, R7, 0x8, R18 ;  /* 0x0000000807117824 */ /* 0x000fce00078e0212 */
.L_x_94:
[----:B0-----:R0:W1:Y:S02]  /*1fa60*/  SYNCS.PHASECHK.TRANS64.TRYWAIT P2, [R17+URZ+0x36090], R10 ;  /* 0x0360900a110075a7 */ /* 0x001064000804017f */
[----:B-1----:R-:W-:Y:S05]  /*1fa70*/  @!P2 NANOSLEEP.SYNCS 0x989680 ;  /* 0x009896800000a95d */ /* 0x002fea0003900000 */
[----:B------:R-:W1:Y:S02]  /*1fa80*/  @!P2 SYNCS.PHASECHK.TRANS64 P2, [R17+URZ+0x36090], R10 ;  /* 0x0360900a1100a5a7 */ /* 0x000e64000804007f */
[----:B-1----:R-:W-:Y:S05]  /*1fa90*/  @!P2 BRA `(.L_x_94) ;  /* 0xfffffffc00f0a947 */ /* 0x002fea000383ffff */
[----:B0-----:R-:W0:Y:S02]  /*1faa0*/  @!P1 LDC R10, c[0x0][0x500] ;  /* 0x00014000ff0a9b82 */ /* 0x001e240000000800 */
[----:B0-----:R0:W-:Y:S02]  /*1fab0*/  @!P1 SYNCS.ARRIVE.TRANS64 RZ, [R17+URZ+0x36000], R10 ;  /* 0x0360000a11ff99a7 */ /* 0x0011e4000800003f */
[----:B0-----:R-:W-:-:S04]  /*1fac0*/  PRMT R10, R3, 0x9910, RZ ;  /* 0x00009910030a7816 */ /* 0x001fc800000000ff */
[----:B------:R-:W-:-:S13]  /*1fad0*/  ISETP.NE.AND P2, PT, R10, 0x2, PT ;  /* 0x000000020a00780c */ /* 0x000fda0003f45270 */
[----:B------:R-:W-:Y:S05]  /*1fae0*/  @P2 BRA `(.L_x_95) ;  /* 0x0000000000042947 */ /* 0x000fea0003800000 */
[----:B------:R-:W-:Y:S01]  /*1faf0*/  BPT.TRAP 0x1 ;  /* 0x000000040000795c */ /* 0x000fe20000300000 */
.L_x_95:
[----:B------:R-:W-:Y:S05]  /*1fb00*/  @P0 BRA `(.L_x_96) ;  /* 0x0000000000040947 */ /* 0x000fea0003800000 */
[----:B------:R-:W-:Y:S01]  /*1fb10*/  BPT.TRAP 0x1 ;  /* 0x000000040000795c */ /* 0x000fe20000300000 */
.L_x_96:
[----:B------:R-:W0:Y:S01]  /*1fb20*/  LDC R11, c[0x0][0x380] ;  /* 0x0000e000ff0b7b82 */ /* 0x000e220000000800 */
[----:B------:R-:W-:Y:S01]  /*1fb30*/  R2UR UR7, R4 ;  /* 0x00000000040772ca */ /* 0x000fe200000e0000 */
[----:B------:R-:W-:Y:S01]  /*1fb40*/  ULDC UR20, c[0x0][0x38c] ;  /* 0x0000e30000147ab9 */ /* 0x000fe20000000800 */
[C---:B------:R-:W-:Y:S01]  /*1fb50*/  R2UR UR18, R8.reuse ;  /* 0x00000000081272ca */ /* 0x040fe200000e0000 */
[----:B------:R-:W-:Y:S01]  /*1fb60*/  UISETP.NE.AND UP0, UPT, UR20, 0x1, UPT ;  /* 0x000000011400788c */ /* 0x000fe2000bf05270 */
[----:B------:R-:W-:Y:S01]  /*1fb70*/  VIADD R8, R8, 0x1 ;  /* 0x0000000108087836 */ /* 0x000fe20000000000 */
[----:B------:R-:W-:Y:S01]  /*1fb80*/  ULDC.64 UR28, c[0x0][0x198] ;  /* 0x00006600001c7ab9 */ /* 0x000fe20000000a00 */
[----:B------:R-:W-:Y:S01]  /*1fb90*/  IMAD R20, R7, 0x1000, R0 ;  /* 0x0000100007147824 */ /* 0x000fe200078e0200 */
[----:B------:R-:W1:Y:S01]  /*1fba0*/  LDC.64 R12, c[0x0][0x3b8] ;  /* 0x0000ee00ff0c7b82 */ /* 0x000e620000000a00 */
[----:B------:R-:W-:Y:S01]  /*1fbb0*/  UIADD3 UR14, UP1, UR28, 0xf0, URZ ;  /* 0x000000f01c0e7890 */ /* 0x000fe2000ff3e03f */
[----:B------:R-:W-:Y:S01]  /*1fbc0*/  R2UR UR25, R18 ;  /* 0x00000000121972ca */ /* 0x000fe200000e0000 */
[----:B------:R-:W-:Y:S01]  /*1fbd0*/  UIADD3 UR32, UP2, UR28, 0x1f0, URZ ;  /* 0x000001f01c207890 */ /* 0x000fe2000ff5e03f */
[----:B------:R-:W-:Y:S01]  /*1fbe0*/  R2UR UR17, R17 ;  /* 0x00000000111172ca */ /* 0x000fe200000e0000 */
[----:B------:R-:W-:Y:S01]  /*1fbf0*/  VIADD R19, R19, 0xffffffff ;  /* 0xffffffff13137836 */ /* 0x000fe20000000000 */
[----:B------:R-:W-:Y:S01]  /*1fc00*/  R2UR UR16, R7 ;  /* 0x00000000071072ca */ /* 0x000fe200000e0000 */
[----:B------:R-:W-:Y:S01]  /*1fc10*/  @UP0 ULDC.64 UR12, c[0x0][0x390] ;  /* 0x0000e400000c0ab9 */ /* 0x000fe20000000a00 */
[----:B------:R-:W1:Y:S01]  /*1fc20*/  LDC.64 R14, c[0x0][0x3d8] ;  /* 0x0000f600ff0e7b82 */ /* 0x000e620000000a00 */
[----:B------:R-:W-:Y:S01]  /*1fc30*/  R2UR UR24, R20 ;  /* 0x00000000141872ca */ /* 0x000fe200000e0000 */
[----:B------:R-:W-:Y:S01]  /*1fc40*/  ULDC.64 UR8, c[0x0][0x3b0] ;  /* 0x0000ec0000087ab9 */ /* 0x000fe20000000a00 */
[----:B------:R-:W-:Y:S01]  /*1fc50*/  ULDC.64 UR22, c[0x0][0x3d0] ;  /* 0x0000f40000167ab9 */ /* 0x000fe20000000a00 */
[----:B------:R-:W-:Y:S01]  /*1fc60*/  ISETP.GT.AND P5, PT, R19, 0x1, PT ;  /* 0x000000011300780c */ /* 0x000fe20003fa4270 */
[----:B------:R-:W-:Y:S01]  /*1fc70*/  USHF.L.U32 UR18, UR18, 0x5, URZ ;  /* 0x0000000512127899 */ /* 0x000fe2000800063f */
[----:B------:R-:W-:Y:S01]  /*1fc80*/  VIADD R7, R7, 0x1 ;  /* 0x0000000107077836 */ /* 0x000fe20000000000 */
[----:B------:R-:W-:Y:S01]  /*1fc90*/  UIADD3.X UR15, URZ, UR29, URZ, UP1, !UPT ;  /* 0x0000001d3f0f7290 */ /* 0x000fe20008ffe43f */
[----:B0-----:R-:W-:Y:S01]  /*1fca0*/  ISETP.NE.AND P2, PT, R11, 0x1, PT ;  /* 0x000000010b00780c */ /* 0x001fe20003f45270 */
[----:B------:R-:W-:-:S02]  /*1fcb0*/  UIADD3 UR17, UR17, 0x36000, URZ ;  /* 0x0003600011117890 */ /* 0x000fc4000fffe03f */
[----:B------:R-:W-:Y:S01]  /*1fcc0*/  ULEA UR16, UR16, UR25, 0xd ;  /* 0x0000001910107291 */ /* 0x000fe2000f8e683f */
[C---:B------:R-:W-:Y:S01]  /*1fcd0*/  ISETP.NE.AND P4, PT, R7.reuse, 0x12, PT ;  /* 0x000000120700780c */ /* 0x040fe20003f85270 */
[----:B------:R-:W-:Y:S01]  /*1fce0*/  UIADD3.X UR33, URZ, UR29, URZ, UP2, !UPT ;  /* 0x0000001d3f217290 */ /* 0x000fe200097fe43f */
[----:B------:R-:W-:Y:S01]  /*1fcf0*/  UMOV UR34, 0x30000 ;  /* 0x0003000000227882 */ /* 0x000fe20000000000 */
[----:B------:R-:W-:Y:S01]  /*1fd00*/  UMOV UR30, 0x0 ;  /* 0x00000000001e7882 */ /* 0x000fe20000000000 */
[----:B------:R-:W-:Y:S01]  /*1fd10*/  UMOV UR31, 0x10000000 ;  /* 0x10000000001f7882 */ /* 0x000fe20000000000 */
[----:B------:R-:W-:-:S04]  /*1fd20*/  SEL R7, R7, RZ, P4 ;  /* 0x000000ff07077207 */ /* 0x000fc80002000000 */
[----:B------:R-:W-:Y:S01]  /*1fd30*/  @P2 IMAD.U32 R10, RZ, RZ, UR7 ;  /* 0x00000007ff0a2e24 */ /* 0x000fe2000f8e00ff */
[----:B------:R-:W-:-:S04]  /*1fd40*/  R2UR UR7, R16 ;  /* 0x00000000100772ca */ /* 0x000fc800000e0000 */
[----:B------:R-:W-:Y:S01]  /*1fd50*/  @P2 R2UR UR7, R10 ;  /* 0x000000000a0722ca */ /* 0x000fe200000e0000 */
[----:B-1----:R-:W-:Y:S01]  /*1fd60*/  IMAD R10, R9, R12, R14 ;  /* 0x0000000c090a7224 */ /* 0x002fe200078e020e */
[C---:B------:R-:W-:Y:S01]  /*1fd70*/  ISETP.NE.AND P2, PT, R8.reuse, UR4, PT ;  /* 0x0000000408007c0c */ /* 0x040fe2000bf45270 */
[----:B------:R-:W0:Y:S03]  /*1fd80*/  LDC R12, c[0x0][0x3c8] ;  /* 0x0000f200ff0c7b82 */ /* 0x000e260000000800 */
[----:B------:R-:W-:-:S07]  /*1fd90*/  SEL R8, R8, RZ, P2 ;  /* 0x000000ff08087207 */ /* 0x000fce0001000000 */
[----:B------:R-:W-:Y:S02]  /*1fda0*/  UIADD3 UR10, -UR7, URZ, URZ ;  /* 0x0000003f070a7290 */ /* 0x000fe4000fffe13f */
[----:B------:R-:W-:-:S04]  /*1fdb0*/  UMOV UR21, UR7 ;  /* 0x0000000700157c82 */ /* 0x000fc80008000000 */
[----:B------:R-:W-:Y:S01]  /*1fdc0*/  IMAD R14, R11, UR10, R16 ;  /* 0x0000000a0b0e7c24 */ /* 0x000fe2000f8e0210 */
[----:B------:R-:W-:Y:S01]  /*1fdd0*/  UIMAD.WIDE.U32 UR10, UR7, UR12, URZ ;  /* 0x0000000c070a72a5 */ /* 0x000fe2000f8e003f */
[----:B------:R-:W-:Y:S01]  /*1fde0*/  IMAD R11, R6, R13, R15 ;  /* 0x0000000d060b7224 */ /* 0x000fe200078e020f */
[C---:B------:R-:W-:Y:S02]  /*1fdf0*/  R2UR UR12, R9.reuse ;  /* 0x00000000090c72ca */ /* 0x040fe400000e0000 */
[----:B------:R-:W-:Y:S01]  /*1fe00*/  R2UR UR19, R14 ;  /* 0x000000000e1372ca */ /* 0x000fe200000e0000 */
[----:B------:R-:W-:Y:S01]  /*1fe10*/  @UP0 USHF.R.U32.HI UR21, URZ, UR13, UR11 ;  /* 0x0000000d3f150299 */ /* 0x000fe2000801160b */
[----:B------:R-:W-:Y:S01]  /*1fe20*/  PRMT R10, R10, 0x40, R11 ;  /* 0x000000400a0a7816 */ /* 0x000fe2000000000b */
[----:B------:R-:W-:Y:S01]  /*1fe30*/  VIADD R11, R9, 0x1 ;  /* 0x00000001090b7836 */ /* 0x000fe20000000000 */
[----:B------:R-:W-:Y:S01]  /*1fe40*/  R2UR UR11, R2 ;  /* 0x00000000020b72ca */ /* 0x000fe200000e0000 */
[----:B------:R-:W-:Y:S01]  /*1fe50*/  @P2 IMAD.MOV R11, RZ, RZ, R9 ;  /* 0x000000ffff0b2224 */ /* 0x000fe200078e0209 */
[----:B------:R-:W-:Y:S01]  /*1fe60*/  R2UR UR28, R10 ;  /* 0x000000000a1c72ca */ /* 0x000fe200000e0000 */
[----:B------:R-:W-:Y:S01]  /*1fe70*/  UIADD3 UR10, -UR21, URZ, URZ ;  /* 0x0000003f150a7290 */ /* 0x000fe2000fffe13f */
[C---:B------:R-:W-:Y:S01]  /*1fe80*/  R2UR UR13, R6.reuse ;  /* 0x00000000060d72ca */ /* 0x040fe200000e0000 */
[----:B------:R-:W-:Y:S01]  /*1fe90*/  VIADD R10, R6, 0x1 ;  /* 0x00000001060a7836 */ /* 0x000fe20000000000 */
[C---:B0-----:R-:W-:Y:S01]  /*1fea0*/  ISETP.NE.AND P3, PT, R11.reuse, R12, PT ;  /* 0x0000000c0b00720c */ /* 0x041fe20003f65270 */
[----:B------:R-:W-:Y:S01]  /*1feb0*/  UIMAD UR20, UR20, UR10, UR7 ;  /* 0x0000000a141472a4 */ /* 0x000fe2000f8e0207 */
[----:B------:R-:W-:Y:S01]  /*1fec0*/  SEL R12, RZ, 0x1, P4 ;  /* 0x00000001ff0c7807 */ /* 0x000fe20002000000 */
[----:B------:R-:W-:Y:S01]  /*1fed0*/  UIMAD UR19, UR19, UR8, UR22 ;  /* 0x00000008131372a4 */ /* 0x000fe2000f8e0216 */
[----:B------:R-:W-:Y:S01]  /*1fee0*/  SEL R9, R11, RZ, P3 ;  /* 0x000000ff0b097207 */ /* 0x000fe20001800000 */
[----:B------:R-:W-:Y:S01]  /*1fef0*/  UIMAD UR20, UR20, UR9, UR23 ;  /* 0x00000009141472a4 */ /* 0x000fe2000f8e0217 */
[----:B------:R-:W-:Y:S01]  /*1ff00*/  LOP3.LUT R5, R5, R12, RZ, 0x3c, !PT ;  /* 0x0000000c05057212 */ /* 0x000fe200078e3cff */
[----:B------:R-:W-:-:S02]  /*1ff10*/  UIADD3 UR8, UR25, 0x24000, UR24 ;  /* 0x0002400019087890 */ /* 0x000fc4000fffe018 */
[----:B------:R-:W-:Y:S01]  /*1ff20*/  UPRMT UR7, UR28, 0x5410, URZ ;  /* 0x000054101c077896 */ /* 0x000fe2000800003f */
[----:B------:R-:W-:Y:S01]  /*1ff30*/  UMOV UR9, UR17 ;  /* 0x0000001100097c82 */ /* 0x000fe20008000000 */
[----:B------:R-:W-:Y:S02]  /*1ff40*/  UMOV UR10, UR18 ;  /* 0x00000012000a7c82 */ /* 0x000fe40008000000 */
[----:B------:R-:W-:-:S04]  /*1ff50*/  @P3 IMAD.MOV R10, RZ, RZ, R6 ;  /* 0x000000ffff0a3224 */ /* 0x000fc800078e0206 */
[----:B------:R-:W-:Y:S01]  /*1ff60*/  IMAD.MOV.U32 R6, RZ, RZ, R10 ;  /* 0x000000ffff067224 */ /* 0x000fe200078e000a */
[----:B------:R0:W-:Y:S01]  /*1ff70*/  UTMALDG.4D.IM2COL [UR16], [UR14], UR7 ;  /* 0x000000100e0073b4 */ /* 0x0001e20008058007 */
[----:B------:R0:W-:Y:S02]  /*1ff80*/  UTMALDG.4D.MULTICAST [UR8], [UR32], UR34, desc[UR30] ;  /* 0x00001e08200073b4 */ /* 0x0001e40008019822 */
[----:B0-----:R-:W-:Y:S05]  /*1ff90*/  @P5 BRA `(.L_x_97) ;  /* 0xfffffff8009c5947 */ /* 0x001fea000383ffff */
.L_x_93:
[----:B------:R-:W-:Y:S01]  /*1ffa0*/  UISETP.GE.U32.AND UP1, UPT, UR6, 0x12, UPT ;  /* 0x000000120600788c */ /* 0x000fe2000bf26070 */
[----:B------:R-:W-:-:S05]  /*1ffb0*/  IMAD.MOV.U32 R0, RZ, RZ, 0x1 ;  /* 0x00000001ff007424 */ /* 0x000fca00078e00ff */
[----:B------:R-:W-:-:S05]  /*1ffc0*/  PLOP3.LUT P0, PT, PT, PT, UP1, 0x80, 0x0 ;  /* 0x000000000000781c */ /* 0x000fca0003f0f018 */
[----:B------:R-:W-:-:S04]  /*1ffd0*/  @UP1 UIMAD.WIDE.U32 UR8, UR6, 0x38e38e39, URZ ;  /* 0x38e38e39060818a5 */ /* 0x000fc8000f8e003f */
[----:B------:R-:W-:-:S04]  /*1ffe0*/  @UP1 USHF.R.U32.HI UR7, URZ, 0x2, UR9 ;  /* 0x000000023f071899 */ /* 0x000fc80008011609 */
[----:B------:R-:W-:-:S04]  /*1fff0*/  @UP1 ULOP3.LUT UR7, UR7, 0x1, URZ, 0xc0, !UPT ;  /* 0x0000000107071892 */ /* 0x000fc8000f8ec03f */
[----:B------:R-:W-:-:S04]  /*20000*/  @UP1 UISETP.NE.U32.AND UP0, UPT, UR7, 0x1, UPT ;  /* 0x000000010700188c */ /* 0x000fc8000bf05070 */
[----:B------:R-:W-:-:S04]  /*20010*/  @UP1 UISETP.NE.U32.AND.EX UP0, UPT, URZ, URZ, UPT, UP0 ;  /* 0x0000003f3f00128c */ /* 0x000fc8000bf05100 */
[----:B------:R-:W-:-:S06]  /*20020*/  @UP1 USEL UR7, URZ, 0x1, !UP0 ;  /* 0x000000013f071887 */ /* 0x000fcc000c000000 */
[----:B------:R-:W-:Y:S01]  /*20030*/  @P0 IMAD.U32 R0, RZ, RZ, UR7 ;  /* 0x00000007ff000e24 */ /* 0x000fe2000f8e00ff */
[----:B------:R-:W-:Y:S05]  /*20040*/  WARPSYNC.ALL ;  /* 0x0000000000007948 */ /* 0x000fea0003800000 */
[----:B------:R-:W-:-:S13]  /*20050*/  ELECT P0, URZ, PT ;  /* 0x00000000003f782f */ /* 0x000fda0003800000 */
[----:B------:R-:W-:Y:S05]  /*20060*/  @!P0 EXIT ;  /* 0x000000000000894d */ /* 0x000fea0003800000 */
[----:B------:R-:W-:-:S04]  /*20070*/  ULOP3.LUT UR5, UR5, 0x2, URZ, 0xfc, !UPT ;  /* 0x0000000205057892 */ /* 0x000fc8000f8efc3f */
[----:B------:R-:W-:-:S06]  /*20080*/  UISETP.NE.AND UP0, UPT, UR5, 0x3, UPT ;  /* 0x000000030500788c */ /* 0x000fcc000bf05270 */
[----:B------:R-:W-:-:S13]  /*20090*/  PLOP3.LUT P0, PT, PT, PT, UP0, 0x80, 0x0 ;  /* 0x000000000000781c */ /* 0x000fda0003f0f008 */
[----:B------:R-:W-:Y:S05]  /*200a0*/  @!P0 BRA `(.L_x_98) ;  /* 0x0000000000048947 */ /* 0x000fea0003800000 */
[----:B------:R-:W-:Y:S01]  /*200b0*/  BPT.TRAP 0x1 ;  /* 0x000000040000795c */ /* 0x000fe20000300000 */
.L_x_98:
[----:B------:R-:W0:Y:S01]  /*200c0*/  S2UR UR8, SR_CgaCtaId ;  /* 0x00000000000879c3 */ /* 0x000e220000008800 */
[----:B------:R-:W-:Y:S01]  /*200d0*/  UIMAD.WIDE.U32 UR4, UR6, 0x38e38e39, URZ ;  /* 0x38e38e39060478a5 */ /* 0x000fe2000f8e003f */
[----:B------:R-:W-:Y:S01]  /*200e0*/  SHF.L.U32 R2, R0, 0x1f, RZ ;  /* 0x0000001f00027819 */ /* 0x000fe200000006ff */
[----:B------:R-:W-:Y:S02]  /*200f0*/  UMOV UR7, 0x400 ;  /* 0x0000040000077882 */ /* 0x000fe40000000000 */
[----:B------:R-:W-:-:S04]  /*20100*/  USHF.R.U32.HI UR4, URZ, 0x2, UR5 ;  /* 0x000000023f047899 */ /* 0x000fc80008011605 */
[----:B------:R-:W-:Y:S02]  /*20110*/  UIMAD UR6, UR4, -0x12, UR6 ;  /* 0xffffffee040678a4 */ /* 0x000fe4000f8e0206 */
[----:B0-----:R-:W-:-:S04]  /*20120*/  ULEA UR7, UR8, UR7, 0x18 ;  /* 0x0000000708077291 */ /* 0x001fc8000f8ec03f */
[----:B------:R-:W-:-:S04]  /*20130*/  UIADD3 UR4, UR7, 0x36090, URZ ;  /* 0x0003609007047890 */ /* 0x000fc8000fffe03f */
[----:B------:R-:W-:-:S12]  /*20140*/  ULEA UR5, UR6, UR4, 0x3 ;  /* 0x0000000406057291 */ /* 0x000fd8000f8e183f */
.L_x_99:
[----:B0-----:R-:W-:-:S04]  /*20150*/  IMAD.U32 R3, RZ, RZ, UR5 ;  /* 0x00000005ff037e24 */ /* 0x001fc8000f8e00ff */
[----:B------:R0:W1:Y:S03]  /*20160*/  SYNCS.PHASECHK.TRANS64.TRYWAIT P0, [R3+URZ], R2 ;  /* 0x00000002030075a7 */ /* 0x000066000800017f */
[----:B-1----:R-:W-:Y:S05]  /*20170*/  @!P0 NANOSLEEP.SYNCS 0x989680 ;  /* 0x009896800000895d */ /* 0x002fea0003900000 */
[----:B------:R-:W1:Y:S02]  /*20180*/  @!P0 SYNCS.PHASECHK.TRANS64 P0, [R3+URZ], R2 ;  /* 0x00000002030085a7 */ /* 0x000e64000800007f */
[----:B-1----:R-:W-:Y:S05]  /*20190*/  @!P0 BRA `(.L_x_99) ;  /* 0xfffffffc00ec8947 */ /* 0x002fea000383ffff */
[----:B------:R-:W-:-:S04]  /*201a0*/  UIADD3 UR6, UR6, 0x1, URZ ;  /* 0x0000000106067890 */ /* 0x000fc8000fffe03f */
[----:B------:R-:W-:-:S04]  /*201b0*/  UISETP.NE.AND UP0, UPT, UR6, 0x12, UPT ;  /* 0x000000120600788c */ /* 0x000fc8000bf05270 */
[----:B------:R-:W-:Y:S02]  /*201c0*/  USEL UR5, URZ, 0x1, UP0 ;  /* 0x000000013f057887 */ /* 0x000fe40008000000 */
[----:B------:R-:W-:-:S04]  /*201d0*/  USEL UR6, UR6, URZ, UP0 ;  /* 0x0000003f06067287 */ /* 0x000fc80008000000 */
[----:B0-----:R-:W-:Y:S01]  /*201e0*/  LOP3.LUT R2, R0, UR5, RZ, 0x3c, !PT ;  /* 0x0000000500027c12 */ /* 0x001fe2000f8e3cff */
[----:B------:R-:W-:-:S03]  /*201f0*/  ULEA UR7, UR6, UR4, 0x3 ;  /* 0x0000000406077291 */ /* 0x000fc6000f8e183f */
[----:B------:R-:W-:-:S09]  /*20200*/  SHF.L.U32 R0, R2, 0x1f, RZ ;  /* 0x0000001f02007819 */ /* 0x000fd200000006ff */
.L_x_100:
        /* <DEDUP_REMOVED lines=9> */
[----:B------:R-:W-:Y:S01]  /*202a0*/  LOP3.LUT R2, R2, UR5, RZ, 0x3c, !PT ;  /* 0x0000000502027c12 */ /* 0x000fe2000f8e3cff */
[----:B------:R-:W-:-:S03]  /*202b0*/  ULEA UR7, UR6, UR4, 0x3 ;  /* 0x0000000406077291 */ /* 0x000fc6000f8e183f */
[----:B0-----:R-:W-:-:S09]  /*202c0*/  SHF.L.U32 R0, R2, 0x1f, RZ ;  /* 0x0000001f02007819 */ /* 0x001fd200000006ff */
.L_x_101:
        /* <DEDUP_REMOVED lines=12> */
.L_x_102:
        /* <DEDUP_REMOVED lines=12> */
.L_x_103:
        /* <DEDUP_REMOVED lines=12> */
.L_x_104:
        /* <DEDUP_REMOVED lines=12> */
.L_x_105:
        /* <DEDUP_REMOVED lines=12> */
.L_x_106:
        /* <DEDUP_REMOVED lines=12> */
.L_x_107:
        /* <DEDUP_REMOVED lines=12> */
.L_x_108:
        /* <DEDUP_REMOVED lines=12> */
.L_x_109:
        /* <DEDUP_REMOVED lines=12> */
.L_x_110:
        /* <DEDUP_REMOVED lines=12> */
.L_x_111:
        /* <DEDUP_REMOVED lines=12> */
.L_x_112:
        /* <DEDUP_REMOVED lines=12> */
.L_x_113:
        /* <DEDUP_REMOVED lines=12> */
.L_x_114:
        /* <DEDUP_REMOVED lines=12> */
.L_x_115:
        /* <DEDUP_REMOVED lines=12> */
.L_x_116:
[----:B0-----:R-:W-:-:S04]  /*20e10*/  IMAD.U32 R3, RZ, RZ, UR6 ;  /* 0x00000006ff037e24 */ /* 0x001fc8000f8e00ff */
[----:B------:R0:W1:Y:S03]  /*20e20*/  SYNCS.PHASECHK.TRANS64.TRYWAIT P0, [R3+URZ], R0 ;  /* 0x00000000030075a7 */ /* 0x000066000800017f */
[----:B-1----:R-:W-:Y:S05]  /*20e30*/  @!P0 NANOSLEEP.SYNCS 0x989680 ;  /* 0x009896800000895d */ /* 0x002fea0003900000 */
[----:B------:R-:W1:Y:S02]  /*20e40*/  @!P0 SYNCS.PHASECHK.TRANS64 P0, [R3+URZ], R0 ;  /* 0x00000000030085a7 */ /* 0x000e64000800007f */
[----:B-1----:R-:W-:Y:S05]  /*20e50*/  @P0 EXIT ;  /* 0x000000000000094d */ /* 0x002fea0003800000 */
[----:B------:R-:W-:Y:S05]  /*20e60*/  BRA `(.L_x_116) ;  /* 0xfffffffc00e87947 */ /* 0x000fea000383ffff */
.L_x_117:
[----:B------:R-:W-:-:S00]  /*20e70*/  BRA `(.L_x_117) ;  /* 0xfffffffc00fc7947 */ /* 0x000fc0000383ffff */
[----:B------:R-:W-:-:S00]  /*20e80*/  NOP ;  /* 0x0000000000007918 */ /* 0x000fc00000000000 */
[----:B------:R-:W-:-:S00]  /*20e90*/  NOP ;  /* 0x0000000000007918 */ /* 0x000fc00000000000 */
[----:B------:R-:W-:-:S00]  /*20ea0*/  NOP ;  /* 0x0000000000007918 */ /* 0x000fc00000000000 */
[----:B------:R-:W-:-:S00]  /*20eb0*/  NOP ;  /* 0x0000000000007918 */ /* 0x000fc00000000000 */
[----:B------:R-:W-:-:S00]  /*20ec0*/  NOP ;  /* 0x0000000000007918 */ /* 0x000fc00000000000 */
[----:B------:R-:W-:-:S00]  /*20ed0*/  NOP ;  /* 0x0000000000007918 */ /* 0x000fc00000000000 */
[----:B------:R-:W-:-:S00]  /*20ee0*/  NOP ;  /* 0x0000000000007918 */ /* 0x000fc00000000000 */
[----:B------:R-:W-:-:S00]  /*20ef0*/  NOP ;  /* 0x0000000000007918 */ /* 0x000fc00000000000 */
.L_x_118:


//--------------------- .nv.shared._ZN7cutlass13device_kernelINS_4conv6kernel13ConvUniversalINS1_16ConvProblemShapeILNS1_8OperatorE0ELi2EEENS1_10collective14CollectiveConvINS1_46MainloopSm90TmaGmmaWarpSpecializedImplicitGemmILS5_0ELi18ELi2EN4cute5tupleIJNSA_1CILi2EEENSC_ILi1EEESE_EEENS1_36KernelImplicitTmaWarpSpecializedSm90ELi1EEENSB_IJNSC_ILi256EEENSC_ILi128EEENSB_IJNSC_ILi32EEEEEEEEENS_12float_e4m3_tESN_NSA_8TiledMMAINSA_8MMA_AtomIJNSA_4SM904GMMA31MMA_64x128x32_F32E4M3E4M3_SS_TNILNSR_7ScaleInE1ELST_1EEEEEENSA_6LayoutINSB_IJSE_SE_SE_EEENSB_IJNSC_ILi0EEESY_SY_EEEEENSB_IJNSA_10UnderscoreES11_S11_EEEEENS7_6detail26Sm90ImplicitGemmTileTraitsINSA_20SM90_TMA_LOAD_IM2COLENSA_14ComposedLayoutINSA_7SwizzleILi1ELi4ELi3EEENSA_18smem_ptr_flag_bitsILi8EEENSW_INSB_IJNSB_IJNSC_ILi8EEESK_EEENSB_IJSK_SE_EEENSB_IJSE_NSC_ILi18EEEEEEEEENSB_IJNSB_IJSK_SI_EEENSB_IJSE_SY_EEENSB_IJSY_NSC_ILi8192EEEEEEEEEEEEEvEENS15_INSA_23SM90_TMA_LOAD_MULTICASTENS17_IS19_S1B_NSW_INSB_IJNSB_IJS1C_NSC_ILi16EEEEEES1E_S1G_EEENSB_IJS1I_S1J_NSB_IJSY_NSC_ILi4096EEEEEEEEEEEEEvEEEENS_8epilogue10collective6detail29Sm90TmaWarpSpecializedAdapterINS22_15DefaultEpilogueISN_NSB_IJNSB_IJlllEEESE_SY_EEES27_NS21_6thread17LinearCombinationISN_Li1EffLNS28_9ScaleType4KindE0ELNS_15FloatRoundStyleE2ESN_EENS_4gemm15EpilogueDefaultEEEEEvvEEEEvNT_6ParamsE --------------------------
	.section	.nv.shared._ZN7cutlass13device_kernelINS_4conv6kernel13ConvUniversalINS1_16ConvProblemShapeILNS1_8OperatorE0ELi2EEENS1_10collective14CollectiveConvINS1_46MainloopSm90TmaGmmaWarpSpecializedImplicitGemmILS5_0ELi18ELi2EN4cute5tupleIJNSA_1CILi2EEENSC_ILi1EEESE_EEENS1_36KernelImplicitTmaWarpSpecializedSm90ELi1EEENSB_IJNSC_ILi256EEENSC_ILi128EEENSB_IJNSC_ILi32EEEEEEEEENS_12float_e4m3_tESN_NSA_8TiledMMAINSA_8MMA_AtomIJNSA_4SM904GMMA31MMA_64x128x32_F32E4M3E4M3_SS_TNILNSR_7ScaleInE1ELST_1EEEEEENSA_6LayoutINSB_IJSE_SE_SE_EEENSB_IJNSC_ILi0EEESY_SY_EEEEENSB_IJNSA_10UnderscoreES11_S11_EEEEENS7_6detail26Sm90ImplicitGemmTileTraitsINSA_20SM90_TMA_LOAD_IM2COLENSA_14ComposedLayoutINSA_7SwizzleILi1ELi4ELi3EEENSA_18smem_ptr_flag_bitsILi8EEENSW_INSB_IJNSB_IJNSC_ILi8EEESK_EEENSB_IJSK_SE_EEENSB_IJSE_NSC_ILi18EEEEEEEEENSB_IJNSB_IJSK_SI_EEENSB_IJSE_SY_EEENSB_IJSY_NSC_ILi8192EEEEEEEEEEEEEvEENS15_INSA_23SM90_TMA_LOAD_MULTICASTENS17_IS19_S1B_NSW_INSB_IJNSB_IJS1C_NSC_ILi16EEEEEES1E_S1G_EEENSB_IJS1I_S1J_NSB_IJSY_NSC_ILi4096EEEEEEEEEEEEEvEEEENS_8epilogue10collective6detail29Sm90TmaWarpSpecializedAdapterINS22_15DefaultEpilogueISN_NSB_IJNSB_IJlllEEESE_SY_EEES27_NS21_6thread17LinearCombinationISN_Li1EffLNS28_9ScaleType4KindE0ELNS_15FloatRoundStyleE2ESN_EENS_4gemm15EpilogueDefaultEEEEEvvEEEEvNT_6ParamsE,"aw",@nobits
	.sectionflags	@""
	.align	16
	.zero		1024


//--------------------- .nv.shared.reserved.0     --------------------------
	.section	.nv.shared.reserved.0,"aw",@nobits
	.weak		__nv_reservedSMEM_offset_0_alias
	.size		__nv_reservedSMEM_offset_0_alias, 0, 0
	.other		__nv_reservedSMEM_offset_0_alias,@"STO_CUDA_RESERVED_SHARED STV_DEFAULT"
__nv_reservedSMEM_offset_0_alias:
	.zero		0


//--------------------- .nv.global                --------------------------
	.section	.nv.global,"aw",@nobits
.nv.global:
	.type		_ZN39_INTERNAL_00b2830b_4_k_cu_136bc0df_35554cute1_E,@object
	.size		_ZN39_INTERNAL_00b2830b_4_k_cu_136bc0df_35554cute1_E,(_ZN39_INTERNAL_00b2830b_4_k_cu_136bc0df_35554cuda3std3__45__cpo6cbeginE - _ZN39_INTERNAL_00b2830b_4_k_cu_136bc0df_35554cute1_E)
_ZN39_INTERNAL_00b2830b_4_k_cu_136bc0df_35554cute1_E:
	.zero		1
	.type		_ZN39_INTERNAL_00b2830b_4_k_cu_136bc0df_35554cuda3std3__45__cpo6cbeginE,@object
	.size		_ZN39_INTERNAL_00b2830b_4_k_cu_136bc0df_35554cuda3std3__45__cpo6cbeginE,(_ZN39_INTERNAL_00b2830b_4_k_cu_136bc0df_35554cuda3std3__48in_placeE - _ZN39_INTERNAL_00b2830b_4_k_cu_136bc0df_35554cuda3std3__45__cpo6cbeginE)
_ZN39_INTERNAL_00b2830b_4_k_cu_136bc0df_35554cuda3std3__45__cpo6cbeginE:
	.zero		1
	.type		_ZN39_INTERNAL_00b2830b_4_k_cu_136bc0df_35554cuda3std3__48in_placeE,@object
	.size		_ZN39_INTERNAL_00b2830b_4_k_cu_136bc0df_35554cuda3std3__48in_placeE,(_ZN39_INTERNAL_00b2830b_4_k_cu_136bc0df_35554cuda3std6ranges3__45__cpo9iter_moveE - _ZN39_INTERNAL_00b2830b_4_k_cu_136bc0df_35554cuda3std3__48in_placeE)
_ZN39_INTERNAL_00b2830b_4_k_cu_136bc0df_35554cuda3std3__48in_placeE:
	.zero		1
	.type		_ZN39_INTERNAL_00b2830b_4_k_cu_136bc0df_35554cuda3std6ranges3__45__cpo9iter_moveE,@object
	.size		_ZN39_INTERNAL_00b2830b_4_k_cu_136bc0df_35554cuda3std6ranges3__45__cpo9iter_moveE,(_ZN39_INTERNAL_00b2830b_4_k_cu_136bc0df_35554cuda3std3__45__cpo5beginE - _ZN39_INTERNAL_00b2830b_4_k_cu_136bc0df_35554cuda3std6ranges3__45__cpo9iter_moveE)
_ZN39_INTERNAL_00b2830b_4_k_cu_136bc0df_35554cuda3std6ranges3__45__cpo9iter_moveE:
	.zero		1
	.type		_ZN39_INTERNAL_00b2830b_4_k_cu_136bc0df_35554cuda3std3__45__cpo5beginE,@object
	.size		_ZN39_INTERNAL_00b2830b_4_k_cu_136bc0df_35554cuda3std3__45__cpo5beginE,(_ZN39_INTERNAL_00b2830b_4_k_cu_136bc0df_35554cuda3std3__441_GLOBAL__N__00b2830b_4_k_cu_136bc0df_35556ignoreE - _ZN39_INTERNAL_00b2830b_4_k_cu_136bc0df_35554cuda3std3__45__cpo5beginE)
_ZN39_INTERNAL_00b2830b_4_k_cu_136bc0df_35554cuda3std3__45__cpo5beginE:
	.zero		1
	.type		_ZN39_INTERNAL_00b2830b_4_k_cu_136bc0df_35554cuda3std3__441_GLOBAL__N__00b2830b_4_k_cu_136bc0df_35556ignoreE,@object
	.size		_ZN39_INTERNAL_00b2830b_4_k_cu_136bc0df_35554cuda3std3__441_GLOBAL__N__00b2830b_4_k_cu_136bc0df_35556ignoreE,(_ZN39_INTERNAL_00b2830b_4_k_cu_136bc0df_35554cute7productE - _ZN39_INTERNAL_00b2830b_4_k_cu_136bc0df_35554cuda3std3__441_GLOBAL__N__00b2830b_4_k_cu_136bc0df_35556ignoreE)
_ZN39_INTERNAL_00b2830b_4_k_cu_136bc0df_35554cuda3std3__441_GLOBAL__N__00b2830b_4_k_cu_136bc0df_35556ignoreE:
	.zero		1
	.type		_ZN39_INTERNAL_00b2830b_4_k_cu_136bc0df_35554cute7productE,@object
	.size		_ZN39_INTERNAL_00b2830b_4_k_cu_136bc0df_35554cute7productE,(_ZN39_INTERNAL_00b2830b_4_k_cu_136bc0df_35554cuda3std3__45__cpo3endE - _ZN39_INTERNAL_00b2830b_4_k_cu_136bc0df_35554cute7productE)
_ZN39_INTERNAL_00b2830b_4_k_cu_136bc0df_35554cute7productE:
	.zero		1
	.type		_ZN39_INTERNAL_00b2830b_4_k_cu_136bc0df_35554cuda3std3__45__cpo3endE,@object
	.size		_ZN39_INTERNAL_00b2830b_4_k_cu_136bc0df_35554cuda3std3__45__cpo3endE,(_ZN39_INTERNAL_00b2830b_4_k_cu_136bc0df_35554cuda3std3__419piecewise_constructE - _ZN39_INTERNAL_00b2830b_4_k_cu_136bc0df_35554cuda3std3__45__cpo3endE)
_ZN39_INTERNAL_00b2830b_4_k_cu_136bc0df_35554cuda3std3__45__cpo3endE:
	.zero		1
	.type		_ZN39_INTERNAL_00b2830b_4_k_cu_136bc0df_35554cuda3std3__419piecewise_constructE,@object
	.size		_ZN39_INTERNAL_00b2830b_4_k_cu_136bc0df_35554cuda3std3__419piecewise_constructE,(_ZN39_INTERNAL_00b2830b_4_k_cu_136bc0df_35554cuda3std3__45__cpo4cendE - _ZN39_INTERNAL_00b2830b_4_k_cu_136bc0df_35554cuda3std3__419piecewise_constructE)
_ZN39_INTERNAL_00b2830b_4_k_cu_136bc0df_35554cuda3std3__419piecewise_constructE:
	.zero		1
	.type		_ZN39_INTERNAL_00b2830b_4_k_cu_136bc0df_35554cuda3std3__45__cpo4cendE,@object
	.size		_ZN39_INTERNAL_00b2830b_4_k_cu_136bc0df_35554cuda3std3__45__cpo4cendE,(_ZN39_INTERNAL_00b2830b_4_k_cu_136bc0df_35554cuda3std6ranges3__45__cpo4swapE - _ZN39_INTERNAL_00b2830b_4_k_cu_136bc0df_35554cuda3std3__45__cpo4cendE)
_ZN39_INTERNAL_00b2830b_4_k_cu_136bc0df_35554cuda3std3__45__cpo4cendE:
	.zero		1
	.type		_ZN39_INTERNAL_00b2830b_4_k_cu_136bc0df_35554cuda3std6ranges3__45__cpo4swapE,@object
	.size		_ZN39_INTERNAL_00b2830b_4_k_cu_136bc0df_35554cuda3std6ranges3__45__cpo4swapE,(.L_7 - _ZN39_INTERNAL_00b2830b_4_k_cu_136bc0df_35554cuda3std6ranges3__45__cpo4swapE)
_ZN39_INTERNAL_00b2830b_4_k_cu_136bc0df_35554cuda3std6ranges3__45__cpo4swapE:
	.zero		1
.L_7:


//--------------------- .nv.constant0._ZN7cutlass13device_kernelINS_4conv6kernel13ConvUniversalINS1_16ConvProblemShapeILNS1_8OperatorE0ELi2EEENS1_10collective14CollectiveConvINS1_46MainloopSm90TmaGmmaWarpSpecializedImplicitGemmILS5_0ELi18ELi2EN4cute5tupleIJNSA_1CILi2EEENSC_ILi1EEESE_EEENS1_36KernelImplicitTmaWarpSpecializedSm90ELi1EEENSB_IJNSC_ILi256EEENSC_ILi128EEENSB_IJNSC_ILi32EEEEEEEEENS_12float_e4m3_tESN_NSA_8TiledMMAINSA_8MMA_AtomIJNSA_4SM904GMMA31MMA_64x128x32_F32E4M3E4M3_SS_TNILNSR_7ScaleInE1ELST_1EEEEEENSA_6LayoutINSB_IJSE_SE_SE_EEENSB_IJNSC_ILi0EEESY_SY_EEEEENSB_IJNSA_10UnderscoreES11_S11_EEEEENS7_6detail26Sm90ImplicitGemmTileTraitsINSA_20SM90_TMA_LOAD_IM2COLENSA_14ComposedLayoutINSA_7SwizzleILi1ELi4ELi3EEENSA_18smem_ptr_flag_bitsILi8EEENSW_INSB_IJNSB_IJNSC_ILi8EEESK_EEENSB_IJSK_SE_EEENSB_IJSE_NSC_ILi18EEEEEEEEENSB_IJNSB_IJSK_SI_EEENSB_IJSE_SY_EEENSB_IJSY_NSC_ILi8192EEEEEEEEEEEEEvEENS15_INSA_23SM90_TMA_LOAD_MULTICASTENS17_IS19_S1B_NSW_INSB_IJNSB_IJS1C_NSC_ILi16EEEEEES1E_S1G_EEENSB_IJS1I_S1J_NSB_IJSY_NSC_ILi4096EEEEEEEEEEEEEvEEEENS_8epilogue10collective6detail29Sm90TmaWarpSpecializedAdapterINS22_15DefaultEpilogueISN_NSB_IJNSB_IJlllEEESE_SY_EEES27_NS21_6thread17LinearCombinationISN_Li1EffLNS28_9ScaleType4KindE0ELNS_15FloatRoundStyleE2ESN_EENS_4gemm15EpilogueDefaultEEEEEvvEEEEvNT_6ParamsE --------------------------
	.section	.nv.constant0._ZN7cutlass13device_kernelINS_4conv6kernel13ConvUniversalINS1_16ConvProblemShapeILNS1_8OperatorE0ELi2EEENS1_10collective14CollectiveConvINS1_46MainloopSm90TmaGmmaWarpSpecializedImplicitGemmILS5_0ELi18ELi2EN4cute5tupleIJNSA_1CILi2EEENSC_ILi1EEESE_EEENS1_36KernelImplicitTmaWarpSpecializedSm90ELi1EEENSB_IJNSC_ILi256EEENSC_ILi128EEENSB_IJNSC_ILi32EEEEEEEEENS_12float_e4m3_tESN_NSA_8TiledMMAINSA_8MMA_AtomIJNSA_4SM904GMMA31MMA_64x128x32_F32E4M3E4M3_SS_TNILNSR_7ScaleInE1ELST_1EEEEEENSA_6LayoutINSB_IJSE_SE_SE_EEENSB_IJNSC_ILi0EEESY_SY_EEEEENSB_IJNSA_10UnderscoreES11_S11_EEEEENS7_6detail26Sm90ImplicitGemmTileTraitsINSA_20SM90_TMA_LOAD_IM2COLENSA_14ComposedLayoutINSA_7SwizzleILi1ELi4ELi3EEENSA_18smem_ptr_flag_bitsILi8EEENSW_INSB_IJNSB_IJNSC_ILi8EEESK_EEENSB_IJSK_SE_EEENSB_IJSE_NSC_ILi18EEEEEEEEENSB_IJNSB_IJSK_SI_EEENSB_IJSE_SY_EEENSB_IJSY_NSC_ILi8192EEEEEEEEEEEEEvEENS15_INSA_23SM90_TMA_LOAD_MULTICASTENS17_IS19_S1B_NSW_INSB_IJNSB_IJS1C_NSC_ILi16EEEEEES1E_S1G_EEENSB_IJS1I_S1J_NSB_IJSY_NSC_ILi4096EEEEEEEEEEEEEvEEEENS_8epilogue10collective6detail29Sm90TmaWarpSpecializedAdapterINS22_15DefaultEpilogueISN_NSB_IJNSB_IJlllEEESE_SY_EEES27_NS21_6thread17LinearCombinationISN_Li1EffLNS28_9ScaleType4KindE0ELNS_15FloatRoundStyleE2ESN_EENS_4gemm15EpilogueDefaultEEEEEvvEEEEvNT_6ParamsE,"a",@progbits
	.sectionflags	@""
	.align	4
.nv.constant0._ZN7cutlass13device_kernelINS_4conv6kernel13ConvUniversalINS1_16ConvProblemShapeILNS1_8OperatorE0ELi2EEENS1_10collective14CollectiveConvINS1_46MainloopSm90TmaGmmaWarpSpecializedImplicitGemmILS5_0ELi18ELi2EN4cute5tupleIJNSA_1CILi2EEENSC_ILi1EEESE_EEENS1_36KernelImplicitTmaWarpSpecializedSm90ELi1EEENSB_IJNSC_ILi256EEENSC_ILi128EEENSB_IJNSC_ILi32EEEEEEEEENS_12float_e4m3_tESN_NSA_8TiledMMAINSA_8MMA_AtomIJNSA_4SM904GMMA31MMA_64x128x32_F32E4M3E4M3_SS_TNILNSR_7ScaleInE1ELST_1EEEEEENSA_6LayoutINSB_IJSE_SE_SE_EEENSB_IJNSC_ILi0EEESY_SY_EEEEENSB_IJNSA_10UnderscoreES11_S11_EEEEENS7_6detail26Sm90ImplicitGemmTileTraitsINSA_20SM90_TMA_LOAD_IM2COLENSA_14ComposedLayoutINSA_7SwizzleILi1ELi4ELi3EEENSA_18smem_ptr_flag_bitsILi8EEENSW_INSB_IJNSB_IJNSC_ILi8EEESK_EEENSB_IJSK_SE_EEENSB_IJSE_NSC_ILi18EEEEEEEEENSB_IJNSB_IJSK_SI_EEENSB_IJSE_SY_EEENSB_IJSY_NSC_ILi8192EEEEEEEEEEEEEvEENS15_INSA_23SM90_TMA_LOAD_MULTICASTENS17_IS19_S1B_NSW_INSB_IJNSB_IJS1C_NSC_ILi16EEEEEES1E_S1G_EEENSB_IJS1I_S1J_NSB_IJSY_NSC_ILi4096EEEEEEEEEEEEEvEEEENS_8epilogue10collective6detail29Sm90TmaWarpSpecializedAdapterINS22_15DefaultEpilogueISN_NSB_IJNSB_IJlllEEESE_SY_EEES27_NS21_6thread17LinearCombinationISN_Li1EffLNS28_9ScaleType4KindE0ELNS_15FloatRoundStyleE2ESN_EENS_4gemm15EpilogueDefaultEEEEEvvEEEEvNT_6ParamsE:
	.zero		1536


//--------------------- SYMBOLS --------------------------

	.type		.nv.reservedSmem.offset0,@object
	.size		.nv.reservedSmem.offset0,0x4
